//
// Generated by NVIDIA NVVM Compiler
//
// Compiler Build ID: CL-36424714
// Cuda compilation tools, release 13.0, V13.0.88
// Based on NVVM 20.0.0
//

.version 9.0
.target sm_100
.address_size 64

	// .globl	_ZN3cub18CUB_300001_SM_10006detail11EmptyKernelIvEEvv
// _ZZN3cub18CUB_300001_SM_10006detail6reduce28DeviceReduceSingleTileKernelINS2_10policy_hubIdjN4cuda3std3__44plusIdEEE10Policy1000EN6thrust24THRUST_300001_SM_1000_NS6detail15normal_iteratorINSD_10device_ptrIiEEEEPdjS9_dd10pi_functorEEvT0_T1_T2_T3_T4_T6_E12temp_storage has been demoted
// _ZZN3cub18CUB_300001_SM_10006detail6reduce18DeviceReduceKernelINS2_10policy_hubIdjN4cuda3std3__44plusIdEEE10Policy1000EN6thrust24THRUST_300001_SM_1000_NS6detail15normal_iteratorINSD_10device_ptrIiEEEEjS9_d10pi_functorEEvT0_PT3_T1_NS0_13GridEvenShareISN_EET2_T4_E12temp_storage has been demoted
// _ZZN3cub18CUB_300001_SM_10006detail6reduce28DeviceReduceSingleTileKernelINS2_10policy_hubIdjN4cuda3std3__44plusIdEEE10Policy1000EPdSC_iS9_ddNS7_10__identityEEEvT0_T1_T2_T3_T4_T6_E12temp_storage has been demoted
// _ZZN3cub18CUB_300001_SM_10006detail6reduce28DeviceReduceSingleTileKernelINS2_10policy_hubIdyN4cuda3std3__44plusIdEEE10Policy1000EN6thrust24THRUST_300001_SM_1000_NS6detail15normal_iteratorINSD_10device_ptrIiEEEEPdyS9_dd10pi_functorEEvT0_T1_T2_T3_T4_T6_E12temp_storage has been demoted
// _ZZN3cub18CUB_300001_SM_10006detail6reduce18DeviceReduceKernelINS2_10policy_hubIdyN4cuda3std3__44plusIdEEE10Policy1000EN6thrust24THRUST_300001_SM_1000_NS6detail15normal_iteratorINSD_10device_ptrIiEEEEyS9_d10pi_functorEEvT0_PT3_T1_NS0_13GridEvenShareISN_EET2_T4_E12temp_storage has been demoted
// _ZZN3cub18CUB_300001_SM_10006detail6reduce28DeviceReduceSingleTileKernelINS2_10policy_hubIdyN4cuda3std3__44plusIdEEE10Policy1000EPdSC_iS9_ddNS7_10__identityEEEvT0_T1_T2_T3_T4_T6_E12temp_storage has been demoted
.global .align 1 .b8 _ZN34_INTERNAL_54ca28ca_4_k_cu_73a1bb044cuda3std3__45__cpo5beginE[1];
.global .align 1 .b8 _ZN34_INTERNAL_54ca28ca_4_k_cu_73a1bb044cuda3std3__45__cpo3endE[1];
.global .align 1 .b8 _ZN34_INTERNAL_54ca28ca_4_k_cu_73a1bb044cuda3std3__45__cpo6cbeginE[1];
.global .align 1 .b8 _ZN34_INTERNAL_54ca28ca_4_k_cu_73a1bb044cuda3std3__45__cpo4cendE[1];
.global .align 1 .b8 _ZN34_INTERNAL_54ca28ca_4_k_cu_73a1bb044cuda3std3__45__cpo6rbeginE[1];
.global .align 1 .b8 _ZN34_INTERNAL_54ca28ca_4_k_cu_73a1bb044cuda3std3__45__cpo4rendE[1];
.global .align 1 .b8 _ZN34_INTERNAL_54ca28ca_4_k_cu_73a1bb044cuda3std3__45__cpo7crbeginE[1];
.global .align 1 .b8 _ZN34_INTERNAL_54ca28ca_4_k_cu_73a1bb044cuda3std3__45__cpo5crendE[1];
.global .align 1 .b8 _ZN34_INTERNAL_54ca28ca_4_k_cu_73a1bb044cuda3std3__436_GLOBAL__N__54ca28ca_4_k_cu_73a1bb046ignoreE[1];
.global .align 1 .b8 _ZN34_INTERNAL_54ca28ca_4_k_cu_73a1bb044cuda3std3__419piecewise_constructE[1];
.global .align 1 .b8 _ZN34_INTERNAL_54ca28ca_4_k_cu_73a1bb044cuda3std3__48in_placeE[1];
.global .align 1 .b8 _ZN34_INTERNAL_54ca28ca_4_k_cu_73a1bb044cuda3std3__420unreachable_sentinelE[1];
.global .align 1 .b8 _ZN34_INTERNAL_54ca28ca_4_k_cu_73a1bb044cuda3std3__47nulloptE[1];
.global .align 1 .b8 _ZN34_INTERNAL_54ca28ca_4_k_cu_73a1bb044cuda3std3__48unexpectE[1];
.global .align 1 .b8 _ZN34_INTERNAL_54ca28ca_4_k_cu_73a1bb044cuda3std6ranges3__45__cpo4swapE[1];
.global .align 1 .b8 _ZN34_INTERNAL_54ca28ca_4_k_cu_73a1bb044cuda3std6ranges3__45__cpo9iter_moveE[1];
.global .align 1 .b8 _ZN34_INTERNAL_54ca28ca_4_k_cu_73a1bb044cuda3std6ranges3__45__cpo5beginE[1];
.global .align 1 .b8 _ZN34_INTERNAL_54ca28ca_4_k_cu_73a1bb044cuda3std6ranges3__45__cpo3endE[1];
.global .align 1 .b8 _ZN34_INTERNAL_54ca28ca_4_k_cu_73a1bb044cuda3std6ranges3__45__cpo6cbeginE[1];
.global .align 1 .b8 _ZN34_INTERNAL_54ca28ca_4_k_cu_73a1bb044cuda3std6ranges3__45__cpo4cendE[1];
.global .align 1 .b8 _ZN34_INTERNAL_54ca28ca_4_k_cu_73a1bb044cuda3std6ranges3__45__cpo7advanceE[1];
.global .align 1 .b8 _ZN34_INTERNAL_54ca28ca_4_k_cu_73a1bb044cuda3std6ranges3__45__cpo9iter_swapE[1];
.global .align 1 .b8 _ZN34_INTERNAL_54ca28ca_4_k_cu_73a1bb044cuda3std6ranges3__45__cpo4nextE[1];
.global .align 1 .b8 _ZN34_INTERNAL_54ca28ca_4_k_cu_73a1bb044cuda3std6ranges3__45__cpo4prevE[1];
.global .align 1 .b8 _ZN34_INTERNAL_54ca28ca_4_k_cu_73a1bb044cuda3std6ranges3__45__cpo4dataE[1];
.global .align 1 .b8 _ZN34_INTERNAL_54ca28ca_4_k_cu_73a1bb044cuda3std6ranges3__45__cpo5cdataE[1];
.global .align 1 .b8 _ZN34_INTERNAL_54ca28ca_4_k_cu_73a1bb044cuda3std6ranges3__45__cpo4sizeE[1];
.global .align 1 .b8 _ZN34_INTERNAL_54ca28ca_4_k_cu_73a1bb044cuda3std6ranges3__45__cpo5ssizeE[1];
.global .align 1 .b8 _ZN34_INTERNAL_54ca28ca_4_k_cu_73a1bb044cuda3std6ranges3__45__cpo8distanceE[1];
.global .align 1 .b8 _ZN34_INTERNAL_54ca28ca_4_k_cu_73a1bb046thrust24THRUST_300001_SM_1000_NS8cuda_cub3parE[1];
.global .align 1 .b8 _ZN34_INTERNAL_54ca28ca_4_k_cu_73a1bb046thrust24THRUST_300001_SM_1000_NS8cuda_cub10par_nosyncE[1];
.global .align 1 .b8 _ZN34_INTERNAL_54ca28ca_4_k_cu_73a1bb046thrust24THRUST_300001_SM_1000_NS6system6detail10sequential3seqE[1];
.global .align 1 .b8 _ZN34_INTERNAL_54ca28ca_4_k_cu_73a1bb046thrust24THRUST_300001_SM_1000_NS12placeholders2_1E[1];
.global .align 1 .b8 _ZN34_INTERNAL_54ca28ca_4_k_cu_73a1bb046thrust24THRUST_300001_SM_1000_NS12placeholders2_2E[1];
.global .align 1 .b8 _ZN34_INTERNAL_54ca28ca_4_k_cu_73a1bb046thrust24THRUST_300001_SM_1000_NS12placeholders2_3E[1];
.global .align 1 .b8 _ZN34_INTERNAL_54ca28ca_4_k_cu_73a1bb046thrust24THRUST_300001_SM_1000_NS12placeholders2_4E[1];
.global .align 1 .b8 _ZN34_INTERNAL_54ca28ca_4_k_cu_73a1bb046thrust24THRUST_300001_SM_1000_NS12placeholders2_5E[1];
.global .align 1 .b8 _ZN34_INTERNAL_54ca28ca_4_k_cu_73a1bb046thrust24THRUST_300001_SM_1000_NS12placeholders2_6E[1];
.global .align 1 .b8 _ZN34_INTERNAL_54ca28ca_4_k_cu_73a1bb046thrust24THRUST_300001_SM_1000_NS12placeholders2_7E[1];
.global .align 1 .b8 _ZN34_INTERNAL_54ca28ca_4_k_cu_73a1bb046thrust24THRUST_300001_SM_1000_NS12placeholders2_8E[1];
.global .align 1 .b8 _ZN34_INTERNAL_54ca28ca_4_k_cu_73a1bb046thrust24THRUST_300001_SM_1000_NS12placeholders2_9E[1];
.global .align 1 .b8 _ZN34_INTERNAL_54ca28ca_4_k_cu_73a1bb046thrust24THRUST_300001_SM_1000_NS12placeholders3_10E[1];
.global .align 1 .b8 _ZN34_INTERNAL_54ca28ca_4_k_cu_73a1bb046thrust24THRUST_300001_SM_1000_NS3seqE[1];

.visible .entry _ZN3cub18CUB_300001_SM_10006detail11EmptyKernelIvEEvv()
{


	ret;

}
	// .globl	_ZN3cub18CUB_300001_SM_10006detail8for_each13static_kernelINS2_12policy_hub_t12policy_500_tEmN6thrust24THRUST_300001_SM_1000_NS8cuda_cub20__uninitialized_fill7functorINS7_10device_ptrIiEEiEEEEvT0_T1_
.visible .entry _ZN3cub18CUB_300001_SM_10006detail8for_each13static_kernelINS2_12policy_hub_t12policy_500_tEmN6thrust24THRUST_300001_SM_1000_NS8cuda_cub20__uninitialized_fill7functorINS7_10device_ptrIiEEiEEEEvT0_T1_(
	.param .u64 _ZN3cub18CUB_300001_SM_10006detail8for_each13static_kernelINS2_12policy_hub_t12policy_500_tEmN6thrust24THRUST_300001_SM_1000_NS8cuda_cub20__uninitialized_fill7functorINS7_10device_ptrIiEEiEEEEvT0_T1__param_0,
	.param .align 8 .b8 _ZN3cub18CUB_300001_SM_10006detail8for_each13static_kernelINS2_12policy_hub_t12policy_500_tEmN6thrust24THRUST_300001_SM_1000_NS8cuda_cub20__uninitialized_fill7functorINS7_10device_ptrIiEEiEEEEvT0_T1__param_1[16]
)
.maxntid 256
{
	.reg .pred 	%p<4>;
	.reg .b16 	%rs<5>;
	.reg .b32 	%r<12>;
	.reg .b64 	%rd<16>;

	ld.param.u32 	%r3, [_ZN3cub18CUB_300001_SM_10006detail8for_each13static_kernelINS2_12policy_hub_t12policy_500_tEmN6thrust24THRUST_300001_SM_1000_NS8cuda_cub20__uninitialized_fill7functorINS7_10device_ptrIiEEiEEEEvT0_T1__param_1+8];
	ld.param.u64 	%rd4, [_ZN3cub18CUB_300001_SM_10006detail8for_each13static_kernelINS2_12policy_hub_t12policy_500_tEmN6thrust24THRUST_300001_SM_1000_NS8cuda_cub20__uninitialized_fill7functorINS7_10device_ptrIiEEiEEEEvT0_T1__param_1];
	ld.param.u64 	%rd5, [_ZN3cub18CUB_300001_SM_10006detail8for_each13static_kernelINS2_12policy_hub_t12policy_500_tEmN6thrust24THRUST_300001_SM_1000_NS8cuda_cub20__uninitialized_fill7functorINS7_10device_ptrIiEEiEEEEvT0_T1__param_0];
	mov.u32 	%r9, %ctaid.x;
	mul.wide.u32 	%rd1, %r9, 512;
	sub.s64 	%rd2, %rd5, %rd1;
	setp.lt.u64 	%p1, %rd2, 512;
	@%p1 bra 	$L__BB1_2;
	mov.u32 	%r11, %tid.x;
	cvta.to.global.u64 	%rd11, %rd4;
	cvt.u64.u32 	%rd12, %r11;
	add.s64 	%rd13, %rd1, %rd12;
	shl.b64 	%rd14, %rd13, 2;
	add.s64 	%rd15, %rd11, %rd14;
	st.global.u32 	[%rd15], %r3;
	st.global.u32 	[%rd15+1024], %r3;
	bra.uni 	$L__BB1_6;
$L__BB1_2:
	cvta.to.global.u64 	%rd6, %rd4;
	mov.u32 	%r2, %tid.x;
	cvt.u64.u32 	%rd7, %r2;
	setp.le.u64 	%p2, %rd2, %rd7;
	add.s64 	%rd8, %rd1, %rd7;
	shl.b64 	%rd9, %rd8, 2;
	add.s64 	%rd3, %rd6, %rd9;
	@%p2 bra 	$L__BB1_4;
	st.global.u32 	[%rd3], %r3;
$L__BB1_4:
	add.s32 	%r10, %r2, 256;
	cvt.u64.u32 	%rd10, %r10;
	setp.le.u64 	%p3, %rd2, %rd10;
	@%p3 bra 	$L__BB1_6;
	st.global.u32 	[%rd3+1024], %r3;
$L__BB1_6:
	ret;

}
	// .globl	_ZN3cub18CUB_300001_SM_10006detail8for_each13static_kernelINS2_12policy_hub_t12policy_500_tElN6thrust24THRUST_300001_SM_1000_NS8cuda_cub10__tabulate7functorINS7_6detail15normal_iteratorINS7_10device_ptrIiEEEENS7_6system6detail7generic6detail22compute_sequence_valueIivEElEEEEvT0_T1_
.visible .entry _ZN3cub18CUB_300001_SM_10006detail8for_each13static_kernelINS2_12policy_hub_t12policy_500_tElN6thrust24THRUST_300001_SM_1000_NS8cuda_cub10__tabulate7functorINS7_6detail15normal_iteratorINS7_10device_ptrIiEEEENS7_6system6detail7generic6detail22compute_sequence_valueIivEElEEEEvT0_T1_(
	.param .u64 _ZN3cub18CUB_300001_SM_10006detail8for_each13static_kernelINS2_12policy_hub_t12policy_500_tElN6thrust24THRUST_300001_SM_1000_NS8cuda_cub10__tabulate7functorINS7_6detail15normal_iteratorINS7_10device_ptrIiEEEENS7_6system6detail7generic6detail22compute_sequence_valueIivEElEEEEvT0_T1__param_0,
	.param .align 8 .b8 _ZN3cub18CUB_300001_SM_10006detail8for_each13static_kernelINS2_12policy_hub_t12policy_500_tElN6thrust24THRUST_300001_SM_1000_NS8cuda_cub10__tabulate7functorINS7_6detail15normal_iteratorINS7_10device_ptrIiEEEENS7_6system6detail7generic6detail22compute_sequence_valueIivEElEEEEvT0_T1__param_1[16]
)
.maxntid 256
{
	.reg .pred 	%p<4>;
	.reg .b32 	%r<18>;
	.reg .b64 	%rd<20>;

	ld.param.u64 	%rd7, [_ZN3cub18CUB_300001_SM_10006detail8for_each13static_kernelINS2_12policy_hub_t12policy_500_tElN6thrust24THRUST_300001_SM_1000_NS8cuda_cub10__tabulate7functorINS7_6detail15normal_iteratorINS7_10device_ptrIiEEEENS7_6system6detail7generic6detail22compute_sequence_valueIivEElEEEEvT0_T1__param_1];
	ld.param.u64 	%rd8, [_ZN3cub18CUB_300001_SM_10006detail8for_each13static_kernelINS2_12policy_hub_t12policy_500_tElN6thrust24THRUST_300001_SM_1000_NS8cuda_cub10__tabulate7functorINS7_6detail15normal_iteratorINS7_10device_ptrIiEEEENS7_6system6detail7generic6detail22compute_sequence_valueIivEElEEEEvT0_T1__param_0];
	ld.param.v2.u32 	{%r3, %r4}, [_ZN3cub18CUB_300001_SM_10006detail8for_each13static_kernelINS2_12policy_hub_t12policy_500_tElN6thrust24THRUST_300001_SM_1000_NS8cuda_cub10__tabulate7functorINS7_6detail15normal_iteratorINS7_10device_ptrIiEEEENS7_6system6detail7generic6detail22compute_sequence_valueIivEElEEEEvT0_T1__param_1+8];
	mov.u32 	%r5, %ctaid.x;
	mul.wide.u32 	%rd1, %r5, 512;
	sub.s64 	%rd2, %rd8, %rd1;
	setp.lt.s64 	%p1, %rd2, 512;
	@%p1 bra 	$L__BB2_2;
	mov.u32 	%r13, %tid.x;
	cvta.to.global.u64 	%rd15, %rd7;
	cvt.u64.u32 	%rd16, %r13;
	add.s64 	%rd17, %rd1, %rd16;
	cvt.u32.u64 	%r14, %rd17;
	mad.lo.s32 	%r15, %r4, %r14, %r3;
	shl.b64 	%rd18, %rd17, 2;
	add.s64 	%rd19, %rd15, %rd18;
	st.global.u32 	[%rd19], %r15;
	add.s32 	%r16, %r14, 256;
	mad.lo.s32 	%r17, %r4, %r16, %r3;
	st.global.u32 	[%rd19+1024], %r17;
	bra.uni 	$L__BB2_6;
$L__BB2_2:
	cvta.to.global.u64 	%rd3, %rd7;
	mov.u32 	%r6, %tid.x;
	cvt.s64.s32 	%rd4, %rd2;
	cvt.u64.u32 	%rd5, %r6;
	setp.le.s64 	%p2, %rd4, %rd5;
	@%p2 bra 	$L__BB2_4;
	add.s64 	%rd9, %rd1, %rd5;
	cvt.u32.u64 	%r7, %rd9;
	mad.lo.s32 	%r8, %r4, %r7, %r3;
	shl.b64 	%rd10, %rd9, 2;
	add.s64 	%rd11, %rd3, %rd10;
	st.global.u32 	[%rd11], %r8;
$L__BB2_4:
	cvt.u32.u64 	%r9, %rd5;
	add.s32 	%r10, %r9, 256;
	cvt.u64.u32 	%rd6, %r10;
	setp.le.s64 	%p3, %rd4, %rd6;
	@%p3 bra 	$L__BB2_6;
	add.s64 	%rd12, %rd1, %rd6;
	shl.b64 	%rd13, %rd12, 2;
	cvt.u32.u64 	%r11, %rd12;
	mad.lo.s32 	%r12, %r4, %r11, %r3;
	add.s64 	%rd14, %rd13, %rd3;
	st.global.u32 	[%rd14], %r12;
$L__BB2_6:
	ret;

}
	// .globl	_ZN3cub18CUB_300001_SM_10006detail6reduce28DeviceReduceSingleTileKernelINS2_10policy_hubIdjN4cuda3std3__44plusIdEEE10Policy1000EN6thrust24THRUST_300001_SM_1000_NS6detail15normal_iteratorINSD_10device_ptrIiEEEEPdjS9_dd10pi_functorEEvT0_T1_T2_T3_T4_T6_
.visible .entry _ZN3cub18CUB_300001_SM_10006detail6reduce28DeviceReduceSingleTileKernelINS2_10policy_hubIdjN4cuda3std3__44plusIdEEE10Policy1000EN6thrust24THRUST_300001_SM_1000_NS6detail15normal_iteratorINSD_10device_ptrIiEEEEPdjS9_dd10pi_functorEEvT0_T1_T2_T3_T4_T6_(
	.param .align 8 .b8 _ZN3cub18CUB_300001_SM_10006detail6reduce28DeviceReduceSingleTileKernelINS2_10policy_hubIdjN4cuda3std3__44plusIdEEE10Policy1000EN6thrust24THRUST_300001_SM_1000_NS6detail15normal_iteratorINSD_10device_ptrIiEEEEPdjS9_dd10pi_functorEEvT0_T1_T2_T3_T4_T6__param_0[8],
	.param .u64 .ptr .align 1 _ZN3cub18CUB_300001_SM_10006detail6reduce28DeviceReduceSingleTileKernelINS2_10policy_hubIdjN4cuda3std3__44plusIdEEE10Policy1000EN6thrust24THRUST_300001_SM_1000_NS6detail15normal_iteratorINSD_10device_ptrIiEEEEPdjS9_dd10pi_functorEEvT0_T1_T2_T3_T4_T6__param_1,
	.param .u32 _ZN3cub18CUB_300001_SM_10006detail6reduce28DeviceReduceSingleTileKernelINS2_10policy_hubIdjN4cuda3std3__44plusIdEEE10Policy1000EN6thrust24THRUST_300001_SM_1000_NS6detail15normal_iteratorINSD_10device_ptrIiEEEEPdjS9_dd10pi_functorEEvT0_T1_T2_T3_T4_T6__param_2,
	.param .align 1 .b8 _ZN3cub18CUB_300001_SM_10006detail6reduce28DeviceReduceSingleTileKernelINS2_10policy_hubIdjN4cuda3std3__44plusIdEEE10Policy1000EN6thrust24THRUST_300001_SM_1000_NS6detail15normal_iteratorINSD_10device_ptrIiEEEEPdjS9_dd10pi_functorEEvT0_T1_T2_T3_T4_T6__param_3[1],
	.param .f64 _ZN3cub18CUB_300001_SM_10006detail6reduce28DeviceReduceSingleTileKernelINS2_10policy_hubIdjN4cuda3std3__44plusIdEEE10Policy1000EN6thrust24THRUST_300001_SM_1000_NS6detail15normal_iteratorINSD_10device_ptrIiEEEEPdjS9_dd10pi_functorEEvT0_T1_T2_T3_T4_T6__param_4,
	.param .align 8 .b8 _ZN3cub18CUB_300001_SM_10006detail6reduce28DeviceReduceSingleTileKernelINS2_10policy_hubIdjN4cuda3std3__44plusIdEEE10Policy1000EN6thrust24THRUST_300001_SM_1000_NS6detail15normal_iteratorINSD_10device_ptrIiEEEEPdjS9_dd10pi_functorEEvT0_T1_T2_T3_T4_T6__param_5[8]
)
.maxntid 640
.minnctapersm 1
{
	.reg .pred 	%p<69>;
	.reg .b32 	%r<310>;
	.reg .b64 	%rd<83>;
	.reg .b64 	%fd<521>;
	// demoted variable
	.shared .align 8 .b8 _ZZN3cub18CUB_300001_SM_10006detail6reduce28DeviceReduceSingleTileKernelINS2_10policy_hubIdjN4cuda3std3__44plusIdEEE10Policy1000EN6thrust24THRUST_300001_SM_1000_NS6detail15normal_iteratorINSD_10device_ptrIiEEEEPdjS9_dd10pi_functorEEvT0_T1_T2_T3_T4_T6_E12temp_storage[192];
	ld.param.f64 	%fd42, [_ZN3cub18CUB_300001_SM_10006detail6reduce28DeviceReduceSingleTileKernelINS2_10policy_hubIdjN4cuda3std3__44plusIdEEE10Policy1000EN6thrust24THRUST_300001_SM_1000_NS6detail15normal_iteratorINSD_10device_ptrIiEEEEPdjS9_dd10pi_functorEEvT0_T1_T2_T3_T4_T6__param_5];
	ld.param.u64 	%rd6, [_ZN3cub18CUB_300001_SM_10006detail6reduce28DeviceReduceSingleTileKernelINS2_10policy_hubIdjN4cuda3std3__44plusIdEEE10Policy1000EN6thrust24THRUST_300001_SM_1000_NS6detail15normal_iteratorINSD_10device_ptrIiEEEEPdjS9_dd10pi_functorEEvT0_T1_T2_T3_T4_T6__param_0];
	ld.param.u64 	%rd7, [_ZN3cub18CUB_300001_SM_10006detail6reduce28DeviceReduceSingleTileKernelINS2_10policy_hubIdjN4cuda3std3__44plusIdEEE10Policy1000EN6thrust24THRUST_300001_SM_1000_NS6detail15normal_iteratorINSD_10device_ptrIiEEEEPdjS9_dd10pi_functorEEvT0_T1_T2_T3_T4_T6__param_1];
	ld.param.u32 	%r40, [_ZN3cub18CUB_300001_SM_10006detail6reduce28DeviceReduceSingleTileKernelINS2_10policy_hubIdjN4cuda3std3__44plusIdEEE10Policy1000EN6thrust24THRUST_300001_SM_1000_NS6detail15normal_iteratorINSD_10device_ptrIiEEEEPdjS9_dd10pi_functorEEvT0_T1_T2_T3_T4_T6__param_2];
	ld.param.f64 	%fd41, [_ZN3cub18CUB_300001_SM_10006detail6reduce28DeviceReduceSingleTileKernelINS2_10policy_hubIdjN4cuda3std3__44plusIdEEE10Policy1000EN6thrust24THRUST_300001_SM_1000_NS6detail15normal_iteratorINSD_10device_ptrIiEEEEPdjS9_dd10pi_functorEEvT0_T1_T2_T3_T4_T6__param_4];
	cvta.to.global.u64 	%rd1, %rd7;
	setp.ne.s32 	%p1, %r40, 0;
	@%p1 bra 	$L__BB3_3;
	mov.u32 	%r295, %tid.x;
	setp.ne.s32 	%p68, %r295, 0;
	@%p68 bra 	$L__BB3_50;
	st.global.f64 	[%rd1], %fd41;
	bra.uni 	$L__BB3_50;
$L__BB3_3:
	cvta.to.global.u64 	%rd2, %rd6;
	setp.gt.u32 	%p2, %r40, 5119;
	@%p2 bra 	$L__BB3_27;
	mov.u32 	%r1, %tid.x;
	setp.ge.u32 	%p23, %r1, %r40;
	mov.f64 	%fd509, 0d0000000000000000;
	mov.u32 	%r299, %r1;
	@%p23 bra 	$L__BB3_6;
	mul.wide.u32 	%rd52, %r1, 4;
	add.s64 	%rd53, %rd2, %rd52;
	ld.global.u32 	%r154, [%rd53];
	cvt.rn.f64.s32 	%fd282, %r154;
	add.f64 	%fd283, %fd282, 0d3FE0000000000000;
	mul.f64 	%fd284, %fd42, %fd283;
	fma.rn.f64 	%fd285, %fd284, %fd284, 0d3FF0000000000000;
	mov.f64 	%fd286, 0d4010000000000000;
	div.rn.f64 	%fd509, %fd286, %fd285;
	add.s32 	%r299, %r1, 640;
$L__BB3_6:
	setp.ge.u32 	%p24, %r299, %r40;
	@%p24 bra 	$L__BB3_18;
	not.b32 	%r155, %r299;
	add.s32 	%r156, %r40, %r155;
	mul.hi.u32 	%r157, %r156, -858993459;
	shr.u32 	%r4, %r157, 9;
	add.s32 	%r5, %r4, 1;
	and.b32  	%r6, %r5, 7;
	setp.lt.u32 	%p25, %r156, 4480;
	@%p25 bra 	$L__BB3_10;
	and.b32  	%r158, %r5, 16777208;
	neg.s32 	%r297, %r158;
	mul.wide.u32 	%rd54, %r299, 4;
	add.s64 	%rd55, %rd54, %rd2;
	add.s64 	%rd82, %rd55, 10240;
$L__BB3_9:
	.pragma "nounroll";
	ld.global.u32 	%r159, [%rd82+-10240];
	cvt.rn.f64.s32 	%fd288, %r159;
	add.f64 	%fd289, %fd288, 0d3FE0000000000000;
	mul.f64 	%fd290, %fd42, %fd289;
	fma.rn.f64 	%fd291, %fd290, %fd290, 0d3FF0000000000000;
	mov.f64 	%fd292, 0d4010000000000000;
	div.rn.f64 	%fd293, %fd292, %fd291;
	add.f64 	%fd294, %fd509, %fd293;
	ld.global.u32 	%r160, [%rd82+-7680];
	cvt.rn.f64.s32 	%fd295, %r160;
	add.f64 	%fd296, %fd295, 0d3FE0000000000000;
	mul.f64 	%fd297, %fd42, %fd296;
	fma.rn.f64 	%fd298, %fd297, %fd297, 0d3FF0000000000000;
	div.rn.f64 	%fd299, %fd292, %fd298;
	add.f64 	%fd300, %fd294, %fd299;
	ld.global.u32 	%r161, [%rd82+-5120];
	cvt.rn.f64.s32 	%fd301, %r161;
	add.f64 	%fd302, %fd301, 0d3FE0000000000000;
	mul.f64 	%fd303, %fd42, %fd302;
	fma.rn.f64 	%fd304, %fd303, %fd303, 0d3FF0000000000000;
	div.rn.f64 	%fd305, %fd292, %fd304;
	add.f64 	%fd306, %fd300, %fd305;
	ld.global.u32 	%r162, [%rd82+-2560];
	cvt.rn.f64.s32 	%fd307, %r162;
	add.f64 	%fd308, %fd307, 0d3FE0000000000000;
	mul.f64 	%fd309, %fd42, %fd308;
	fma.rn.f64 	%fd310, %fd309, %fd309, 0d3FF0000000000000;
	div.rn.f64 	%fd311, %fd292, %fd310;
	add.f64 	%fd312, %fd306, %fd311;
	ld.global.u32 	%r163, [%rd82];
	cvt.rn.f64.s32 	%fd313, %r163;
	add.f64 	%fd314, %fd313, 0d3FE0000000000000;
	mul.f64 	%fd315, %fd42, %fd314;
	fma.rn.f64 	%fd316, %fd315, %fd315, 0d3FF0000000000000;
	div.rn.f64 	%fd317, %fd292, %fd316;
	add.f64 	%fd318, %fd312, %fd317;
	ld.global.u32 	%r164, [%rd82+2560];
	cvt.rn.f64.s32 	%fd319, %r164;
	add.f64 	%fd320, %fd319, 0d3FE0000000000000;
	mul.f64 	%fd321, %fd42, %fd320;
	fma.rn.f64 	%fd322, %fd321, %fd321, 0d3FF0000000000000;
	div.rn.f64 	%fd323, %fd292, %fd322;
	add.f64 	%fd324, %fd318, %fd323;
	ld.global.u32 	%r165, [%rd82+5120];
	cvt.rn.f64.s32 	%fd325, %r165;
	add.f64 	%fd326, %fd325, 0d3FE0000000000000;
	mul.f64 	%fd327, %fd42, %fd326;
	fma.rn.f64 	%fd328, %fd327, %fd327, 0d3FF0000000000000;
	div.rn.f64 	%fd329, %fd292, %fd328;
	add.f64 	%fd330, %fd324, %fd329;
	ld.global.u32 	%r166, [%rd82+7680];
	cvt.rn.f64.s32 	%fd331, %r166;
	add.f64 	%fd332, %fd331, 0d3FE0000000000000;
	mul.f64 	%fd333, %fd42, %fd332;
	fma.rn.f64 	%fd334, %fd333, %fd333, 0d3FF0000000000000;
	div.rn.f64 	%fd335, %fd292, %fd334;
	add.f64 	%fd509, %fd330, %fd335;
	add.s32 	%r299, %r299, 5120;
	add.s32 	%r297, %r297, 8;
	add.s64 	%rd82, %rd82, 20480;
	setp.ne.s32 	%p26, %r297, 0;
	@%p26 bra 	$L__BB3_9;
$L__BB3_10:
	setp.eq.s32 	%p27, %r6, 0;
	@%p27 bra 	$L__BB3_18;
	setp.lt.u32 	%p28, %r6, 4;
	@%p28 bra 	$L__BB3_13;
	mul.wide.u32 	%rd56, %r299, 4;
	add.s64 	%rd57, %rd2, %rd56;
	ld.global.u32 	%r167, [%rd57];
	cvt.rn.f64.s32 	%fd337, %r167;
	add.f64 	%fd338, %fd337, 0d3FE0000000000000;
	mul.f64 	%fd339, %fd42, %fd338;
	fma.rn.f64 	%fd340, %fd339, %fd339, 0d3FF0000000000000;
	mov.f64 	%fd341, 0d4010000000000000;
	div.rn.f64 	%fd342, %fd341, %fd340;
	add.f64 	%fd343, %fd509, %fd342;
	ld.global.u32 	%r168, [%rd57+2560];
	cvt.rn.f64.s32 	%fd344, %r168;
	add.f64 	%fd345, %fd344, 0d3FE0000000000000;
	mul.f64 	%fd346, %fd42, %fd345;
	fma.rn.f64 	%fd347, %fd346, %fd346, 0d3FF0000000000000;
	div.rn.f64 	%fd348, %fd341, %fd347;
	add.f64 	%fd349, %fd343, %fd348;
	ld.global.u32 	%r169, [%rd57+5120];
	cvt.rn.f64.s32 	%fd350, %r169;
	add.f64 	%fd351, %fd350, 0d3FE0000000000000;
	mul.f64 	%fd352, %fd42, %fd351;
	fma.rn.f64 	%fd353, %fd352, %fd352, 0d3FF0000000000000;
	div.rn.f64 	%fd354, %fd341, %fd353;
	add.f64 	%fd355, %fd349, %fd354;
	ld.global.u32 	%r170, [%rd57+7680];
	cvt.rn.f64.s32 	%fd356, %r170;
	add.f64 	%fd357, %fd356, 0d3FE0000000000000;
	mul.f64 	%fd358, %fd42, %fd357;
	fma.rn.f64 	%fd359, %fd358, %fd358, 0d3FF0000000000000;
	div.rn.f64 	%fd360, %fd341, %fd359;
	add.f64 	%fd509, %fd355, %fd360;
	add.s32 	%r299, %r299, 2560;
$L__BB3_13:
	and.b32  	%r171, %r5, 3;
	setp.eq.s32 	%p29, %r171, 0;
	@%p29 bra 	$L__BB3_18;
	setp.eq.s32 	%p30, %r171, 1;
	@%p30 bra 	$L__BB3_16;
	mul.wide.u32 	%rd58, %r299, 4;
	add.s64 	%rd59, %rd2, %rd58;
	ld.global.u32 	%r172, [%rd59];
	cvt.rn.f64.s32 	%fd362, %r172;
	add.f64 	%fd363, %fd362, 0d3FE0000000000000;
	mul.f64 	%fd364, %fd42, %fd363;
	fma.rn.f64 	%fd365, %fd364, %fd364, 0d3FF0000000000000;
	mov.f64 	%fd366, 0d4010000000000000;
	div.rn.f64 	%fd367, %fd366, %fd365;
	add.f64 	%fd368, %fd509, %fd367;
	ld.global.u32 	%r173, [%rd59+2560];
	cvt.rn.f64.s32 	%fd369, %r173;
	add.f64 	%fd370, %fd369, 0d3FE0000000000000;
	mul.f64 	%fd371, %fd42, %fd370;
	fma.rn.f64 	%fd372, %fd371, %fd371, 0d3FF0000000000000;
	div.rn.f64 	%fd373, %fd366, %fd372;
	add.f64 	%fd509, %fd368, %fd373;
	add.s32 	%r299, %r299, 1280;
$L__BB3_16:
	and.b32  	%r174, %r4, 1;
	setp.eq.b32 	%p31, %r174, 1;
	@%p31 bra 	$L__BB3_18;
	mul.wide.u32 	%rd60, %r299, 4;
	add.s64 	%rd61, %rd2, %rd60;
	ld.global.u32 	%r175, [%rd61];
	cvt.rn.f64.s32 	%fd374, %r175;
	add.f64 	%fd375, %fd374, 0d3FE0000000000000;
	mul.f64 	%fd376, %fd42, %fd375;
	fma.rn.f64 	%fd377, %fd376, %fd376, 0d3FF0000000000000;
	mov.f64 	%fd378, 0d4010000000000000;
	div.rn.f64 	%fd379, %fd378, %fd377;
	add.f64 	%fd509, %fd509, %fd379;
$L__BB3_18:
	setp.lt.u32 	%p32, %r40, 640;
	@%p32 bra 	$L__BB3_23;
	// begin inline asm
	mov.u32 %r239, %laneid;
	// end inline asm
	mov.b64 	%rd72, %fd509;
	mov.b64 	{%r241, %r246}, %rd72;
	mov.b32 	%r247, 1;
	mov.b32 	%r288, 31;
	mov.b32 	%r289, -1;
	// begin inline asm
	shfl.sync.down.b32 %r240, %r241, %r247, %r288, %r289;
	// end inline asm
	// begin inline asm
	shfl.sync.down.b32 %r245, %r246, %r247, %r288, %r289;
	// end inline asm
	mov.b64 	%rd73, {%r240, %r245};
	mov.b64 	%fd450, %rd73;
	setp.gt.s32 	%p60, %r239, 30;
	add.f64 	%fd451, %fd509, %fd450;
	selp.f64 	%fd452, %fd509, %fd451, %p60;
	mov.b64 	%rd74, %fd452;
	mov.b64 	{%r251, %r256}, %rd74;
	mov.b32 	%r257, 2;
	// begin inline asm
	shfl.sync.down.b32 %r250, %r251, %r257, %r288, %r289;
	// end inline asm
	// begin inline asm
	shfl.sync.down.b32 %r255, %r256, %r257, %r288, %r289;
	// end inline asm
	mov.b64 	%rd75, {%r250, %r255};
	mov.b64 	%fd453, %rd75;
	setp.gt.s32 	%p61, %r239, 29;
	add.f64 	%fd454, %fd452, %fd453;
	selp.f64 	%fd455, %fd452, %fd454, %p61;
	mov.b64 	%rd76, %fd455;
	mov.b64 	{%r261, %r266}, %rd76;
	mov.b32 	%r267, 4;
	// begin inline asm
	shfl.sync.down.b32 %r260, %r261, %r267, %r288, %r289;
	// end inline asm
	// begin inline asm
	shfl.sync.down.b32 %r265, %r266, %r267, %r288, %r289;
	// end inline asm
	mov.b64 	%rd77, {%r260, %r265};
	mov.b64 	%fd456, %rd77;
	setp.gt.s32 	%p62, %r239, 27;
	add.f64 	%fd457, %fd455, %fd456;
	selp.f64 	%fd458, %fd455, %fd457, %p62;
	mov.b64 	%rd78, %fd458;
	mov.b64 	{%r271, %r276}, %rd78;
	mov.b32 	%r277, 8;
	// begin inline asm
	shfl.sync.down.b32 %r270, %r271, %r277, %r288, %r289;
	// end inline asm
	// begin inline asm
	shfl.sync.down.b32 %r275, %r276, %r277, %r288, %r289;
	// end inline asm
	mov.b64 	%rd79, {%r270, %r275};
	mov.b64 	%fd459, %rd79;
	setp.gt.s32 	%p63, %r239, 23;
	add.f64 	%fd460, %fd458, %fd459;
	selp.f64 	%fd461, %fd458, %fd460, %p63;
	mov.b64 	%rd80, %fd461;
	mov.b64 	{%r281, %r286}, %rd80;
	mov.b32 	%r287, 16;
	// begin inline asm
	shfl.sync.down.b32 %r280, %r281, %r287, %r288, %r289;
	// end inline asm
	// begin inline asm
	shfl.sync.down.b32 %r285, %r286, %r287, %r288, %r289;
	// end inline asm
	mov.b64 	%rd81, {%r280, %r285};
	mov.b64 	%fd462, %rd81;
	setp.gt.s32 	%p64, %r239, 15;
	add.f64 	%fd16, %fd461, %fd462;
	selp.f64 	%fd520, %fd461, %fd16, %p64;
	setp.ne.s32 	%p65, %r239, 0;
	@%p65 bra 	$L__BB3_21;
	shr.u32 	%r290, %r1, 2;
	and.b32  	%r291, %r290, 248;
	mov.u32 	%r292, _ZZN3cub18CUB_300001_SM_10006detail6reduce28DeviceReduceSingleTileKernelINS2_10policy_hubIdjN4cuda3std3__44plusIdEEE10Policy1000EN6thrust24THRUST_300001_SM_1000_NS6detail15normal_iteratorINSD_10device_ptrIiEEEEPdjS9_dd10pi_functorEEvT0_T1_T2_T3_T4_T6_E12temp_storage;
	add.s32 	%r293, %r292, %r291;
	st.shared.f64 	[%r293+24], %fd16;
$L__BB3_21:
	bar.sync 	0;
	setp.ne.s32 	%p66, %r1, 0;
	@%p66 bra 	$L__BB3_48;
	ld.shared.f64 	%fd463, [_ZZN3cub18CUB_300001_SM_10006detail6reduce28DeviceReduceSingleTileKernelINS2_10policy_hubIdjN4cuda3std3__44plusIdEEE10Policy1000EN6thrust24THRUST_300001_SM_1000_NS6detail15normal_iteratorINSD_10device_ptrIiEEEEPdjS9_dd10pi_functorEEvT0_T1_T2_T3_T4_T6_E12temp_storage+32];
	add.f64 	%fd464, %fd520, %fd463;
	ld.shared.f64 	%fd465, [_ZZN3cub18CUB_300001_SM_10006detail6reduce28DeviceReduceSingleTileKernelINS2_10policy_hubIdjN4cuda3std3__44plusIdEEE10Policy1000EN6thrust24THRUST_300001_SM_1000_NS6detail15normal_iteratorINSD_10device_ptrIiEEEEPdjS9_dd10pi_functorEEvT0_T1_T2_T3_T4_T6_E12temp_storage+40];
	add.f64 	%fd466, %fd464, %fd465;
	ld.shared.f64 	%fd467, [_ZZN3cub18CUB_300001_SM_10006detail6reduce28DeviceReduceSingleTileKernelINS2_10policy_hubIdjN4cuda3std3__44plusIdEEE10Policy1000EN6thrust24THRUST_300001_SM_1000_NS6detail15normal_iteratorINSD_10device_ptrIiEEEEPdjS9_dd10pi_functorEEvT0_T1_T2_T3_T4_T6_E12temp_storage+48];
	add.f64 	%fd468, %fd466, %fd467;
	ld.shared.f64 	%fd469, [_ZZN3cub18CUB_300001_SM_10006detail6reduce28DeviceReduceSingleTileKernelINS2_10policy_hubIdjN4cuda3std3__44plusIdEEE10Policy1000EN6thrust24THRUST_300001_SM_1000_NS6detail15normal_iteratorINSD_10device_ptrIiEEEEPdjS9_dd10pi_functorEEvT0_T1_T2_T3_T4_T6_E12temp_storage+56];
	add.f64 	%fd470, %fd468, %fd469;
	ld.shared.f64 	%fd471, [_ZZN3cub18CUB_300001_SM_10006detail6reduce28DeviceReduceSingleTileKernelINS2_10policy_hubIdjN4cuda3std3__44plusIdEEE10Policy1000EN6thrust24THRUST_300001_SM_1000_NS6detail15normal_iteratorINSD_10device_ptrIiEEEEPdjS9_dd10pi_functorEEvT0_T1_T2_T3_T4_T6_E12temp_storage+64];
	add.f64 	%fd472, %fd470, %fd471;
	ld.shared.f64 	%fd473, [_ZZN3cub18CUB_300001_SM_10006detail6reduce28DeviceReduceSingleTileKernelINS2_10policy_hubIdjN4cuda3std3__44plusIdEEE10Policy1000EN6thrust24THRUST_300001_SM_1000_NS6detail15normal_iteratorINSD_10device_ptrIiEEEEPdjS9_dd10pi_functorEEvT0_T1_T2_T3_T4_T6_E12temp_storage+72];
	add.f64 	%fd474, %fd472, %fd473;
	ld.shared.f64 	%fd475, [_ZZN3cub18CUB_300001_SM_10006detail6reduce28DeviceReduceSingleTileKernelINS2_10policy_hubIdjN4cuda3std3__44plusIdEEE10Policy1000EN6thrust24THRUST_300001_SM_1000_NS6detail15normal_iteratorINSD_10device_ptrIiEEEEPdjS9_dd10pi_functorEEvT0_T1_T2_T3_T4_T6_E12temp_storage+80];
	add.f64 	%fd476, %fd474, %fd475;
	ld.shared.f64 	%fd477, [_ZZN3cub18CUB_300001_SM_10006detail6reduce28DeviceReduceSingleTileKernelINS2_10policy_hubIdjN4cuda3std3__44plusIdEEE10Policy1000EN6thrust24THRUST_300001_SM_1000_NS6detail15normal_iteratorINSD_10device_ptrIiEEEEPdjS9_dd10pi_functorEEvT0_T1_T2_T3_T4_T6_E12temp_storage+88];
	add.f64 	%fd478, %fd476, %fd477;
	ld.shared.f64 	%fd479, [_ZZN3cub18CUB_300001_SM_10006detail6reduce28DeviceReduceSingleTileKernelINS2_10policy_hubIdjN4cuda3std3__44plusIdEEE10Policy1000EN6thrust24THRUST_300001_SM_1000_NS6detail15normal_iteratorINSD_10device_ptrIiEEEEPdjS9_dd10pi_functorEEvT0_T1_T2_T3_T4_T6_E12temp_storage+96];
	add.f64 	%fd480, %fd478, %fd479;
	ld.shared.f64 	%fd481, [_ZZN3cub18CUB_300001_SM_10006detail6reduce28DeviceReduceSingleTileKernelINS2_10policy_hubIdjN4cuda3std3__44plusIdEEE10Policy1000EN6thrust24THRUST_300001_SM_1000_NS6detail15normal_iteratorINSD_10device_ptrIiEEEEPdjS9_dd10pi_functorEEvT0_T1_T2_T3_T4_T6_E12temp_storage+104];
	add.f64 	%fd482, %fd480, %fd481;
	ld.shared.f64 	%fd483, [_ZZN3cub18CUB_300001_SM_10006detail6reduce28DeviceReduceSingleTileKernelINS2_10policy_hubIdjN4cuda3std3__44plusIdEEE10Policy1000EN6thrust24THRUST_300001_SM_1000_NS6detail15normal_iteratorINSD_10device_ptrIiEEEEPdjS9_dd10pi_functorEEvT0_T1_T2_T3_T4_T6_E12temp_storage+112];
	add.f64 	%fd484, %fd482, %fd483;
	ld.shared.f64 	%fd485, [_ZZN3cub18CUB_300001_SM_10006detail6reduce28DeviceReduceSingleTileKernelINS2_10policy_hubIdjN4cuda3std3__44plusIdEEE10Policy1000EN6thrust24THRUST_300001_SM_1000_NS6detail15normal_iteratorINSD_10device_ptrIiEEEEPdjS9_dd10pi_functorEEvT0_T1_T2_T3_T4_T6_E12temp_storage+120];
	add.f64 	%fd486, %fd484, %fd485;
	ld.shared.f64 	%fd487, [_ZZN3cub18CUB_300001_SM_10006detail6reduce28DeviceReduceSingleTileKernelINS2_10policy_hubIdjN4cuda3std3__44plusIdEEE10Policy1000EN6thrust24THRUST_300001_SM_1000_NS6detail15normal_iteratorINSD_10device_ptrIiEEEEPdjS9_dd10pi_functorEEvT0_T1_T2_T3_T4_T6_E12temp_storage+128];
	add.f64 	%fd488, %fd486, %fd487;
	ld.shared.f64 	%fd489, [_ZZN3cub18CUB_300001_SM_10006detail6reduce28DeviceReduceSingleTileKernelINS2_10policy_hubIdjN4cuda3std3__44plusIdEEE10Policy1000EN6thrust24THRUST_300001_SM_1000_NS6detail15normal_iteratorINSD_10device_ptrIiEEEEPdjS9_dd10pi_functorEEvT0_T1_T2_T3_T4_T6_E12temp_storage+136];
	add.f64 	%fd490, %fd488, %fd489;
	ld.shared.f64 	%fd491, [_ZZN3cub18CUB_300001_SM_10006detail6reduce28DeviceReduceSingleTileKernelINS2_10policy_hubIdjN4cuda3std3__44plusIdEEE10Policy1000EN6thrust24THRUST_300001_SM_1000_NS6detail15normal_iteratorINSD_10device_ptrIiEEEEPdjS9_dd10pi_functorEEvT0_T1_T2_T3_T4_T6_E12temp_storage+144];
	add.f64 	%fd492, %fd490, %fd491;
	ld.shared.f64 	%fd493, [_ZZN3cub18CUB_300001_SM_10006detail6reduce28DeviceReduceSingleTileKernelINS2_10policy_hubIdjN4cuda3std3__44plusIdEEE10Policy1000EN6thrust24THRUST_300001_SM_1000_NS6detail15normal_iteratorINSD_10device_ptrIiEEEEPdjS9_dd10pi_functorEEvT0_T1_T2_T3_T4_T6_E12temp_storage+152];
	add.f64 	%fd494, %fd492, %fd493;
	ld.shared.f64 	%fd495, [_ZZN3cub18CUB_300001_SM_10006detail6reduce28DeviceReduceSingleTileKernelINS2_10policy_hubIdjN4cuda3std3__44plusIdEEE10Policy1000EN6thrust24THRUST_300001_SM_1000_NS6detail15normal_iteratorINSD_10device_ptrIiEEEEPdjS9_dd10pi_functorEEvT0_T1_T2_T3_T4_T6_E12temp_storage+160];
	add.f64 	%fd496, %fd494, %fd495;
	ld.shared.f64 	%fd497, [_ZZN3cub18CUB_300001_SM_10006detail6reduce28DeviceReduceSingleTileKernelINS2_10policy_hubIdjN4cuda3std3__44plusIdEEE10Policy1000EN6thrust24THRUST_300001_SM_1000_NS6detail15normal_iteratorINSD_10device_ptrIiEEEEPdjS9_dd10pi_functorEEvT0_T1_T2_T3_T4_T6_E12temp_storage+168];
	add.f64 	%fd498, %fd496, %fd497;
	ld.shared.f64 	%fd499, [_ZZN3cub18CUB_300001_SM_10006detail6reduce28DeviceReduceSingleTileKernelINS2_10policy_hubIdjN4cuda3std3__44plusIdEEE10Policy1000EN6thrust24THRUST_300001_SM_1000_NS6detail15normal_iteratorINSD_10device_ptrIiEEEEPdjS9_dd10pi_functorEEvT0_T1_T2_T3_T4_T6_E12temp_storage+176];
	add.f64 	%fd520, %fd498, %fd499;
	bra.uni 	$L__BB3_48;
$L__BB3_23:
	// begin inline asm
	mov.u32 %r176, %laneid;
	// end inline asm
	and.b32  	%r227, %r1, 992;
	add.s32 	%r228, %r227, 32;
	setp.gt.u32 	%p33, %r228, %r40;
	not.b32 	%r229, %r227;
	add.s32 	%r230, %r40, %r229;
	selp.b32 	%r225, %r230, 31, %p33;
	mov.b64 	%rd62, %fd509;
	mov.b64 	{%r178, %r183}, %rd62;
	mov.b32 	%r184, 1;
	mov.b32 	%r226, -1;
	// begin inline asm
	shfl.sync.down.b32 %r177, %r178, %r184, %r225, %r226;
	// end inline asm
	// begin inline asm
	shfl.sync.down.b32 %r182, %r183, %r184, %r225, %r226;
	// end inline asm
	mov.b64 	%rd63, {%r177, %r182};
	mov.b64 	%fd380, %rd63;
	setp.lt.s32 	%p34, %r176, %r225;
	add.f64 	%fd381, %fd509, %fd380;
	selp.f64 	%fd382, %fd381, %fd509, %p34;
	mov.b64 	%rd64, %fd382;
	mov.b64 	{%r188, %r193}, %rd64;
	mov.b32 	%r194, 2;
	// begin inline asm
	shfl.sync.down.b32 %r187, %r188, %r194, %r225, %r226;
	// end inline asm
	// begin inline asm
	shfl.sync.down.b32 %r192, %r193, %r194, %r225, %r226;
	// end inline asm
	mov.b64 	%rd65, {%r187, %r192};
	mov.b64 	%fd383, %rd65;
	add.s32 	%r231, %r176, 2;
	setp.gt.s32 	%p35, %r231, %r225;
	add.f64 	%fd384, %fd382, %fd383;
	selp.f64 	%fd385, %fd382, %fd384, %p35;
	mov.b64 	%rd66, %fd385;
	mov.b64 	{%r198, %r203}, %rd66;
	mov.b32 	%r204, 4;
	// begin inline asm
	shfl.sync.down.b32 %r197, %r198, %r204, %r225, %r226;
	// end inline asm
	// begin inline asm
	shfl.sync.down.b32 %r202, %r203, %r204, %r225, %r226;
	// end inline asm
	mov.b64 	%rd67, {%r197, %r202};
	mov.b64 	%fd386, %rd67;
	add.s32 	%r232, %r176, 4;
	setp.gt.s32 	%p36, %r232, %r225;
	add.f64 	%fd387, %fd385, %fd386;
	selp.f64 	%fd388, %fd385, %fd387, %p36;
	mov.b64 	%rd68, %fd388;
	mov.b64 	{%r208, %r213}, %rd68;
	mov.b32 	%r214, 8;
	// begin inline asm
	shfl.sync.down.b32 %r207, %r208, %r214, %r225, %r226;
	// end inline asm
	// begin inline asm
	shfl.sync.down.b32 %r212, %r213, %r214, %r225, %r226;
	// end inline asm
	mov.b64 	%rd69, {%r207, %r212};
	mov.b64 	%fd389, %rd69;
	add.s32 	%r233, %r176, 8;
	setp.gt.s32 	%p37, %r233, %r225;
	add.f64 	%fd390, %fd388, %fd389;
	selp.f64 	%fd391, %fd388, %fd390, %p37;
	mov.b64 	%rd70, %fd391;
	mov.b64 	{%r218, %r223}, %rd70;
	mov.b32 	%r224, 16;
	// begin inline asm
	shfl.sync.down.b32 %r217, %r218, %r224, %r225, %r226;
	// end inline asm
	// begin inline asm
	shfl.sync.down.b32 %r222, %r223, %r224, %r225, %r226;
	// end inline asm
	mov.b64 	%rd71, {%r217, %r222};
	mov.b64 	%fd392, %rd71;
	add.s32 	%r234, %r176, 16;
	setp.gt.s32 	%p38, %r234, %r225;
	add.f64 	%fd393, %fd391, %fd392;
	selp.f64 	%fd520, %fd391, %fd393, %p38;
	setp.ne.s32 	%p39, %r176, 0;
	@%p39 bra 	$L__BB3_25;
	shr.u32 	%r235, %r1, 2;
	and.b32  	%r236, %r235, 248;
	mov.u32 	%r237, _ZZN3cub18CUB_300001_SM_10006detail6reduce28DeviceReduceSingleTileKernelINS2_10policy_hubIdjN4cuda3std3__44plusIdEEE10Policy1000EN6thrust24THRUST_300001_SM_1000_NS6detail15normal_iteratorINSD_10device_ptrIiEEEEPdjS9_dd10pi_functorEEvT0_T1_T2_T3_T4_T6_E12temp_storage;
	add.s32 	%r238, %r237, %r236;
	st.shared.f64 	[%r238+24], %fd520;
$L__BB3_25:
	bar.sync 	0;
	setp.ne.s32 	%p40, %r1, 0;
	@%p40 bra 	$L__BB3_48;
	setp.gt.u32 	%p41, %r40, 32;
	ld.shared.f64 	%fd394, [_ZZN3cub18CUB_300001_SM_10006detail6reduce28DeviceReduceSingleTileKernelINS2_10policy_hubIdjN4cuda3std3__44plusIdEEE10Policy1000EN6thrust24THRUST_300001_SM_1000_NS6detail15normal_iteratorINSD_10device_ptrIiEEEEPdjS9_dd10pi_functorEEvT0_T1_T2_T3_T4_T6_E12temp_storage+32];
	add.f64 	%fd395, %fd520, %fd394;
	selp.f64 	%fd396, %fd395, %fd520, %p41;
	setp.gt.u32 	%p42, %r40, 64;
	ld.shared.f64 	%fd397, [_ZZN3cub18CUB_300001_SM_10006detail6reduce28DeviceReduceSingleTileKernelINS2_10policy_hubIdjN4cuda3std3__44plusIdEEE10Policy1000EN6thrust24THRUST_300001_SM_1000_NS6detail15normal_iteratorINSD_10device_ptrIiEEEEPdjS9_dd10pi_functorEEvT0_T1_T2_T3_T4_T6_E12temp_storage+40];
	add.f64 	%fd398, %fd397, %fd396;
	selp.f64 	%fd399, %fd398, %fd396, %p42;
	setp.gt.u32 	%p43, %r40, 96;
	ld.shared.f64 	%fd400, [_ZZN3cub18CUB_300001_SM_10006detail6reduce28DeviceReduceSingleTileKernelINS2_10policy_hubIdjN4cuda3std3__44plusIdEEE10Policy1000EN6thrust24THRUST_300001_SM_1000_NS6detail15normal_iteratorINSD_10device_ptrIiEEEEPdjS9_dd10pi_functorEEvT0_T1_T2_T3_T4_T6_E12temp_storage+48];
	add.f64 	%fd401, %fd400, %fd399;
	selp.f64 	%fd402, %fd401, %fd399, %p43;
	setp.gt.u32 	%p44, %r40, 128;
	ld.shared.f64 	%fd403, [_ZZN3cub18CUB_300001_SM_10006detail6reduce28DeviceReduceSingleTileKernelINS2_10policy_hubIdjN4cuda3std3__44plusIdEEE10Policy1000EN6thrust24THRUST_300001_SM_1000_NS6detail15normal_iteratorINSD_10device_ptrIiEEEEPdjS9_dd10pi_functorEEvT0_T1_T2_T3_T4_T6_E12temp_storage+56];
	add.f64 	%fd404, %fd403, %fd402;
	selp.f64 	%fd405, %fd404, %fd402, %p44;
	setp.gt.u32 	%p45, %r40, 160;
	ld.shared.f64 	%fd406, [_ZZN3cub18CUB_300001_SM_10006detail6reduce28DeviceReduceSingleTileKernelINS2_10policy_hubIdjN4cuda3std3__44plusIdEEE10Policy1000EN6thrust24THRUST_300001_SM_1000_NS6detail15normal_iteratorINSD_10device_ptrIiEEEEPdjS9_dd10pi_functorEEvT0_T1_T2_T3_T4_T6_E12temp_storage+64];
	add.f64 	%fd407, %fd406, %fd405;
	selp.f64 	%fd408, %fd407, %fd405, %p45;
	setp.gt.u32 	%p46, %r40, 192;
	ld.shared.f64 	%fd409, [_ZZN3cub18CUB_300001_SM_10006detail6reduce28DeviceReduceSingleTileKernelINS2_10policy_hubIdjN4cuda3std3__44plusIdEEE10Policy1000EN6thrust24THRUST_300001_SM_1000_NS6detail15normal_iteratorINSD_10device_ptrIiEEEEPdjS9_dd10pi_functorEEvT0_T1_T2_T3_T4_T6_E12temp_storage+72];
	add.f64 	%fd410, %fd409, %fd408;
	selp.f64 	%fd411, %fd410, %fd408, %p46;
	setp.gt.u32 	%p47, %r40, 224;
	ld.shared.f64 	%fd412, [_ZZN3cub18CUB_300001_SM_10006detail6reduce28DeviceReduceSingleTileKernelINS2_10policy_hubIdjN4cuda3std3__44plusIdEEE10Policy1000EN6thrust24THRUST_300001_SM_1000_NS6detail15normal_iteratorINSD_10device_ptrIiEEEEPdjS9_dd10pi_functorEEvT0_T1_T2_T3_T4_T6_E12temp_storage+80];
	add.f64 	%fd413, %fd412, %fd411;
	selp.f64 	%fd414, %fd413, %fd411, %p47;
	setp.gt.u32 	%p48, %r40, 256;
	ld.shared.f64 	%fd415, [_ZZN3cub18CUB_300001_SM_10006detail6reduce28DeviceReduceSingleTileKernelINS2_10policy_hubIdjN4cuda3std3__44plusIdEEE10Policy1000EN6thrust24THRUST_300001_SM_1000_NS6detail15normal_iteratorINSD_10device_ptrIiEEEEPdjS9_dd10pi_functorEEvT0_T1_T2_T3_T4_T6_E12temp_storage+88];
	add.f64 	%fd416, %fd415, %fd414;
	selp.f64 	%fd417, %fd416, %fd414, %p48;
	setp.gt.u32 	%p49, %r40, 288;
	ld.shared.f64 	%fd418, [_ZZN3cub18CUB_300001_SM_10006detail6reduce28DeviceReduceSingleTileKernelINS2_10policy_hubIdjN4cuda3std3__44plusIdEEE10Policy1000EN6thrust24THRUST_300001_SM_1000_NS6detail15normal_iteratorINSD_10device_ptrIiEEEEPdjS9_dd10pi_functorEEvT0_T1_T2_T3_T4_T6_E12temp_storage+96];
	add.f64 	%fd419, %fd418, %fd417;
	selp.f64 	%fd420, %fd419, %fd417, %p49;
	setp.gt.u32 	%p50, %r40, 320;
	ld.shared.f64 	%fd421, [_ZZN3cub18CUB_300001_SM_10006detail6reduce28DeviceReduceSingleTileKernelINS2_10policy_hubIdjN4cuda3std3__44plusIdEEE10Policy1000EN6thrust24THRUST_300001_SM_1000_NS6detail15normal_iteratorINSD_10device_ptrIiEEEEPdjS9_dd10pi_functorEEvT0_T1_T2_T3_T4_T6_E12temp_storage+104];
	add.f64 	%fd422, %fd421, %fd420;
	selp.f64 	%fd423, %fd422, %fd420, %p50;
	setp.gt.u32 	%p51, %r40, 352;
	ld.shared.f64 	%fd424, [_ZZN3cub18CUB_300001_SM_10006detail6reduce28DeviceReduceSingleTileKernelINS2_10policy_hubIdjN4cuda3std3__44plusIdEEE10Policy1000EN6thrust24THRUST_300001_SM_1000_NS6detail15normal_iteratorINSD_10device_ptrIiEEEEPdjS9_dd10pi_functorEEvT0_T1_T2_T3_T4_T6_E12temp_storage+112];
	add.f64 	%fd425, %fd424, %fd423;
	selp.f64 	%fd426, %fd425, %fd423, %p51;
	setp.gt.u32 	%p52, %r40, 384;
	ld.shared.f64 	%fd427, [_ZZN3cub18CUB_300001_SM_10006detail6reduce28DeviceReduceSingleTileKernelINS2_10policy_hubIdjN4cuda3std3__44plusIdEEE10Policy1000EN6thrust24THRUST_300001_SM_1000_NS6detail15normal_iteratorINSD_10device_ptrIiEEEEPdjS9_dd10pi_functorEEvT0_T1_T2_T3_T4_T6_E12temp_storage+120];
	add.f64 	%fd428, %fd427, %fd426;
	selp.f64 	%fd429, %fd428, %fd426, %p52;
	setp.gt.u32 	%p53, %r40, 416;
	ld.shared.f64 	%fd430, [_ZZN3cub18CUB_300001_SM_10006detail6reduce28DeviceReduceSingleTileKernelINS2_10policy_hubIdjN4cuda3std3__44plusIdEEE10Policy1000EN6thrust24THRUST_300001_SM_1000_NS6detail15normal_iteratorINSD_10device_ptrIiEEEEPdjS9_dd10pi_functorEEvT0_T1_T2_T3_T4_T6_E12temp_storage+128];
	add.f64 	%fd431, %fd430, %fd429;
	selp.f64 	%fd432, %fd431, %fd429, %p53;
	setp.gt.u32 	%p54, %r40, 448;
	ld.shared.f64 	%fd433, [_ZZN3cub18CUB_300001_SM_10006detail6reduce28DeviceReduceSingleTileKernelINS2_10policy_hubIdjN4cuda3std3__44plusIdEEE10Policy1000EN6thrust24THRUST_300001_SM_1000_NS6detail15normal_iteratorINSD_10device_ptrIiEEEEPdjS9_dd10pi_functorEEvT0_T1_T2_T3_T4_T6_E12temp_storage+136];
	add.f64 	%fd434, %fd433, %fd432;
	selp.f64 	%fd435, %fd434, %fd432, %p54;
	setp.gt.u32 	%p55, %r40, 480;
	ld.shared.f64 	%fd436, [_ZZN3cub18CUB_300001_SM_10006detail6reduce28DeviceReduceSingleTileKernelINS2_10policy_hubIdjN4cuda3std3__44plusIdEEE10Policy1000EN6thrust24THRUST_300001_SM_1000_NS6detail15normal_iteratorINSD_10device_ptrIiEEEEPdjS9_dd10pi_functorEEvT0_T1_T2_T3_T4_T6_E12temp_storage+144];
	add.f64 	%fd437, %fd436, %fd435;
	selp.f64 	%fd438, %fd437, %fd435, %p55;
	setp.gt.u32 	%p56, %r40, 512;
	ld.shared.f64 	%fd439, [_ZZN3cub18CUB_300001_SM_10006detail6reduce28DeviceReduceSingleTileKernelINS2_10policy_hubIdjN4cuda3std3__44plusIdEEE10Policy1000EN6thrust24THRUST_300001_SM_1000_NS6detail15normal_iteratorINSD_10device_ptrIiEEEEPdjS9_dd10pi_functorEEvT0_T1_T2_T3_T4_T6_E12temp_storage+152];
	add.f64 	%fd440, %fd439, %fd438;
	selp.f64 	%fd441, %fd440, %fd438, %p56;
	setp.gt.u32 	%p57, %r40, 544;
	ld.shared.f64 	%fd442, [_ZZN3cub18CUB_300001_SM_10006detail6reduce28DeviceReduceSingleTileKernelINS2_10policy_hubIdjN4cuda3std3__44plusIdEEE10Policy1000EN6thrust24THRUST_300001_SM_1000_NS6detail15normal_iteratorINSD_10device_ptrIiEEEEPdjS9_dd10pi_functorEEvT0_T1_T2_T3_T4_T6_E12temp_storage+160];
	add.f64 	%fd443, %fd442, %fd441;
	selp.f64 	%fd444, %fd443, %fd441, %p57;
	setp.gt.u32 	%p58, %r40, 576;
	ld.shared.f64 	%fd445, [_ZZN3cub18CUB_300001_SM_10006detail6reduce28DeviceReduceSingleTileKernelINS2_10policy_hubIdjN4cuda3std3__44plusIdEEE10Policy1000EN6thrust24THRUST_300001_SM_1000_NS6detail15normal_iteratorINSD_10device_ptrIiEEEEPdjS9_dd10pi_functorEEvT0_T1_T2_T3_T4_T6_E12temp_storage+168];
	add.f64 	%fd446, %fd445, %fd444;
	selp.f64 	%fd447, %fd446, %fd444, %p58;
	setp.gt.u32 	%p59, %r40, 608;
	ld.shared.f64 	%fd448, [_ZZN3cub18CUB_300001_SM_10006detail6reduce28DeviceReduceSingleTileKernelINS2_10policy_hubIdjN4cuda3std3__44plusIdEEE10Policy1000EN6thrust24THRUST_300001_SM_1000_NS6detail15normal_iteratorINSD_10device_ptrIiEEEEPdjS9_dd10pi_functorEEvT0_T1_T2_T3_T4_T6_E12temp_storage+176];
	add.f64 	%fd449, %fd448, %fd447;
	selp.f64 	%fd520, %fd449, %fd447, %p59;
	bra.uni 	$L__BB3_48;
$L__BB3_27:
	mov.u32 	%r17, %tid.x;
	mul.wide.u32 	%rd8, %r17, 4;
	add.s64 	%rd9, %rd2, %rd8;
	ld.global.u32 	%r42, [%rd9];
	cvt.rn.f64.s32 	%fd43, %r42;
	add.f64 	%fd44, %fd43, 0d3FE0000000000000;
	mul.f64 	%fd45, %fd42, %fd44;
	fma.rn.f64 	%fd46, %fd45, %fd45, 0d3FF0000000000000;
	mov.f64 	%fd47, 0d4010000000000000;
	div.rn.f64 	%fd48, %fd47, %fd46;
	ld.global.u32 	%r43, [%rd9+2560];
	cvt.rn.f64.s32 	%fd49, %r43;
	add.f64 	%fd50, %fd49, 0d3FE0000000000000;
	mul.f64 	%fd51, %fd42, %fd50;
	fma.rn.f64 	%fd52, %fd51, %fd51, 0d3FF0000000000000;
	div.rn.f64 	%fd53, %fd47, %fd52;
	ld.global.u32 	%r44, [%rd9+5120];
	cvt.rn.f64.s32 	%fd54, %r44;
	add.f64 	%fd55, %fd54, 0d3FE0000000000000;
	mul.f64 	%fd56, %fd42, %fd55;
	fma.rn.f64 	%fd57, %fd56, %fd56, 0d3FF0000000000000;
	div.rn.f64 	%fd58, %fd47, %fd57;
	ld.global.u32 	%r45, [%rd9+7680];
	cvt.rn.f64.s32 	%fd59, %r45;
	add.f64 	%fd60, %fd59, 0d3FE0000000000000;
	mul.f64 	%fd61, %fd42, %fd60;
	fma.rn.f64 	%fd62, %fd61, %fd61, 0d3FF0000000000000;
	div.rn.f64 	%fd63, %fd47, %fd62;
	ld.global.u32 	%r46, [%rd9+10240];
	cvt.rn.f64.s32 	%fd64, %r46;
	add.f64 	%fd65, %fd64, 0d3FE0000000000000;
	mul.f64 	%fd66, %fd42, %fd65;
	fma.rn.f64 	%fd67, %fd66, %fd66, 0d3FF0000000000000;
	div.rn.f64 	%fd68, %fd47, %fd67;
	ld.global.u32 	%r47, [%rd9+12800];
	cvt.rn.f64.s32 	%fd69, %r47;
	add.f64 	%fd70, %fd69, 0d3FE0000000000000;
	mul.f64 	%fd71, %fd42, %fd70;
	fma.rn.f64 	%fd72, %fd71, %fd71, 0d3FF0000000000000;
	div.rn.f64 	%fd73, %fd47, %fd72;
	ld.global.u32 	%r48, [%rd9+15360];
	cvt.rn.f64.s32 	%fd74, %r48;
	add.f64 	%fd75, %fd74, 0d3FE0000000000000;
	mul.f64 	%fd76, %fd42, %fd75;
	fma.rn.f64 	%fd77, %fd76, %fd76, 0d3FF0000000000000;
	div.rn.f64 	%fd78, %fd47, %fd77;
	ld.global.u32 	%r49, [%rd9+17920];
	cvt.rn.f64.s32 	%fd79, %r49;
	add.f64 	%fd80, %fd79, 0d3FE0000000000000;
	mul.f64 	%fd81, %fd42, %fd80;
	fma.rn.f64 	%fd82, %fd81, %fd81, 0d3FF0000000000000;
	div.rn.f64 	%fd83, %fd47, %fd82;
	add.f64 	%fd84, %fd48, %fd53;
	add.f64 	%fd85, %fd84, %fd58;
	add.f64 	%fd86, %fd85, %fd63;
	add.f64 	%fd87, %fd86, %fd68;
	add.f64 	%fd88, %fd87, %fd73;
	add.f64 	%fd89, %fd88, %fd78;
	add.f64 	%fd519, %fd89, %fd83;
	add.s32 	%r18, %r40, -5120;
	setp.lt.u32 	%p3, %r18, 5120;
	mov.b32 	%r303, 5120;
	@%p3 bra 	$L__BB3_31;
	mov.b32 	%r303, 5120;
$L__BB3_29:
	add.s32 	%r51, %r17, %r303;
	mul.wide.u32 	%rd10, %r51, 4;
	add.s64 	%rd11, %rd2, %rd10;
	ld.global.u32 	%r52, [%rd11];
	cvt.rn.f64.s32 	%fd90, %r52;
	add.f64 	%fd91, %fd90, 0d3FE0000000000000;
	mul.f64 	%fd92, %fd42, %fd91;
	fma.rn.f64 	%fd93, %fd92, %fd92, 0d3FF0000000000000;
	mov.f64 	%fd94, 0d4010000000000000;
	div.rn.f64 	%fd95, %fd94, %fd93;
	ld.global.u32 	%r53, [%rd11+2560];
	cvt.rn.f64.s32 	%fd96, %r53;
	add.f64 	%fd97, %fd96, 0d3FE0000000000000;
	mul.f64 	%fd98, %fd42, %fd97;
	fma.rn.f64 	%fd99, %fd98, %fd98, 0d3FF0000000000000;
	div.rn.f64 	%fd100, %fd94, %fd99;
	ld.global.u32 	%r54, [%rd11+5120];
	cvt.rn.f64.s32 	%fd101, %r54;
	add.f64 	%fd102, %fd101, 0d3FE0000000000000;
	mul.f64 	%fd103, %fd42, %fd102;
	fma.rn.f64 	%fd104, %fd103, %fd103, 0d3FF0000000000000;
	div.rn.f64 	%fd105, %fd94, %fd104;
	ld.global.u32 	%r55, [%rd11+7680];
	cvt.rn.f64.s32 	%fd106, %r55;
	add.f64 	%fd107, %fd106, 0d3FE0000000000000;
	mul.f64 	%fd108, %fd42, %fd107;
	fma.rn.f64 	%fd109, %fd108, %fd108, 0d3FF0000000000000;
	div.rn.f64 	%fd110, %fd94, %fd109;
	ld.global.u32 	%r56, [%rd11+10240];
	cvt.rn.f64.s32 	%fd111, %r56;
	add.f64 	%fd112, %fd111, 0d3FE0000000000000;
	mul.f64 	%fd113, %fd42, %fd112;
	fma.rn.f64 	%fd114, %fd113, %fd113, 0d3FF0000000000000;
	div.rn.f64 	%fd115, %fd94, %fd114;
	ld.global.u32 	%r57, [%rd11+12800];
	cvt.rn.f64.s32 	%fd116, %r57;
	add.f64 	%fd117, %fd116, 0d3FE0000000000000;
	mul.f64 	%fd118, %fd42, %fd117;
	fma.rn.f64 	%fd119, %fd118, %fd118, 0d3FF0000000000000;
	div.rn.f64 	%fd120, %fd94, %fd119;
	ld.global.u32 	%r58, [%rd11+15360];
	cvt.rn.f64.s32 	%fd121, %r58;
	add.f64 	%fd122, %fd121, 0d3FE0000000000000;
	mul.f64 	%fd123, %fd42, %fd122;
	fma.rn.f64 	%fd124, %fd123, %fd123, 0d3FF0000000000000;
	div.rn.f64 	%fd125, %fd94, %fd124;
	ld.global.u32 	%r59, [%rd11+17920];
	cvt.rn.f64.s32 	%fd126, %r59;
	add.f64 	%fd127, %fd126, 0d3FE0000000000000;
	mul.f64 	%fd128, %fd42, %fd127;
	fma.rn.f64 	%fd129, %fd128, %fd128, 0d3FF0000000000000;
	div.rn.f64 	%fd130, %fd94, %fd129;
	add.f64 	%fd131, %fd519, %fd95;
	add.f64 	%fd132, %fd131, %fd100;
	add.f64 	%fd133, %fd132, %fd105;
	add.f64 	%fd134, %fd133, %fd110;
	add.f64 	%fd135, %fd134, %fd115;
	add.f64 	%fd136, %fd135, %fd120;
	add.f64 	%fd137, %fd136, %fd125;
	add.f64 	%fd519, %fd137, %fd130;
	sub.s32 	%r60, %r40, %r303;
	setp.lt.u32 	%p4, %r60, 5120;
	@%p4 bra 	$L__BB3_44;
	add.s32 	%r303, %r303, 5120;
	setp.le.u32 	%p5, %r303, %r18;
	@%p5 bra 	$L__BB3_29;
$L__BB3_31:
	setp.le.u32 	%p6, %r40, %r303;
	sub.s32 	%r61, %r40, %r303;
	setp.ge.s32 	%p7, %r17, %r61;
	or.pred  	%p8, %p6, %p7;
	@%p8 bra 	$L__BB3_44;
	not.b32 	%r63, %r17;
	add.s32 	%r64, %r40, %r63;
	sub.s32 	%r65, %r64, %r303;
	mul.hi.u32 	%r66, %r65, -858993459;
	shr.u32 	%r22, %r66, 9;
	add.s32 	%r23, %r22, 1;
	and.b32  	%r24, %r23, 7;
	setp.lt.u32 	%p9, %r65, 4480;
	mov.u32 	%r308, %r17;
	@%p9 bra 	$L__BB3_36;
	add.s32 	%r306, %r17, 2560;
	add.s32 	%r305, %r17, %r303;
	and.b32  	%r67, %r23, 16777208;
	neg.s32 	%r304, %r67;
$L__BB3_34:
	.pragma "nounroll";
	mul.wide.u32 	%rd12, %r305, 4;
	add.s64 	%rd13, %rd2, %rd12;
	ld.global.u32 	%r68, [%rd13];
	cvt.rn.f64.s32 	%fd139, %r68;
	add.f64 	%fd140, %fd139, 0d3FE0000000000000;
	mul.f64 	%fd141, %fd42, %fd140;
	fma.rn.f64 	%fd142, %fd141, %fd141, 0d3FF0000000000000;
	mov.f64 	%fd143, 0d4010000000000000;
	div.rn.f64 	%fd144, %fd143, %fd142;
	add.f64 	%fd145, %fd519, %fd144;
	add.s32 	%r69, %r305, 640;
	mul.wide.u32 	%rd14, %r69, 4;
	add.s64 	%rd15, %rd2, %rd14;
	ld.global.u32 	%r70, [%rd15];
	cvt.rn.f64.s32 	%fd146, %r70;
	add.f64 	%fd147, %fd146, 0d3FE0000000000000;
	mul.f64 	%fd148, %fd42, %fd147;
	fma.rn.f64 	%fd149, %fd148, %fd148, 0d3FF0000000000000;
	div.rn.f64 	%fd150, %fd143, %fd149;
	add.f64 	%fd151, %fd145, %fd150;
	add.s32 	%r71, %r305, 1280;
	mul.wide.u32 	%rd16, %r71, 4;
	add.s64 	%rd17, %rd2, %rd16;
	ld.global.u32 	%r72, [%rd17];
	cvt.rn.f64.s32 	%fd152, %r72;
	add.f64 	%fd153, %fd152, 0d3FE0000000000000;
	mul.f64 	%fd154, %fd42, %fd153;
	fma.rn.f64 	%fd155, %fd154, %fd154, 0d3FF0000000000000;
	div.rn.f64 	%fd156, %fd143, %fd155;
	add.f64 	%fd157, %fd151, %fd156;
	add.s32 	%r73, %r305, 1920;
	mul.wide.u32 	%rd18, %r73, 4;
	add.s64 	%rd19, %rd2, %rd18;
	ld.global.u32 	%r74, [%rd19];
	cvt.rn.f64.s32 	%fd158, %r74;
	add.f64 	%fd159, %fd158, 0d3FE0000000000000;
	mul.f64 	%fd160, %fd42, %fd159;
	fma.rn.f64 	%fd161, %fd160, %fd160, 0d3FF0000000000000;
	div.rn.f64 	%fd162, %fd143, %fd161;
	add.f64 	%fd163, %fd157, %fd162;
	add.s32 	%r75, %r305, 2560;
	mul.wide.u32 	%rd20, %r75, 4;
	add.s64 	%rd21, %rd2, %rd20;
	ld.global.u32 	%r76, [%rd21];
	cvt.rn.f64.s32 	%fd164, %r76;
	add.f64 	%fd165, %fd164, 0d3FE0000000000000;
	mul.f64 	%fd166, %fd42, %fd165;
	fma.rn.f64 	%fd167, %fd166, %fd166, 0d3FF0000000000000;
	div.rn.f64 	%fd168, %fd143, %fd167;
	add.f64 	%fd169, %fd163, %fd168;
	add.s32 	%r77, %r305, 3200;
	mul.wide.u32 	%rd22, %r77, 4;
	add.s64 	%rd23, %rd2, %rd22;
	ld.global.u32 	%r78, [%rd23];
	cvt.rn.f64.s32 	%fd170, %r78;
	add.f64 	%fd171, %fd170, 0d3FE0000000000000;
	mul.f64 	%fd172, %fd42, %fd171;
	fma.rn.f64 	%fd173, %fd172, %fd172, 0d3FF0000000000000;
	div.rn.f64 	%fd174, %fd143, %fd173;
	add.f64 	%fd175, %fd169, %fd174;
	add.s32 	%r79, %r305, 3840;
	mul.wide.u32 	%rd24, %r79, 4;
	add.s64 	%rd25, %rd2, %rd24;
	ld.global.u32 	%r80, [%rd25];
	cvt.rn.f64.s32 	%fd176, %r80;
	add.f64 	%fd177, %fd176, 0d3FE0000000000000;
	mul.f64 	%fd178, %fd42, %fd177;
	fma.rn.f64 	%fd179, %fd178, %fd178, 0d3FF0000000000000;
	div.rn.f64 	%fd180, %fd143, %fd179;
	add.f64 	%fd181, %fd175, %fd180;
	add.s32 	%r81, %r305, 4480;
	mul.wide.u32 	%rd26, %r81, 4;
	add.s64 	%rd27, %rd2, %rd26;
	ld.global.u32 	%r82, [%rd27];
	cvt.rn.f64.s32 	%fd182, %r82;
	add.f64 	%fd183, %fd182, 0d3FE0000000000000;
	mul.f64 	%fd184, %fd42, %fd183;
	fma.rn.f64 	%fd185, %fd184, %fd184, 0d3FF0000000000000;
	div.rn.f64 	%fd186, %fd143, %fd185;
	add.f64 	%fd519, %fd181, %fd186;
	add.s32 	%r306, %r306, 5120;
	add.s32 	%r305, %r305, 5120;
	add.s32 	%r304, %r304, 8;
	setp.ne.s32 	%p10, %r304, 0;
	@%p10 bra 	$L__BB3_34;
	add.s32 	%r308, %r306, -2560;
$L__BB3_36:
	setp.eq.s32 	%p11, %r24, 0;
	@%p11 bra 	$L__BB3_44;
	setp.lt.u32 	%p12, %r24, 4;
	@%p12 bra 	$L__BB3_39;
	add.s32 	%r83, %r308, %r303;
	mul.wide.u32 	%rd28, %r83, 4;
	add.s64 	%rd29, %rd2, %rd28;
	ld.global.u32 	%r84, [%rd29];
	cvt.rn.f64.s32 	%fd188, %r84;
	add.f64 	%fd189, %fd188, 0d3FE0000000000000;
	mul.f64 	%fd190, %fd42, %fd189;
	fma.rn.f64 	%fd191, %fd190, %fd190, 0d3FF0000000000000;
	mov.f64 	%fd192, 0d4010000000000000;
	div.rn.f64 	%fd193, %fd192, %fd191;
	add.f64 	%fd194, %fd519, %fd193;
	add.s32 	%r85, %r83, 640;
	mul.wide.u32 	%rd30, %r85, 4;
	add.s64 	%rd31, %rd2, %rd30;
	ld.global.u32 	%r86, [%rd31];
	cvt.rn.f64.s32 	%fd195, %r86;
	add.f64 	%fd196, %fd195, 0d3FE0000000000000;
	mul.f64 	%fd197, %fd42, %fd196;
	fma.rn.f64 	%fd198, %fd197, %fd197, 0d3FF0000000000000;
	div.rn.f64 	%fd199, %fd192, %fd198;
	add.f64 	%fd200, %fd194, %fd199;
	add.s32 	%r87, %r83, 1280;
	mul.wide.u32 	%rd32, %r87, 4;
	add.s64 	%rd33, %rd2, %rd32;
	ld.global.u32 	%r88, [%rd33];
	cvt.rn.f64.s32 	%fd201, %r88;
	add.f64 	%fd202, %fd201, 0d3FE0000000000000;
	mul.f64 	%fd203, %fd42, %fd202;
	fma.rn.f64 	%fd204, %fd203, %fd203, 0d3FF0000000000000;
	div.rn.f64 	%fd205, %fd192, %fd204;
	add.f64 	%fd206, %fd200, %fd205;
	add.s32 	%r89, %r83, 1920;
	mul.wide.u32 	%rd34, %r89, 4;
	add.s64 	%rd35, %rd2, %rd34;
	ld.global.u32 	%r90, [%rd35];
	cvt.rn.f64.s32 	%fd207, %r90;
	add.f64 	%fd208, %fd207, 0d3FE0000000000000;
	mul.f64 	%fd209, %fd42, %fd208;
	fma.rn.f64 	%fd210, %fd209, %fd209, 0d3FF0000000000000;
	div.rn.f64 	%fd211, %fd192, %fd210;
	add.f64 	%fd519, %fd206, %fd211;
	add.s32 	%r308, %r308, 2560;
$L__BB3_39:
	and.b32  	%r91, %r23, 3;
	setp.eq.s32 	%p13, %r91, 0;
	@%p13 bra 	$L__BB3_44;
	setp.eq.s32 	%p14, %r91, 1;
	@%p14 bra 	$L__BB3_42;
	add.s32 	%r92, %r308, %r303;
	mul.wide.u32 	%rd36, %r92, 4;
	add.s64 	%rd37, %rd2, %rd36;
	ld.global.u32 	%r93, [%rd37];
	cvt.rn.f64.s32 	%fd213, %r93;
	add.f64 	%fd214, %fd213, 0d3FE0000000000000;
	mul.f64 	%fd215, %fd42, %fd214;
	fma.rn.f64 	%fd216, %fd215, %fd215, 0d3FF0000000000000;
	mov.f64 	%fd217, 0d4010000000000000;
	div.rn.f64 	%fd218, %fd217, %fd216;
	add.f64 	%fd219, %fd519, %fd218;
	add.s32 	%r94, %r92, 640;
	mul.wide.u32 	%rd38, %r94, 4;
	add.s64 	%rd39, %rd2, %rd38;
	ld.global.u32 	%r95, [%rd39];
	cvt.rn.f64.s32 	%fd220, %r95;
	add.f64 	%fd221, %fd220, 0d3FE0000000000000;
	mul.f64 	%fd222, %fd42, %fd221;
	fma.rn.f64 	%fd223, %fd222, %fd222, 0d3FF0000000000000;
	div.rn.f64 	%fd224, %fd217, %fd223;
	add.f64 	%fd519, %fd219, %fd224;
	add.s32 	%r308, %r308, 1280;
$L__BB3_42:
	and.b32  	%r96, %r22, 1;
	setp.eq.b32 	%p15, %r96, 1;
	@%p15 bra 	$L__BB3_44;
	add.s32 	%r97, %r308, %r303;
	mul.wide.u32 	%rd40, %r97, 4;
	add.s64 	%rd41, %rd2, %rd40;
	ld.global.u32 	%r98, [%rd41];
	cvt.rn.f64.s32 	%fd225, %r98;
	add.f64 	%fd226, %fd225, 0d3FE0000000000000;
	mul.f64 	%fd227, %fd42, %fd226;
	fma.rn.f64 	%fd228, %fd227, %fd227, 0d3FF0000000000000;
	mov.f64 	%fd229, 0d4010000000000000;
	div.rn.f64 	%fd230, %fd229, %fd228;
	add.f64 	%fd519, %fd519, %fd230;
$L__BB3_44:
	// begin inline asm
	mov.u32 %r99, %laneid;
	// end inline asm
	mov.b64 	%rd42, %fd519;
	mov.b64 	{%r101, %r106}, %rd42;
	mov.b32 	%r107, 1;
	mov.b32 	%r148, 31;
	mov.b32 	%r149, -1;
	// begin inline asm
	shfl.sync.down.b32 %r100, %r101, %r107, %r148, %r149;
	// end inline asm
	// begin inline asm
	shfl.sync.down.b32 %r105, %r106, %r107, %r148, %r149;
	// end inline asm
	mov.b64 	%rd43, {%r100, %r105};
	mov.b64 	%fd231, %rd43;
	setp.gt.s32 	%p16, %r99, 30;
	add.f64 	%fd232, %fd519, %fd231;
	selp.f64 	%fd233, %fd519, %fd232, %p16;
	mov.b64 	%rd44, %fd233;
	mov.b64 	{%r111, %r116}, %rd44;
	mov.b32 	%r117, 2;
	// begin inline asm
	shfl.sync.down.b32 %r110, %r111, %r117, %r148, %r149;
	// end inline asm
	// begin inline asm
	shfl.sync.down.b32 %r115, %r116, %r117, %r148, %r149;
	// end inline asm
	mov.b64 	%rd45, {%r110, %r115};
	mov.b64 	%fd234, %rd45;
	setp.gt.s32 	%p17, %r99, 29;
	add.f64 	%fd235, %fd233, %fd234;
	selp.f64 	%fd236, %fd233, %fd235, %p17;
	mov.b64 	%rd46, %fd236;
	mov.b64 	{%r121, %r126}, %rd46;
	mov.b32 	%r127, 4;
	// begin inline asm
	shfl.sync.down.b32 %r120, %r121, %r127, %r148, %r149;
	// end inline asm
	// begin inline asm
	shfl.sync.down.b32 %r125, %r126, %r127, %r148, %r149;
	// end inline asm
	mov.b64 	%rd47, {%r120, %r125};
	mov.b64 	%fd237, %rd47;
	setp.gt.s32 	%p18, %r99, 27;
	add.f64 	%fd238, %fd236, %fd237;
	selp.f64 	%fd239, %fd236, %fd238, %p18;
	mov.b64 	%rd48, %fd239;
	mov.b64 	{%r131, %r136}, %rd48;
	mov.b32 	%r137, 8;
	// begin inline asm
	shfl.sync.down.b32 %r130, %r131, %r137, %r148, %r149;
	// end inline asm
	// begin inline asm
	shfl.sync.down.b32 %r135, %r136, %r137, %r148, %r149;
	// end inline asm
	mov.b64 	%rd49, {%r130, %r135};
	mov.b64 	%fd240, %rd49;
	setp.gt.s32 	%p19, %r99, 23;
	add.f64 	%fd241, %fd239, %fd240;
	selp.f64 	%fd242, %fd239, %fd241, %p19;
	mov.b64 	%rd50, %fd242;
	mov.b64 	{%r141, %r146}, %rd50;
	mov.b32 	%r147, 16;
	// begin inline asm
	shfl.sync.down.b32 %r140, %r141, %r147, %r148, %r149;
	// end inline asm
	// begin inline asm
	shfl.sync.down.b32 %r145, %r146, %r147, %r148, %r149;
	// end inline asm
	mov.b64 	%rd51, {%r140, %r145};
	mov.b64 	%fd243, %rd51;
	setp.gt.s32 	%p20, %r99, 15;
	add.f64 	%fd37, %fd242, %fd243;
	selp.f64 	%fd520, %fd242, %fd37, %p20;
	setp.ne.s32 	%p21, %r99, 0;
	@%p21 bra 	$L__BB3_46;
	shr.u32 	%r150, %r17, 2;
	and.b32  	%r151, %r150, 248;
	mov.u32 	%r152, _ZZN3cub18CUB_300001_SM_10006detail6reduce28DeviceReduceSingleTileKernelINS2_10policy_hubIdjN4cuda3std3__44plusIdEEE10Policy1000EN6thrust24THRUST_300001_SM_1000_NS6detail15normal_iteratorINSD_10device_ptrIiEEEEPdjS9_dd10pi_functorEEvT0_T1_T2_T3_T4_T6_E12temp_storage;
	add.s32 	%r153, %r152, %r151;
	st.shared.f64 	[%r153+24], %fd37;
$L__BB3_46:
	bar.sync 	0;
	setp.ne.s32 	%p22, %r17, 0;
	@%p22 bra 	$L__BB3_48;
	ld.shared.f64 	%fd244, [_ZZN3cub18CUB_300001_SM_10006detail6reduce28DeviceReduceSingleTileKernelINS2_10policy_hubIdjN4cuda3std3__44plusIdEEE10Policy1000EN6thrust24THRUST_300001_SM_1000_NS6detail15normal_iteratorINSD_10device_ptrIiEEEEPdjS9_dd10pi_functorEEvT0_T1_T2_T3_T4_T6_E12temp_storage+32];
	add.f64 	%fd245, %fd520, %fd244;
	ld.shared.f64 	%fd246, [_ZZN3cub18CUB_300001_SM_10006detail6reduce28DeviceReduceSingleTileKernelINS2_10policy_hubIdjN4cuda3std3__44plusIdEEE10Policy1000EN6thrust24THRUST_300001_SM_1000_NS6detail15normal_iteratorINSD_10device_ptrIiEEEEPdjS9_dd10pi_functorEEvT0_T1_T2_T3_T4_T6_E12temp_storage+40];
	add.f64 	%fd247, %fd245, %fd246;
	ld.shared.f64 	%fd248, [_ZZN3cub18CUB_300001_SM_10006detail6reduce28DeviceReduceSingleTileKernelINS2_10policy_hubIdjN4cuda3std3__44plusIdEEE10Policy1000EN6thrust24THRUST_300001_SM_1000_NS6detail15normal_iteratorINSD_10device_ptrIiEEEEPdjS9_dd10pi_functorEEvT0_T1_T2_T3_T4_T6_E12temp_storage+48];
	add.f64 	%fd249, %fd247, %fd248;
	ld.shared.f64 	%fd250, [_ZZN3cub18CUB_300001_SM_10006detail6reduce28DeviceReduceSingleTileKernelINS2_10policy_hubIdjN4cuda3std3__44plusIdEEE10Policy1000EN6thrust24THRUST_300001_SM_1000_NS6detail15normal_iteratorINSD_10device_ptrIiEEEEPdjS9_dd10pi_functorEEvT0_T1_T2_T3_T4_T6_E12temp_storage+56];
	add.f64 	%fd251, %fd249, %fd250;
	ld.shared.f64 	%fd252, [_ZZN3cub18CUB_300001_SM_10006detail6reduce28DeviceReduceSingleTileKernelINS2_10policy_hubIdjN4cuda3std3__44plusIdEEE10Policy1000EN6thrust24THRUST_300001_SM_1000_NS6detail15normal_iteratorINSD_10device_ptrIiEEEEPdjS9_dd10pi_functorEEvT0_T1_T2_T3_T4_T6_E12temp_storage+64];
	add.f64 	%fd253, %fd251, %fd252;
	ld.shared.f64 	%fd254, [_ZZN3cub18CUB_300001_SM_10006detail6reduce28DeviceReduceSingleTileKernelINS2_10policy_hubIdjN4cuda3std3__44plusIdEEE10Policy1000EN6thrust24THRUST_300001_SM_1000_NS6detail15normal_iteratorINSD_10device_ptrIiEEEEPdjS9_dd10pi_functorEEvT0_T1_T2_T3_T4_T6_E12temp_storage+72];
	add.f64 	%fd255, %fd253, %fd254;
	ld.shared.f64 	%fd256, [_ZZN3cub18CUB_300001_SM_10006detail6reduce28DeviceReduceSingleTileKernelINS2_10policy_hubIdjN4cuda3std3__44plusIdEEE10Policy1000EN6thrust24THRUST_300001_SM_1000_NS6detail15normal_iteratorINSD_10device_ptrIiEEEEPdjS9_dd10pi_functorEEvT0_T1_T2_T3_T4_T6_E12temp_storage+80];
	add.f64 	%fd257, %fd255, %fd256;
	ld.shared.f64 	%fd258, [_ZZN3cub18CUB_300001_SM_10006detail6reduce28DeviceReduceSingleTileKernelINS2_10policy_hubIdjN4cuda3std3__44plusIdEEE10Policy1000EN6thrust24THRUST_300001_SM_1000_NS6detail15normal_iteratorINSD_10device_ptrIiEEEEPdjS9_dd10pi_functorEEvT0_T1_T2_T3_T4_T6_E12temp_storage+88];
	add.f64 	%fd259, %fd257, %fd258;
	ld.shared.f64 	%fd260, [_ZZN3cub18CUB_300001_SM_10006detail6reduce28DeviceReduceSingleTileKernelINS2_10policy_hubIdjN4cuda3std3__44plusIdEEE10Policy1000EN6thrust24THRUST_300001_SM_1000_NS6detail15normal_iteratorINSD_10device_ptrIiEEEEPdjS9_dd10pi_functorEEvT0_T1_T2_T3_T4_T6_E12temp_storage+96];
	add.f64 	%fd261, %fd259, %fd260;
	ld.shared.f64 	%fd262, [_ZZN3cub18CUB_300001_SM_10006detail6reduce28DeviceReduceSingleTileKernelINS2_10policy_hubIdjN4cuda3std3__44plusIdEEE10Policy1000EN6thrust24THRUST_300001_SM_1000_NS6detail15normal_iteratorINSD_10device_ptrIiEEEEPdjS9_dd10pi_functorEEvT0_T1_T2_T3_T4_T6_E12temp_storage+104];
	add.f64 	%fd263, %fd261, %fd262;
	ld.shared.f64 	%fd264, [_ZZN3cub18CUB_300001_SM_10006detail6reduce28DeviceReduceSingleTileKernelINS2_10policy_hubIdjN4cuda3std3__44plusIdEEE10Policy1000EN6thrust24THRUST_300001_SM_1000_NS6detail15normal_iteratorINSD_10device_ptrIiEEEEPdjS9_dd10pi_functorEEvT0_T1_T2_T3_T4_T6_E12temp_storage+112];
	add.f64 	%fd265, %fd263, %fd264;
	ld.shared.f64 	%fd266, [_ZZN3cub18CUB_300001_SM_10006detail6reduce28DeviceReduceSingleTileKernelINS2_10policy_hubIdjN4cuda3std3__44plusIdEEE10Policy1000EN6thrust24THRUST_300001_SM_1000_NS6detail15normal_iteratorINSD_10device_ptrIiEEEEPdjS9_dd10pi_functorEEvT0_T1_T2_T3_T4_T6_E12temp_storage+120];
	add.f64 	%fd267, %fd265, %fd266;
	ld.shared.f64 	%fd268, [_ZZN3cub18CUB_300001_SM_10006detail6reduce28DeviceReduceSingleTileKernelINS2_10policy_hubIdjN4cuda3std3__44plusIdEEE10Policy1000EN6thrust24THRUST_300001_SM_1000_NS6detail15normal_iteratorINSD_10device_ptrIiEEEEPdjS9_dd10pi_functorEEvT0_T1_T2_T3_T4_T6_E12temp_storage+128];
	add.f64 	%fd269, %fd267, %fd268;
	ld.shared.f64 	%fd270, [_ZZN3cub18CUB_300001_SM_10006detail6reduce28DeviceReduceSingleTileKernelINS2_10policy_hubIdjN4cuda3std3__44plusIdEEE10Policy1000EN6thrust24THRUST_300001_SM_1000_NS6detail15normal_iteratorINSD_10device_ptrIiEEEEPdjS9_dd10pi_functorEEvT0_T1_T2_T3_T4_T6_E12temp_storage+136];
	add.f64 	%fd271, %fd269, %fd270;
	ld.shared.f64 	%fd272, [_ZZN3cub18CUB_300001_SM_10006detail6reduce28DeviceReduceSingleTileKernelINS2_10policy_hubIdjN4cuda3std3__44plusIdEEE10Policy1000EN6thrust24THRUST_300001_SM_1000_NS6detail15normal_iteratorINSD_10device_ptrIiEEEEPdjS9_dd10pi_functorEEvT0_T1_T2_T3_T4_T6_E12temp_storage+144];
	add.f64 	%fd273, %fd271, %fd272;
	ld.shared.f64 	%fd274, [_ZZN3cub18CUB_300001_SM_10006detail6reduce28DeviceReduceSingleTileKernelINS2_10policy_hubIdjN4cuda3std3__44plusIdEEE10Policy1000EN6thrust24THRUST_300001_SM_1000_NS6detail15normal_iteratorINSD_10device_ptrIiEEEEPdjS9_dd10pi_functorEEvT0_T1_T2_T3_T4_T6_E12temp_storage+152];
	add.f64 	%fd275, %fd273, %fd274;
	ld.shared.f64 	%fd276, [_ZZN3cub18CUB_300001_SM_10006detail6reduce28DeviceReduceSingleTileKernelINS2_10policy_hubIdjN4cuda3std3__44plusIdEEE10Policy1000EN6thrust24THRUST_300001_SM_1000_NS6detail15normal_iteratorINSD_10device_ptrIiEEEEPdjS9_dd10pi_functorEEvT0_T1_T2_T3_T4_T6_E12temp_storage+160];
	add.f64 	%fd277, %fd275, %fd276;
	ld.shared.f64 	%fd278, [_ZZN3cub18CUB_300001_SM_10006detail6reduce28DeviceReduceSingleTileKernelINS2_10policy_hubIdjN4cuda3std3__44plusIdEEE10Policy1000EN6thrust24THRUST_300001_SM_1000_NS6detail15normal_iteratorINSD_10device_ptrIiEEEEPdjS9_dd10pi_functorEEvT0_T1_T2_T3_T4_T6_E12temp_storage+168];
	add.f64 	%fd279, %fd277, %fd278;
	ld.shared.f64 	%fd280, [_ZZN3cub18CUB_300001_SM_10006detail6reduce28DeviceReduceSingleTileKernelINS2_10policy_hubIdjN4cuda3std3__44plusIdEEE10Policy1000EN6thrust24THRUST_300001_SM_1000_NS6detail15normal_iteratorINSD_10device_ptrIiEEEEPdjS9_dd10pi_functorEEvT0_T1_T2_T3_T4_T6_E12temp_storage+176];
	add.f64 	%fd520, %fd279, %fd280;
$L__BB3_48:
	mov.u32 	%r294, %tid.x;
	setp.ne.s32 	%p67, %r294, 0;
	@%p67 bra 	$L__BB3_50;
	add.f64 	%fd500, %fd41, %fd520;
	st.global.f64 	[%rd1], %fd500;
$L__BB3_50:
	ret;

}
	// .globl	_ZN3cub18CUB_300001_SM_10006detail6reduce18DeviceReduceKernelINS2_10policy_hubIdjN4cuda3std3__44plusIdEEE10Policy1000EN6thrust24THRUST_300001_SM_1000_NS6detail15normal_iteratorINSD_10device_ptrIiEEEEjS9_d10pi_functorEEvT0_PT3_T1_NS0_13GridEvenShareISN_EET2_T4_
.visible .entry _ZN3cub18CUB_300001_SM_10006detail6reduce18DeviceReduceKernelINS2_10policy_hubIdjN4cuda3std3__44plusIdEEE10Policy1000EN6thrust24THRUST_300001_SM_1000_NS6detail15normal_iteratorINSD_10device_ptrIiEEEEjS9_d10pi_functorEEvT0_PT3_T1_NS0_13GridEvenShareISN_EET2_T4_(
	.param .align 8 .b8 _ZN3cub18CUB_300001_SM_10006detail6reduce18DeviceReduceKernelINS2_10policy_hubIdjN4cuda3std3__44plusIdEEE10Policy1000EN6thrust24THRUST_300001_SM_1000_NS6detail15normal_iteratorINSD_10device_ptrIiEEEEjS9_d10pi_functorEEvT0_PT3_T1_NS0_13GridEvenShareISN_EET2_T4__param_0[8],
	.param .u64 .ptr .align 1 _ZN3cub18CUB_300001_SM_10006detail6reduce18DeviceReduceKernelINS2_10policy_hubIdjN4cuda3std3__44plusIdEEE10Policy1000EN6thrust24THRUST_300001_SM_1000_NS6detail15normal_iteratorINSD_10device_ptrIiEEEEjS9_d10pi_functorEEvT0_PT3_T1_NS0_13GridEvenShareISN_EET2_T4__param_1,
	.param .u32 _ZN3cub18CUB_300001_SM_10006detail6reduce18DeviceReduceKernelINS2_10policy_hubIdjN4cuda3std3__44plusIdEEE10Policy1000EN6thrust24THRUST_300001_SM_1000_NS6detail15normal_iteratorINSD_10device_ptrIiEEEEjS9_d10pi_functorEEvT0_PT3_T1_NS0_13GridEvenShareISN_EET2_T4__param_2,
	.param .align 4 .b8 _ZN3cub18CUB_300001_SM_10006detail6reduce18DeviceReduceKernelINS2_10policy_hubIdjN4cuda3std3__44plusIdEEE10Policy1000EN6thrust24THRUST_300001_SM_1000_NS6detail15normal_iteratorINSD_10device_ptrIiEEEEjS9_d10pi_functorEEvT0_PT3_T1_NS0_13GridEvenShareISN_EET2_T4__param_3[40],
	.param .align 1 .b8 _ZN3cub18CUB_300001_SM_10006detail6reduce18DeviceReduceKernelINS2_10policy_hubIdjN4cuda3std3__44plusIdEEE10Policy1000EN6thrust24THRUST_300001_SM_1000_NS6detail15normal_iteratorINSD_10device_ptrIiEEEEjS9_d10pi_functorEEvT0_PT3_T1_NS0_13GridEvenShareISN_EET2_T4__param_4[1],
	.param .align 8 .b8 _ZN3cub18CUB_300001_SM_10006detail6reduce18DeviceReduceKernelINS2_10policy_hubIdjN4cuda3std3__44plusIdEEE10Policy1000EN6thrust24THRUST_300001_SM_1000_NS6detail15normal_iteratorINSD_10device_ptrIiEEEEjS9_d10pi_functorEEvT0_PT3_T1_NS0_13GridEvenShareISN_EET2_T4__param_5[8]
)
.maxntid 640
{
	.reg .pred 	%p<67>;
	.reg .b32 	%r<355>;
	.reg .b64 	%rd<103>;
	.reg .b64 	%fd<516>;
	// demoted variable
	.shared .align 8 .b8 _ZZN3cub18CUB_300001_SM_10006detail6reduce18DeviceReduceKernelINS2_10policy_hubIdjN4cuda3std3__44plusIdEEE10Policy1000EN6thrust24THRUST_300001_SM_1000_NS6detail15normal_iteratorINSD_10device_ptrIiEEEEjS9_d10pi_functorEEvT0_PT3_T1_NS0_13GridEvenShareISN_EET2_T4_E12temp_storage[192];
	ld.param.f64 	%fd1, [_ZN3cub18CUB_300001_SM_10006detail6reduce18DeviceReduceKernelINS2_10policy_hubIdjN4cuda3std3__44plusIdEEE10Policy1000EN6thrust24THRUST_300001_SM_1000_NS6detail15normal_iteratorINSD_10device_ptrIiEEEEjS9_d10pi_functorEEvT0_PT3_T1_NS0_13GridEvenShareISN_EET2_T4__param_5];
	ld.param.u32 	%r1, [_ZN3cub18CUB_300001_SM_10006detail6reduce18DeviceReduceKernelINS2_10policy_hubIdjN4cuda3std3__44plusIdEEE10Policy1000EN6thrust24THRUST_300001_SM_1000_NS6detail15normal_iteratorINSD_10device_ptrIiEEEEjS9_d10pi_functorEEvT0_PT3_T1_NS0_13GridEvenShareISN_EET2_T4__param_3+20];
	ld.param.u32 	%r2, [_ZN3cub18CUB_300001_SM_10006detail6reduce18DeviceReduceKernelINS2_10policy_hubIdjN4cuda3std3__44plusIdEEE10Policy1000EN6thrust24THRUST_300001_SM_1000_NS6detail15normal_iteratorINSD_10device_ptrIiEEEEjS9_d10pi_functorEEvT0_PT3_T1_NS0_13GridEvenShareISN_EET2_T4__param_3+24];
	ld.param.u64 	%rd3, [_ZN3cub18CUB_300001_SM_10006detail6reduce18DeviceReduceKernelINS2_10policy_hubIdjN4cuda3std3__44plusIdEEE10Policy1000EN6thrust24THRUST_300001_SM_1000_NS6detail15normal_iteratorINSD_10device_ptrIiEEEEjS9_d10pi_functorEEvT0_PT3_T1_NS0_13GridEvenShareISN_EET2_T4__param_0];
	ld.param.u64 	%rd2, [_ZN3cub18CUB_300001_SM_10006detail6reduce18DeviceReduceKernelINS2_10policy_hubIdjN4cuda3std3__44plusIdEEE10Policy1000EN6thrust24THRUST_300001_SM_1000_NS6detail15normal_iteratorINSD_10device_ptrIiEEEEjS9_d10pi_functorEEvT0_PT3_T1_NS0_13GridEvenShareISN_EET2_T4__param_1];
	cvta.to.global.u64 	%rd1, %rd3;
	mov.u32 	%r3, %ctaid.x;
	mul.lo.s32 	%r4, %r2, 5120;
	mul.lo.s32 	%r5, %r3, 5120;
	sub.s32 	%r6, %r1, %r5;
	setp.gt.u32 	%p1, %r6, 5119;
	@%p1 bra 	$L__BB4_25;
	mov.u32 	%r7, %tid.x;
	setp.ge.u32 	%p22, %r7, %r6;
	mov.f64 	%fd505, 0d0000000000000000;
	mov.u32 	%r342, %r7;
	@%p22 bra 	$L__BB4_3;
	add.s32 	%r181, %r5, %r7;
	mul.wide.u32 	%rd48, %r181, 4;
	add.s64 	%rd49, %rd1, %rd48;
	ld.global.u32 	%r182, [%rd49];
	cvt.rn.f64.s32 	%fd279, %r182;
	add.f64 	%fd280, %fd279, 0d3FE0000000000000;
	mul.f64 	%fd281, %fd1, %fd280;
	fma.rn.f64 	%fd282, %fd281, %fd281, 0d3FF0000000000000;
	mov.f64 	%fd283, 0d4010000000000000;
	div.rn.f64 	%fd505, %fd283, %fd282;
	add.s32 	%r342, %r7, 640;
$L__BB4_3:
	setp.ge.u32 	%p23, %r342, %r6;
	@%p23 bra 	$L__BB4_16;
	not.b32 	%r183, %r342;
	add.s32 	%r184, %r1, %r183;
	sub.s32 	%r185, %r184, %r5;
	mul.hi.u32 	%r186, %r185, -858993459;
	shr.u32 	%r10, %r186, 9;
	add.s32 	%r11, %r10, 1;
	and.b32  	%r12, %r11, 7;
	setp.lt.u32 	%p24, %r185, 4480;
	@%p24 bra 	$L__BB4_8;
	add.s32 	%r341, %r342, 2560;
	add.s32 	%r340, %r342, %r5;
	and.b32  	%r187, %r11, 16777208;
	neg.s32 	%r339, %r187;
$L__BB4_6:
	.pragma "nounroll";
	mul.wide.u32 	%rd50, %r340, 4;
	add.s64 	%rd51, %rd1, %rd50;
	ld.global.u32 	%r188, [%rd51];
	cvt.rn.f64.s32 	%fd285, %r188;
	add.f64 	%fd286, %fd285, 0d3FE0000000000000;
	mul.f64 	%fd287, %fd1, %fd286;
	fma.rn.f64 	%fd288, %fd287, %fd287, 0d3FF0000000000000;
	mov.f64 	%fd289, 0d4010000000000000;
	div.rn.f64 	%fd290, %fd289, %fd288;
	add.f64 	%fd291, %fd505, %fd290;
	add.s32 	%r189, %r340, 640;
	mul.wide.u32 	%rd52, %r189, 4;
	add.s64 	%rd53, %rd1, %rd52;
	ld.global.u32 	%r190, [%rd53];
	cvt.rn.f64.s32 	%fd292, %r190;
	add.f64 	%fd293, %fd292, 0d3FE0000000000000;
	mul.f64 	%fd294, %fd1, %fd293;
	fma.rn.f64 	%fd295, %fd294, %fd294, 0d3FF0000000000000;
	div.rn.f64 	%fd296, %fd289, %fd295;
	add.f64 	%fd297, %fd291, %fd296;
	add.s32 	%r191, %r340, 1280;
	mul.wide.u32 	%rd54, %r191, 4;
	add.s64 	%rd55, %rd1, %rd54;
	ld.global.u32 	%r192, [%rd55];
	cvt.rn.f64.s32 	%fd298, %r192;
	add.f64 	%fd299, %fd298, 0d3FE0000000000000;
	mul.f64 	%fd300, %fd1, %fd299;
	fma.rn.f64 	%fd301, %fd300, %fd300, 0d3FF0000000000000;
	div.rn.f64 	%fd302, %fd289, %fd301;
	add.f64 	%fd303, %fd297, %fd302;
	add.s32 	%r193, %r340, 1920;
	mul.wide.u32 	%rd56, %r193, 4;
	add.s64 	%rd57, %rd1, %rd56;
	ld.global.u32 	%r194, [%rd57];
	cvt.rn.f64.s32 	%fd304, %r194;
	add.f64 	%fd305, %fd304, 0d3FE0000000000000;
	mul.f64 	%fd306, %fd1, %fd305;
	fma.rn.f64 	%fd307, %fd306, %fd306, 0d3FF0000000000000;
	div.rn.f64 	%fd308, %fd289, %fd307;
	add.f64 	%fd309, %fd303, %fd308;
	add.s32 	%r195, %r340, 2560;
	mul.wide.u32 	%rd58, %r195, 4;
	add.s64 	%rd59, %rd1, %rd58;
	ld.global.u32 	%r196, [%rd59];
	cvt.rn.f64.s32 	%fd310, %r196;
	add.f64 	%fd311, %fd310, 0d3FE0000000000000;
	mul.f64 	%fd312, %fd1, %fd311;
	fma.rn.f64 	%fd313, %fd312, %fd312, 0d3FF0000000000000;
	div.rn.f64 	%fd314, %fd289, %fd313;
	add.f64 	%fd315, %fd309, %fd314;
	add.s32 	%r197, %r340, 3200;
	mul.wide.u32 	%rd60, %r197, 4;
	add.s64 	%rd61, %rd1, %rd60;
	ld.global.u32 	%r198, [%rd61];
	cvt.rn.f64.s32 	%fd316, %r198;
	add.f64 	%fd317, %fd316, 0d3FE0000000000000;
	mul.f64 	%fd318, %fd1, %fd317;
	fma.rn.f64 	%fd319, %fd318, %fd318, 0d3FF0000000000000;
	div.rn.f64 	%fd320, %fd289, %fd319;
	add.f64 	%fd321, %fd315, %fd320;
	add.s32 	%r199, %r340, 3840;
	mul.wide.u32 	%rd62, %r199, 4;
	add.s64 	%rd63, %rd1, %rd62;
	ld.global.u32 	%r200, [%rd63];
	cvt.rn.f64.s32 	%fd322, %r200;
	add.f64 	%fd323, %fd322, 0d3FE0000000000000;
	mul.f64 	%fd324, %fd1, %fd323;
	fma.rn.f64 	%fd325, %fd324, %fd324, 0d3FF0000000000000;
	div.rn.f64 	%fd326, %fd289, %fd325;
	add.f64 	%fd327, %fd321, %fd326;
	add.s32 	%r201, %r340, 4480;
	mul.wide.u32 	%rd64, %r201, 4;
	add.s64 	%rd65, %rd1, %rd64;
	ld.global.u32 	%r202, [%rd65];
	cvt.rn.f64.s32 	%fd328, %r202;
	add.f64 	%fd329, %fd328, 0d3FE0000000000000;
	mul.f64 	%fd330, %fd1, %fd329;
	fma.rn.f64 	%fd331, %fd330, %fd330, 0d3FF0000000000000;
	div.rn.f64 	%fd332, %fd289, %fd331;
	add.f64 	%fd505, %fd327, %fd332;
	add.s32 	%r341, %r341, 5120;
	add.s32 	%r340, %r340, 5120;
	add.s32 	%r339, %r339, 8;
	setp.ne.s32 	%p25, %r339, 0;
	@%p25 bra 	$L__BB4_6;
	add.s32 	%r342, %r341, -2560;
$L__BB4_8:
	setp.eq.s32 	%p26, %r12, 0;
	@%p26 bra 	$L__BB4_16;
	setp.lt.u32 	%p27, %r12, 4;
	@%p27 bra 	$L__BB4_11;
	add.s32 	%r203, %r342, %r5;
	mul.wide.u32 	%rd66, %r203, 4;
	add.s64 	%rd67, %rd1, %rd66;
	ld.global.u32 	%r204, [%rd67];
	cvt.rn.f64.s32 	%fd334, %r204;
	add.f64 	%fd335, %fd334, 0d3FE0000000000000;
	mul.f64 	%fd336, %fd1, %fd335;
	fma.rn.f64 	%fd337, %fd336, %fd336, 0d3FF0000000000000;
	mov.f64 	%fd338, 0d4010000000000000;
	div.rn.f64 	%fd339, %fd338, %fd337;
	add.f64 	%fd340, %fd505, %fd339;
	add.s32 	%r205, %r203, 640;
	mul.wide.u32 	%rd68, %r205, 4;
	add.s64 	%rd69, %rd1, %rd68;
	ld.global.u32 	%r206, [%rd69];
	cvt.rn.f64.s32 	%fd341, %r206;
	add.f64 	%fd342, %fd341, 0d3FE0000000000000;
	mul.f64 	%fd343, %fd1, %fd342;
	fma.rn.f64 	%fd344, %fd343, %fd343, 0d3FF0000000000000;
	div.rn.f64 	%fd345, %fd338, %fd344;
	add.f64 	%fd346, %fd340, %fd345;
	add.s32 	%r207, %r203, 1280;
	mul.wide.u32 	%rd70, %r207, 4;
	add.s64 	%rd71, %rd1, %rd70;
	ld.global.u32 	%r208, [%rd71];
	cvt.rn.f64.s32 	%fd347, %r208;
	add.f64 	%fd348, %fd347, 0d3FE0000000000000;
	mul.f64 	%fd349, %fd1, %fd348;
	fma.rn.f64 	%fd350, %fd349, %fd349, 0d3FF0000000000000;
	div.rn.f64 	%fd351, %fd338, %fd350;
	add.f64 	%fd352, %fd346, %fd351;
	add.s32 	%r209, %r203, 1920;
	mul.wide.u32 	%rd72, %r209, 4;
	add.s64 	%rd73, %rd1, %rd72;
	ld.global.u32 	%r210, [%rd73];
	cvt.rn.f64.s32 	%fd353, %r210;
	add.f64 	%fd354, %fd353, 0d3FE0000000000000;
	mul.f64 	%fd355, %fd1, %fd354;
	fma.rn.f64 	%fd356, %fd355, %fd355, 0d3FF0000000000000;
	div.rn.f64 	%fd357, %fd338, %fd356;
	add.f64 	%fd505, %fd352, %fd357;
	add.s32 	%r342, %r342, 2560;
$L__BB4_11:
	and.b32  	%r211, %r11, 3;
	setp.eq.s32 	%p28, %r211, 0;
	@%p28 bra 	$L__BB4_16;
	setp.eq.s32 	%p29, %r211, 1;
	@%p29 bra 	$L__BB4_14;
	add.s32 	%r212, %r342, %r5;
	mul.wide.u32 	%rd74, %r212, 4;
	add.s64 	%rd75, %rd1, %rd74;
	ld.global.u32 	%r213, [%rd75];
	cvt.rn.f64.s32 	%fd359, %r213;
	add.f64 	%fd360, %fd359, 0d3FE0000000000000;
	mul.f64 	%fd361, %fd1, %fd360;
	fma.rn.f64 	%fd362, %fd361, %fd361, 0d3FF0000000000000;
	mov.f64 	%fd363, 0d4010000000000000;
	div.rn.f64 	%fd364, %fd363, %fd362;
	add.f64 	%fd365, %fd505, %fd364;
	add.s32 	%r214, %r212, 640;
	mul.wide.u32 	%rd76, %r214, 4;
	add.s64 	%rd77, %rd1, %rd76;
	ld.global.u32 	%r215, [%rd77];
	cvt.rn.f64.s32 	%fd366, %r215;
	add.f64 	%fd367, %fd366, 0d3FE0000000000000;
	mul.f64 	%fd368, %fd1, %fd367;
	fma.rn.f64 	%fd369, %fd368, %fd368, 0d3FF0000000000000;
	div.rn.f64 	%fd370, %fd363, %fd369;
	add.f64 	%fd505, %fd365, %fd370;
	add.s32 	%r342, %r342, 1280;
$L__BB4_14:
	and.b32  	%r216, %r10, 1;
	setp.eq.b32 	%p30, %r216, 1;
	@%p30 bra 	$L__BB4_16;
	add.s32 	%r217, %r342, %r5;
	mul.wide.u32 	%rd78, %r217, 4;
	add.s64 	%rd79, %rd1, %rd78;
	ld.global.u32 	%r218, [%rd79];
	cvt.rn.f64.s32 	%fd371, %r218;
	add.f64 	%fd372, %fd371, 0d3FE0000000000000;
	mul.f64 	%fd373, %fd1, %fd372;
	fma.rn.f64 	%fd374, %fd373, %fd373, 0d3FF0000000000000;
	mov.f64 	%fd375, 0d4010000000000000;
	div.rn.f64 	%fd376, %fd375, %fd374;
	add.f64 	%fd505, %fd505, %fd376;
$L__BB4_16:
	setp.lt.u32 	%p31, %r6, 640;
	@%p31 bra 	$L__BB4_21;
	// begin inline asm
	mov.u32 %r282, %laneid;
	// end inline asm
	mov.b64 	%rd90, %fd505;
	mov.b64 	{%r284, %r289}, %rd90;
	mov.b32 	%r290, 1;
	mov.b32 	%r331, 31;
	mov.b32 	%r332, -1;
	// begin inline asm
	shfl.sync.down.b32 %r283, %r284, %r290, %r331, %r332;
	// end inline asm
	// begin inline asm
	shfl.sync.down.b32 %r288, %r289, %r290, %r331, %r332;
	// end inline asm
	mov.b64 	%rd91, {%r283, %r288};
	mov.b64 	%fd447, %rd91;
	setp.gt.s32 	%p59, %r282, 30;
	add.f64 	%fd448, %fd505, %fd447;
	selp.f64 	%fd449, %fd505, %fd448, %p59;
	mov.b64 	%rd92, %fd449;
	mov.b64 	{%r294, %r299}, %rd92;
	mov.b32 	%r300, 2;
	// begin inline asm
	shfl.sync.down.b32 %r293, %r294, %r300, %r331, %r332;
	// end inline asm
	// begin inline asm
	shfl.sync.down.b32 %r298, %r299, %r300, %r331, %r332;
	// end inline asm
	mov.b64 	%rd93, {%r293, %r298};
	mov.b64 	%fd450, %rd93;
	setp.gt.s32 	%p60, %r282, 29;
	add.f64 	%fd451, %fd449, %fd450;
	selp.f64 	%fd452, %fd449, %fd451, %p60;
	mov.b64 	%rd94, %fd452;
	mov.b64 	{%r304, %r309}, %rd94;
	mov.b32 	%r310, 4;
	// begin inline asm
	shfl.sync.down.b32 %r303, %r304, %r310, %r331, %r332;
	// end inline asm
	// begin inline asm
	shfl.sync.down.b32 %r308, %r309, %r310, %r331, %r332;
	// end inline asm
	mov.b64 	%rd95, {%r303, %r308};
	mov.b64 	%fd453, %rd95;
	setp.gt.s32 	%p61, %r282, 27;
	add.f64 	%fd454, %fd452, %fd453;
	selp.f64 	%fd455, %fd452, %fd454, %p61;
	mov.b64 	%rd96, %fd455;
	mov.b64 	{%r314, %r319}, %rd96;
	mov.b32 	%r320, 8;
	// begin inline asm
	shfl.sync.down.b32 %r313, %r314, %r320, %r331, %r332;
	// end inline asm
	// begin inline asm
	shfl.sync.down.b32 %r318, %r319, %r320, %r331, %r332;
	// end inline asm
	mov.b64 	%rd97, {%r313, %r318};
	mov.b64 	%fd456, %rd97;
	setp.gt.s32 	%p62, %r282, 23;
	add.f64 	%fd457, %fd455, %fd456;
	selp.f64 	%fd458, %fd455, %fd457, %p62;
	mov.b64 	%rd98, %fd458;
	mov.b64 	{%r324, %r329}, %rd98;
	mov.b32 	%r330, 16;
	// begin inline asm
	shfl.sync.down.b32 %r323, %r324, %r330, %r331, %r332;
	// end inline asm
	// begin inline asm
	shfl.sync.down.b32 %r328, %r329, %r330, %r331, %r332;
	// end inline asm
	mov.b64 	%rd99, {%r323, %r328};
	mov.b64 	%fd459, %rd99;
	setp.gt.s32 	%p63, %r282, 15;
	add.f64 	%fd16, %fd458, %fd459;
	selp.f64 	%fd515, %fd458, %fd16, %p63;
	setp.ne.s32 	%p64, %r282, 0;
	@%p64 bra 	$L__BB4_19;
	shr.u32 	%r333, %r7, 2;
	and.b32  	%r334, %r333, 248;
	mov.u32 	%r335, _ZZN3cub18CUB_300001_SM_10006detail6reduce18DeviceReduceKernelINS2_10policy_hubIdjN4cuda3std3__44plusIdEEE10Policy1000EN6thrust24THRUST_300001_SM_1000_NS6detail15normal_iteratorINSD_10device_ptrIiEEEEjS9_d10pi_functorEEvT0_PT3_T1_NS0_13GridEvenShareISN_EET2_T4_E12temp_storage;
	add.s32 	%r336, %r335, %r334;
	st.shared.f64 	[%r336+24], %fd16;
$L__BB4_19:
	bar.sync 	0;
	setp.ne.s32 	%p65, %r7, 0;
	@%p65 bra 	$L__BB4_46;
	ld.shared.f64 	%fd460, [_ZZN3cub18CUB_300001_SM_10006detail6reduce18DeviceReduceKernelINS2_10policy_hubIdjN4cuda3std3__44plusIdEEE10Policy1000EN6thrust24THRUST_300001_SM_1000_NS6detail15normal_iteratorINSD_10device_ptrIiEEEEjS9_d10pi_functorEEvT0_PT3_T1_NS0_13GridEvenShareISN_EET2_T4_E12temp_storage+32];
	add.f64 	%fd461, %fd515, %fd460;
	ld.shared.f64 	%fd462, [_ZZN3cub18CUB_300001_SM_10006detail6reduce18DeviceReduceKernelINS2_10policy_hubIdjN4cuda3std3__44plusIdEEE10Policy1000EN6thrust24THRUST_300001_SM_1000_NS6detail15normal_iteratorINSD_10device_ptrIiEEEEjS9_d10pi_functorEEvT0_PT3_T1_NS0_13GridEvenShareISN_EET2_T4_E12temp_storage+40];
	add.f64 	%fd463, %fd461, %fd462;
	ld.shared.f64 	%fd464, [_ZZN3cub18CUB_300001_SM_10006detail6reduce18DeviceReduceKernelINS2_10policy_hubIdjN4cuda3std3__44plusIdEEE10Policy1000EN6thrust24THRUST_300001_SM_1000_NS6detail15normal_iteratorINSD_10device_ptrIiEEEEjS9_d10pi_functorEEvT0_PT3_T1_NS0_13GridEvenShareISN_EET2_T4_E12temp_storage+48];
	add.f64 	%fd465, %fd463, %fd464;
	ld.shared.f64 	%fd466, [_ZZN3cub18CUB_300001_SM_10006detail6reduce18DeviceReduceKernelINS2_10policy_hubIdjN4cuda3std3__44plusIdEEE10Policy1000EN6thrust24THRUST_300001_SM_1000_NS6detail15normal_iteratorINSD_10device_ptrIiEEEEjS9_d10pi_functorEEvT0_PT3_T1_NS0_13GridEvenShareISN_EET2_T4_E12temp_storage+56];
	add.f64 	%fd467, %fd465, %fd466;
	ld.shared.f64 	%fd468, [_ZZN3cub18CUB_300001_SM_10006detail6reduce18DeviceReduceKernelINS2_10policy_hubIdjN4cuda3std3__44plusIdEEE10Policy1000EN6thrust24THRUST_300001_SM_1000_NS6detail15normal_iteratorINSD_10device_ptrIiEEEEjS9_d10pi_functorEEvT0_PT3_T1_NS0_13GridEvenShareISN_EET2_T4_E12temp_storage+64];
	add.f64 	%fd469, %fd467, %fd468;
	ld.shared.f64 	%fd470, [_ZZN3cub18CUB_300001_SM_10006detail6reduce18DeviceReduceKernelINS2_10policy_hubIdjN4cuda3std3__44plusIdEEE10Policy1000EN6thrust24THRUST_300001_SM_1000_NS6detail15normal_iteratorINSD_10device_ptrIiEEEEjS9_d10pi_functorEEvT0_PT3_T1_NS0_13GridEvenShareISN_EET2_T4_E12temp_storage+72];
	add.f64 	%fd471, %fd469, %fd470;
	ld.shared.f64 	%fd472, [_ZZN3cub18CUB_300001_SM_10006detail6reduce18DeviceReduceKernelINS2_10policy_hubIdjN4cuda3std3__44plusIdEEE10Policy1000EN6thrust24THRUST_300001_SM_1000_NS6detail15normal_iteratorINSD_10device_ptrIiEEEEjS9_d10pi_functorEEvT0_PT3_T1_NS0_13GridEvenShareISN_EET2_T4_E12temp_storage+80];
	add.f64 	%fd473, %fd471, %fd472;
	ld.shared.f64 	%fd474, [_ZZN3cub18CUB_300001_SM_10006detail6reduce18DeviceReduceKernelINS2_10policy_hubIdjN4cuda3std3__44plusIdEEE10Policy1000EN6thrust24THRUST_300001_SM_1000_NS6detail15normal_iteratorINSD_10device_ptrIiEEEEjS9_d10pi_functorEEvT0_PT3_T1_NS0_13GridEvenShareISN_EET2_T4_E12temp_storage+88];
	add.f64 	%fd475, %fd473, %fd474;
	ld.shared.f64 	%fd476, [_ZZN3cub18CUB_300001_SM_10006detail6reduce18DeviceReduceKernelINS2_10policy_hubIdjN4cuda3std3__44plusIdEEE10Policy1000EN6thrust24THRUST_300001_SM_1000_NS6detail15normal_iteratorINSD_10device_ptrIiEEEEjS9_d10pi_functorEEvT0_PT3_T1_NS0_13GridEvenShareISN_EET2_T4_E12temp_storage+96];
	add.f64 	%fd477, %fd475, %fd476;
	ld.shared.f64 	%fd478, [_ZZN3cub18CUB_300001_SM_10006detail6reduce18DeviceReduceKernelINS2_10policy_hubIdjN4cuda3std3__44plusIdEEE10Policy1000EN6thrust24THRUST_300001_SM_1000_NS6detail15normal_iteratorINSD_10device_ptrIiEEEEjS9_d10pi_functorEEvT0_PT3_T1_NS0_13GridEvenShareISN_EET2_T4_E12temp_storage+104];
	add.f64 	%fd479, %fd477, %fd478;
	ld.shared.f64 	%fd480, [_ZZN3cub18CUB_300001_SM_10006detail6reduce18DeviceReduceKernelINS2_10policy_hubIdjN4cuda3std3__44plusIdEEE10Policy1000EN6thrust24THRUST_300001_SM_1000_NS6detail15normal_iteratorINSD_10device_ptrIiEEEEjS9_d10pi_functorEEvT0_PT3_T1_NS0_13GridEvenShareISN_EET2_T4_E12temp_storage+112];
	add.f64 	%fd481, %fd479, %fd480;
	ld.shared.f64 	%fd482, [_ZZN3cub18CUB_300001_SM_10006detail6reduce18DeviceReduceKernelINS2_10policy_hubIdjN4cuda3std3__44plusIdEEE10Policy1000EN6thrust24THRUST_300001_SM_1000_NS6detail15normal_iteratorINSD_10device_ptrIiEEEEjS9_d10pi_functorEEvT0_PT3_T1_NS0_13GridEvenShareISN_EET2_T4_E12temp_storage+120];
	add.f64 	%fd483, %fd481, %fd482;
	ld.shared.f64 	%fd484, [_ZZN3cub18CUB_300001_SM_10006detail6reduce18DeviceReduceKernelINS2_10policy_hubIdjN4cuda3std3__44plusIdEEE10Policy1000EN6thrust24THRUST_300001_SM_1000_NS6detail15normal_iteratorINSD_10device_ptrIiEEEEjS9_d10pi_functorEEvT0_PT3_T1_NS0_13GridEvenShareISN_EET2_T4_E12temp_storage+128];
	add.f64 	%fd485, %fd483, %fd484;
	ld.shared.f64 	%fd486, [_ZZN3cub18CUB_300001_SM_10006detail6reduce18DeviceReduceKernelINS2_10policy_hubIdjN4cuda3std3__44plusIdEEE10Policy1000EN6thrust24THRUST_300001_SM_1000_NS6detail15normal_iteratorINSD_10device_ptrIiEEEEjS9_d10pi_functorEEvT0_PT3_T1_NS0_13GridEvenShareISN_EET2_T4_E12temp_storage+136];
	add.f64 	%fd487, %fd485, %fd486;
	ld.shared.f64 	%fd488, [_ZZN3cub18CUB_300001_SM_10006detail6reduce18DeviceReduceKernelINS2_10policy_hubIdjN4cuda3std3__44plusIdEEE10Policy1000EN6thrust24THRUST_300001_SM_1000_NS6detail15normal_iteratorINSD_10device_ptrIiEEEEjS9_d10pi_functorEEvT0_PT3_T1_NS0_13GridEvenShareISN_EET2_T4_E12temp_storage+144];
	add.f64 	%fd489, %fd487, %fd488;
	ld.shared.f64 	%fd490, [_ZZN3cub18CUB_300001_SM_10006detail6reduce18DeviceReduceKernelINS2_10policy_hubIdjN4cuda3std3__44plusIdEEE10Policy1000EN6thrust24THRUST_300001_SM_1000_NS6detail15normal_iteratorINSD_10device_ptrIiEEEEjS9_d10pi_functorEEvT0_PT3_T1_NS0_13GridEvenShareISN_EET2_T4_E12temp_storage+152];
	add.f64 	%fd491, %fd489, %fd490;
	ld.shared.f64 	%fd492, [_ZZN3cub18CUB_300001_SM_10006detail6reduce18DeviceReduceKernelINS2_10policy_hubIdjN4cuda3std3__44plusIdEEE10Policy1000EN6thrust24THRUST_300001_SM_1000_NS6detail15normal_iteratorINSD_10device_ptrIiEEEEjS9_d10pi_functorEEvT0_PT3_T1_NS0_13GridEvenShareISN_EET2_T4_E12temp_storage+160];
	add.f64 	%fd493, %fd491, %fd492;
	ld.shared.f64 	%fd494, [_ZZN3cub18CUB_300001_SM_10006detail6reduce18DeviceReduceKernelINS2_10policy_hubIdjN4cuda3std3__44plusIdEEE10Policy1000EN6thrust24THRUST_300001_SM_1000_NS6detail15normal_iteratorINSD_10device_ptrIiEEEEjS9_d10pi_functorEEvT0_PT3_T1_NS0_13GridEvenShareISN_EET2_T4_E12temp_storage+168];
	add.f64 	%fd495, %fd493, %fd494;
	ld.shared.f64 	%fd496, [_ZZN3cub18CUB_300001_SM_10006detail6reduce18DeviceReduceKernelINS2_10policy_hubIdjN4cuda3std3__44plusIdEEE10Policy1000EN6thrust24THRUST_300001_SM_1000_NS6detail15normal_iteratorINSD_10device_ptrIiEEEEjS9_d10pi_functorEEvT0_PT3_T1_NS0_13GridEvenShareISN_EET2_T4_E12temp_storage+176];
	add.f64 	%fd515, %fd495, %fd496;
	bra.uni 	$L__BB4_46;
$L__BB4_21:
	// begin inline asm
	mov.u32 %r219, %laneid;
	// end inline asm
	and.b32  	%r270, %r7, 992;
	add.s32 	%r271, %r270, 32;
	setp.gt.u32 	%p32, %r271, %r6;
	not.b32 	%r272, %r270;
	add.s32 	%r273, %r6, %r272;
	selp.b32 	%r268, %r273, 31, %p32;
	mov.b64 	%rd80, %fd505;
	mov.b64 	{%r221, %r226}, %rd80;
	mov.b32 	%r227, 1;
	mov.b32 	%r269, -1;
	// begin inline asm
	shfl.sync.down.b32 %r220, %r221, %r227, %r268, %r269;
	// end inline asm
	// begin inline asm
	shfl.sync.down.b32 %r225, %r226, %r227, %r268, %r269;
	// end inline asm
	mov.b64 	%rd81, {%r220, %r225};
	mov.b64 	%fd377, %rd81;
	setp.lt.s32 	%p33, %r219, %r268;
	add.f64 	%fd378, %fd505, %fd377;
	selp.f64 	%fd379, %fd378, %fd505, %p33;
	mov.b64 	%rd82, %fd379;
	mov.b64 	{%r231, %r236}, %rd82;
	mov.b32 	%r237, 2;
	// begin inline asm
	shfl.sync.down.b32 %r230, %r231, %r237, %r268, %r269;
	// end inline asm
	// begin inline asm
	shfl.sync.down.b32 %r235, %r236, %r237, %r268, %r269;
	// end inline asm
	mov.b64 	%rd83, {%r230, %r235};
	mov.b64 	%fd380, %rd83;
	add.s32 	%r274, %r219, 2;
	setp.gt.s32 	%p34, %r274, %r268;
	add.f64 	%fd381, %fd379, %fd380;
	selp.f64 	%fd382, %fd379, %fd381, %p34;
	mov.b64 	%rd84, %fd382;
	mov.b64 	{%r241, %r246}, %rd84;
	mov.b32 	%r247, 4;
	// begin inline asm
	shfl.sync.down.b32 %r240, %r241, %r247, %r268, %r269;
	// end inline asm
	// begin inline asm
	shfl.sync.down.b32 %r245, %r246, %r247, %r268, %r269;
	// end inline asm
	mov.b64 	%rd85, {%r240, %r245};
	mov.b64 	%fd383, %rd85;
	add.s32 	%r275, %r219, 4;
	setp.gt.s32 	%p35, %r275, %r268;
	add.f64 	%fd384, %fd382, %fd383;
	selp.f64 	%fd385, %fd382, %fd384, %p35;
	mov.b64 	%rd86, %fd385;
	mov.b64 	{%r251, %r256}, %rd86;
	mov.b32 	%r257, 8;
	// begin inline asm
	shfl.sync.down.b32 %r250, %r251, %r257, %r268, %r269;
	// end inline asm
	// begin inline asm
	shfl.sync.down.b32 %r255, %r256, %r257, %r268, %r269;
	// end inline asm
	mov.b64 	%rd87, {%r250, %r255};
	mov.b64 	%fd386, %rd87;
	add.s32 	%r276, %r219, 8;
	setp.gt.s32 	%p36, %r276, %r268;
	add.f64 	%fd387, %fd385, %fd386;
	selp.f64 	%fd388, %fd385, %fd387, %p36;
	mov.b64 	%rd88, %fd388;
	mov.b64 	{%r261, %r266}, %rd88;
	mov.b32 	%r267, 16;
	// begin inline asm
	shfl.sync.down.b32 %r260, %r261, %r267, %r268, %r269;
	// end inline asm
	// begin inline asm
	shfl.sync.down.b32 %r265, %r266, %r267, %r268, %r269;
	// end inline asm
	mov.b64 	%rd89, {%r260, %r265};
	mov.b64 	%fd389, %rd89;
	add.s32 	%r277, %r219, 16;
	setp.gt.s32 	%p37, %r277, %r268;
	add.f64 	%fd390, %fd388, %fd389;
	selp.f64 	%fd515, %fd388, %fd390, %p37;
	setp.ne.s32 	%p38, %r219, 0;
	@%p38 bra 	$L__BB4_23;
	shr.u32 	%r278, %r7, 2;
	and.b32  	%r279, %r278, 248;
	mov.u32 	%r280, _ZZN3cub18CUB_300001_SM_10006detail6reduce18DeviceReduceKernelINS2_10policy_hubIdjN4cuda3std3__44plusIdEEE10Policy1000EN6thrust24THRUST_300001_SM_1000_NS6detail15normal_iteratorINSD_10device_ptrIiEEEEjS9_d10pi_functorEEvT0_PT3_T1_NS0_13GridEvenShareISN_EET2_T4_E12temp_storage;
	add.s32 	%r281, %r280, %r279;
	st.shared.f64 	[%r281+24], %fd515;
$L__BB4_23:
	bar.sync 	0;
	setp.ne.s32 	%p39, %r7, 0;
	@%p39 bra 	$L__BB4_46;
	setp.gt.u32 	%p40, %r6, 32;
	ld.shared.f64 	%fd391, [_ZZN3cub18CUB_300001_SM_10006detail6reduce18DeviceReduceKernelINS2_10policy_hubIdjN4cuda3std3__44plusIdEEE10Policy1000EN6thrust24THRUST_300001_SM_1000_NS6detail15normal_iteratorINSD_10device_ptrIiEEEEjS9_d10pi_functorEEvT0_PT3_T1_NS0_13GridEvenShareISN_EET2_T4_E12temp_storage+32];
	add.f64 	%fd392, %fd515, %fd391;
	selp.f64 	%fd393, %fd392, %fd515, %p40;
	setp.gt.u32 	%p41, %r6, 64;
	ld.shared.f64 	%fd394, [_ZZN3cub18CUB_300001_SM_10006detail6reduce18DeviceReduceKernelINS2_10policy_hubIdjN4cuda3std3__44plusIdEEE10Policy1000EN6thrust24THRUST_300001_SM_1000_NS6detail15normal_iteratorINSD_10device_ptrIiEEEEjS9_d10pi_functorEEvT0_PT3_T1_NS0_13GridEvenShareISN_EET2_T4_E12temp_storage+40];
	add.f64 	%fd395, %fd394, %fd393;
	selp.f64 	%fd396, %fd395, %fd393, %p41;
	setp.gt.u32 	%p42, %r6, 96;
	ld.shared.f64 	%fd397, [_ZZN3cub18CUB_300001_SM_10006detail6reduce18DeviceReduceKernelINS2_10policy_hubIdjN4cuda3std3__44plusIdEEE10Policy1000EN6thrust24THRUST_300001_SM_1000_NS6detail15normal_iteratorINSD_10device_ptrIiEEEEjS9_d10pi_functorEEvT0_PT3_T1_NS0_13GridEvenShareISN_EET2_T4_E12temp_storage+48];
	add.f64 	%fd398, %fd397, %fd396;
	selp.f64 	%fd399, %fd398, %fd396, %p42;
	setp.gt.u32 	%p43, %r6, 128;
	ld.shared.f64 	%fd400, [_ZZN3cub18CUB_300001_SM_10006detail6reduce18DeviceReduceKernelINS2_10policy_hubIdjN4cuda3std3__44plusIdEEE10Policy1000EN6thrust24THRUST_300001_SM_1000_NS6detail15normal_iteratorINSD_10device_ptrIiEEEEjS9_d10pi_functorEEvT0_PT3_T1_NS0_13GridEvenShareISN_EET2_T4_E12temp_storage+56];
	add.f64 	%fd401, %fd400, %fd399;
	selp.f64 	%fd402, %fd401, %fd399, %p43;
	setp.gt.u32 	%p44, %r6, 160;
	ld.shared.f64 	%fd403, [_ZZN3cub18CUB_300001_SM_10006detail6reduce18DeviceReduceKernelINS2_10policy_hubIdjN4cuda3std3__44plusIdEEE10Policy1000EN6thrust24THRUST_300001_SM_1000_NS6detail15normal_iteratorINSD_10device_ptrIiEEEEjS9_d10pi_functorEEvT0_PT3_T1_NS0_13GridEvenShareISN_EET2_T4_E12temp_storage+64];
	add.f64 	%fd404, %fd403, %fd402;
	selp.f64 	%fd405, %fd404, %fd402, %p44;
	setp.gt.u32 	%p45, %r6, 192;
	ld.shared.f64 	%fd406, [_ZZN3cub18CUB_300001_SM_10006detail6reduce18DeviceReduceKernelINS2_10policy_hubIdjN4cuda3std3__44plusIdEEE10Policy1000EN6thrust24THRUST_300001_SM_1000_NS6detail15normal_iteratorINSD_10device_ptrIiEEEEjS9_d10pi_functorEEvT0_PT3_T1_NS0_13GridEvenShareISN_EET2_T4_E12temp_storage+72];
	add.f64 	%fd407, %fd406, %fd405;
	selp.f64 	%fd408, %fd407, %fd405, %p45;
	setp.gt.u32 	%p46, %r6, 224;
	ld.shared.f64 	%fd409, [_ZZN3cub18CUB_300001_SM_10006detail6reduce18DeviceReduceKernelINS2_10policy_hubIdjN4cuda3std3__44plusIdEEE10Policy1000EN6thrust24THRUST_300001_SM_1000_NS6detail15normal_iteratorINSD_10device_ptrIiEEEEjS9_d10pi_functorEEvT0_PT3_T1_NS0_13GridEvenShareISN_EET2_T4_E12temp_storage+80];
	add.f64 	%fd410, %fd409, %fd408;
	selp.f64 	%fd411, %fd410, %fd408, %p46;
	setp.gt.u32 	%p47, %r6, 256;
	ld.shared.f64 	%fd412, [_ZZN3cub18CUB_300001_SM_10006detail6reduce18DeviceReduceKernelINS2_10policy_hubIdjN4cuda3std3__44plusIdEEE10Policy1000EN6thrust24THRUST_300001_SM_1000_NS6detail15normal_iteratorINSD_10device_ptrIiEEEEjS9_d10pi_functorEEvT0_PT3_T1_NS0_13GridEvenShareISN_EET2_T4_E12temp_storage+88];
	add.f64 	%fd413, %fd412, %fd411;
	selp.f64 	%fd414, %fd413, %fd411, %p47;
	setp.gt.u32 	%p48, %r6, 288;
	ld.shared.f64 	%fd415, [_ZZN3cub18CUB_300001_SM_10006detail6reduce18DeviceReduceKernelINS2_10policy_hubIdjN4cuda3std3__44plusIdEEE10Policy1000EN6thrust24THRUST_300001_SM_1000_NS6detail15normal_iteratorINSD_10device_ptrIiEEEEjS9_d10pi_functorEEvT0_PT3_T1_NS0_13GridEvenShareISN_EET2_T4_E12temp_storage+96];
	add.f64 	%fd416, %fd415, %fd414;
	selp.f64 	%fd417, %fd416, %fd414, %p48;
	setp.gt.u32 	%p49, %r6, 320;
	ld.shared.f64 	%fd418, [_ZZN3cub18CUB_300001_SM_10006detail6reduce18DeviceReduceKernelINS2_10policy_hubIdjN4cuda3std3__44plusIdEEE10Policy1000EN6thrust24THRUST_300001_SM_1000_NS6detail15normal_iteratorINSD_10device_ptrIiEEEEjS9_d10pi_functorEEvT0_PT3_T1_NS0_13GridEvenShareISN_EET2_T4_E12temp_storage+104];
	add.f64 	%fd419, %fd418, %fd417;
	selp.f64 	%fd420, %fd419, %fd417, %p49;
	setp.gt.u32 	%p50, %r6, 352;
	ld.shared.f64 	%fd421, [_ZZN3cub18CUB_300001_SM_10006detail6reduce18DeviceReduceKernelINS2_10policy_hubIdjN4cuda3std3__44plusIdEEE10Policy1000EN6thrust24THRUST_300001_SM_1000_NS6detail15normal_iteratorINSD_10device_ptrIiEEEEjS9_d10pi_functorEEvT0_PT3_T1_NS0_13GridEvenShareISN_EET2_T4_E12temp_storage+112];
	add.f64 	%fd422, %fd421, %fd420;
	selp.f64 	%fd423, %fd422, %fd420, %p50;
	setp.gt.u32 	%p51, %r6, 384;
	ld.shared.f64 	%fd424, [_ZZN3cub18CUB_300001_SM_10006detail6reduce18DeviceReduceKernelINS2_10policy_hubIdjN4cuda3std3__44plusIdEEE10Policy1000EN6thrust24THRUST_300001_SM_1000_NS6detail15normal_iteratorINSD_10device_ptrIiEEEEjS9_d10pi_functorEEvT0_PT3_T1_NS0_13GridEvenShareISN_EET2_T4_E12temp_storage+120];
	add.f64 	%fd425, %fd424, %fd423;
	selp.f64 	%fd426, %fd425, %fd423, %p51;
	setp.gt.u32 	%p52, %r6, 416;
	ld.shared.f64 	%fd427, [_ZZN3cub18CUB_300001_SM_10006detail6reduce18DeviceReduceKernelINS2_10policy_hubIdjN4cuda3std3__44plusIdEEE10Policy1000EN6thrust24THRUST_300001_SM_1000_NS6detail15normal_iteratorINSD_10device_ptrIiEEEEjS9_d10pi_functorEEvT0_PT3_T1_NS0_13GridEvenShareISN_EET2_T4_E12temp_storage+128];
	add.f64 	%fd428, %fd427, %fd426;
	selp.f64 	%fd429, %fd428, %fd426, %p52;
	setp.gt.u32 	%p53, %r6, 448;
	ld.shared.f64 	%fd430, [_ZZN3cub18CUB_300001_SM_10006detail6reduce18DeviceReduceKernelINS2_10policy_hubIdjN4cuda3std3__44plusIdEEE10Policy1000EN6thrust24THRUST_300001_SM_1000_NS6detail15normal_iteratorINSD_10device_ptrIiEEEEjS9_d10pi_functorEEvT0_PT3_T1_NS0_13GridEvenShareISN_EET2_T4_E12temp_storage+136];
	add.f64 	%fd431, %fd430, %fd429;
	selp.f64 	%fd432, %fd431, %fd429, %p53;
	setp.gt.u32 	%p54, %r6, 480;
	ld.shared.f64 	%fd433, [_ZZN3cub18CUB_300001_SM_10006detail6reduce18DeviceReduceKernelINS2_10policy_hubIdjN4cuda3std3__44plusIdEEE10Policy1000EN6thrust24THRUST_300001_SM_1000_NS6detail15normal_iteratorINSD_10device_ptrIiEEEEjS9_d10pi_functorEEvT0_PT3_T1_NS0_13GridEvenShareISN_EET2_T4_E12temp_storage+144];
	add.f64 	%fd434, %fd433, %fd432;
	selp.f64 	%fd435, %fd434, %fd432, %p54;
	setp.gt.u32 	%p55, %r6, 512;
	ld.shared.f64 	%fd436, [_ZZN3cub18CUB_300001_SM_10006detail6reduce18DeviceReduceKernelINS2_10policy_hubIdjN4cuda3std3__44plusIdEEE10Policy1000EN6thrust24THRUST_300001_SM_1000_NS6detail15normal_iteratorINSD_10device_ptrIiEEEEjS9_d10pi_functorEEvT0_PT3_T1_NS0_13GridEvenShareISN_EET2_T4_E12temp_storage+152];
	add.f64 	%fd437, %fd436, %fd435;
	selp.f64 	%fd438, %fd437, %fd435, %p55;
	setp.gt.u32 	%p56, %r6, 544;
	ld.shared.f64 	%fd439, [_ZZN3cub18CUB_300001_SM_10006detail6reduce18DeviceReduceKernelINS2_10policy_hubIdjN4cuda3std3__44plusIdEEE10Policy1000EN6thrust24THRUST_300001_SM_1000_NS6detail15normal_iteratorINSD_10device_ptrIiEEEEjS9_d10pi_functorEEvT0_PT3_T1_NS0_13GridEvenShareISN_EET2_T4_E12temp_storage+160];
	add.f64 	%fd440, %fd439, %fd438;
	selp.f64 	%fd441, %fd440, %fd438, %p56;
	setp.gt.u32 	%p57, %r6, 576;
	ld.shared.f64 	%fd442, [_ZZN3cub18CUB_300001_SM_10006detail6reduce18DeviceReduceKernelINS2_10policy_hubIdjN4cuda3std3__44plusIdEEE10Policy1000EN6thrust24THRUST_300001_SM_1000_NS6detail15normal_iteratorINSD_10device_ptrIiEEEEjS9_d10pi_functorEEvT0_PT3_T1_NS0_13GridEvenShareISN_EET2_T4_E12temp_storage+168];
	add.f64 	%fd443, %fd442, %fd441;
	selp.f64 	%fd444, %fd443, %fd441, %p57;
	setp.gt.u32 	%p58, %r6, 608;
	ld.shared.f64 	%fd445, [_ZZN3cub18CUB_300001_SM_10006detail6reduce18DeviceReduceKernelINS2_10policy_hubIdjN4cuda3std3__44plusIdEEE10Policy1000EN6thrust24THRUST_300001_SM_1000_NS6detail15normal_iteratorINSD_10device_ptrIiEEEEjS9_d10pi_functorEEvT0_PT3_T1_NS0_13GridEvenShareISN_EET2_T4_E12temp_storage+176];
	add.f64 	%fd446, %fd445, %fd444;
	selp.f64 	%fd515, %fd446, %fd444, %p58;
	bra.uni 	$L__BB4_46;
$L__BB4_25:
	mov.u32 	%r28, %tid.x;
	add.s32 	%r57, %r5, %r28;
	mul.wide.u32 	%rd4, %r57, 4;
	add.s64 	%rd5, %rd1, %rd4;
	ld.global.u32 	%r58, [%rd5];
	cvt.rn.f64.s32 	%fd40, %r58;
	add.f64 	%fd41, %fd40, 0d3FE0000000000000;
	mul.f64 	%fd42, %fd1, %fd41;
	fma.rn.f64 	%fd43, %fd42, %fd42, 0d3FF0000000000000;
	mov.f64 	%fd44, 0d4010000000000000;
	div.rn.f64 	%fd45, %fd44, %fd43;
	ld.global.u32 	%r59, [%rd5+2560];
	cvt.rn.f64.s32 	%fd46, %r59;
	add.f64 	%fd47, %fd46, 0d3FE0000000000000;
	mul.f64 	%fd48, %fd1, %fd47;
	fma.rn.f64 	%fd49, %fd48, %fd48, 0d3FF0000000000000;
	div.rn.f64 	%fd50, %fd44, %fd49;
	ld.global.u32 	%r60, [%rd5+5120];
	cvt.rn.f64.s32 	%fd51, %r60;
	add.f64 	%fd52, %fd51, 0d3FE0000000000000;
	mul.f64 	%fd53, %fd1, %fd52;
	fma.rn.f64 	%fd54, %fd53, %fd53, 0d3FF0000000000000;
	div.rn.f64 	%fd55, %fd44, %fd54;
	ld.global.u32 	%r61, [%rd5+7680];
	cvt.rn.f64.s32 	%fd56, %r61;
	add.f64 	%fd57, %fd56, 0d3FE0000000000000;
	mul.f64 	%fd58, %fd1, %fd57;
	fma.rn.f64 	%fd59, %fd58, %fd58, 0d3FF0000000000000;
	div.rn.f64 	%fd60, %fd44, %fd59;
	ld.global.u32 	%r62, [%rd5+10240];
	cvt.rn.f64.s32 	%fd61, %r62;
	add.f64 	%fd62, %fd61, 0d3FE0000000000000;
	mul.f64 	%fd63, %fd1, %fd62;
	fma.rn.f64 	%fd64, %fd63, %fd63, 0d3FF0000000000000;
	div.rn.f64 	%fd65, %fd44, %fd64;
	ld.global.u32 	%r63, [%rd5+12800];
	cvt.rn.f64.s32 	%fd66, %r63;
	add.f64 	%fd67, %fd66, 0d3FE0000000000000;
	mul.f64 	%fd68, %fd1, %fd67;
	fma.rn.f64 	%fd69, %fd68, %fd68, 0d3FF0000000000000;
	div.rn.f64 	%fd70, %fd44, %fd69;
	ld.global.u32 	%r64, [%rd5+15360];
	cvt.rn.f64.s32 	%fd71, %r64;
	add.f64 	%fd72, %fd71, 0d3FE0000000000000;
	mul.f64 	%fd73, %fd1, %fd72;
	fma.rn.f64 	%fd74, %fd73, %fd73, 0d3FF0000000000000;
	div.rn.f64 	%fd75, %fd44, %fd74;
	ld.global.u32 	%r65, [%rd5+17920];
	cvt.rn.f64.s32 	%fd76, %r65;
	add.f64 	%fd77, %fd76, 0d3FE0000000000000;
	mul.f64 	%fd78, %fd1, %fd77;
	fma.rn.f64 	%fd79, %fd78, %fd78, 0d3FF0000000000000;
	div.rn.f64 	%fd80, %fd44, %fd79;
	add.f64 	%fd81, %fd45, %fd50;
	add.f64 	%fd82, %fd81, %fd55;
	add.f64 	%fd83, %fd82, %fd60;
	add.f64 	%fd84, %fd83, %fd65;
	add.f64 	%fd85, %fd84, %fd70;
	add.f64 	%fd86, %fd85, %fd75;
	add.f64 	%fd514, %fd86, %fd80;
	setp.lt.u32 	%p2, %r6, %r4;
	@%p2 bra 	$L__BB4_42;
	add.s32 	%r29, %r1, -5120;
	add.s32 	%r67, %r28, %r4;
	add.s32 	%r68, %r67, %r5;
	add.s32 	%r346, %r68, 2560;
	not.b32 	%r69, %r28;
	add.s32 	%r70, %r69, %r1;
	sub.s32 	%r71, %r70, %r4;
	sub.s32 	%r345, %r71, %r5;
	mov.b32 	%r347, 0;
	mov.u32 	%r348, %r5;
$L__BB4_27:
	add.s32 	%r348, %r348, %r4;
	setp.gt.u32 	%p3, %r348, %r29;
	@%p3 bra 	$L__BB4_29;
	add.s32 	%r72, %r28, %r348;
	mul.wide.u32 	%rd6, %r72, 4;
	add.s64 	%rd7, %rd1, %rd6;
	ld.global.u32 	%r73, [%rd7];
	cvt.rn.f64.s32 	%fd87, %r73;
	add.f64 	%fd88, %fd87, 0d3FE0000000000000;
	mul.f64 	%fd89, %fd1, %fd88;
	fma.rn.f64 	%fd90, %fd89, %fd89, 0d3FF0000000000000;
	mov.f64 	%fd91, 0d4010000000000000;
	div.rn.f64 	%fd92, %fd91, %fd90;
	ld.global.u32 	%r74, [%rd7+2560];
	cvt.rn.f64.s32 	%fd93, %r74;
	add.f64 	%fd94, %fd93, 0d3FE0000000000000;
	mul.f64 	%fd95, %fd1, %fd94;
	fma.rn.f64 	%fd96, %fd95, %fd95, 0d3FF0000000000000;
	div.rn.f64 	%fd97, %fd91, %fd96;
	ld.global.u32 	%r75, [%rd7+5120];
	cvt.rn.f64.s32 	%fd98, %r75;
	add.f64 	%fd99, %fd98, 0d3FE0000000000000;
	mul.f64 	%fd100, %fd1, %fd99;
	fma.rn.f64 	%fd101, %fd100, %fd100, 0d3FF0000000000000;
	div.rn.f64 	%fd102, %fd91, %fd101;
	ld.global.u32 	%r76, [%rd7+7680];
	cvt.rn.f64.s32 	%fd103, %r76;
	add.f64 	%fd104, %fd103, 0d3FE0000000000000;
	mul.f64 	%fd105, %fd1, %fd104;
	fma.rn.f64 	%fd106, %fd105, %fd105, 0d3FF0000000000000;
	div.rn.f64 	%fd107, %fd91, %fd106;
	ld.global.u32 	%r77, [%rd7+10240];
	cvt.rn.f64.s32 	%fd108, %r77;
	add.f64 	%fd109, %fd108, 0d3FE0000000000000;
	mul.f64 	%fd110, %fd1, %fd109;
	fma.rn.f64 	%fd111, %fd110, %fd110, 0d3FF0000000000000;
	div.rn.f64 	%fd112, %fd91, %fd111;
	ld.global.u32 	%r78, [%rd7+12800];
	cvt.rn.f64.s32 	%fd113, %r78;
	add.f64 	%fd114, %fd113, 0d3FE0000000000000;
	mul.f64 	%fd115, %fd1, %fd114;
	fma.rn.f64 	%fd116, %fd115, %fd115, 0d3FF0000000000000;
	div.rn.f64 	%fd117, %fd91, %fd116;
	ld.global.u32 	%r79, [%rd7+15360];
	cvt.rn.f64.s32 	%fd118, %r79;
	add.f64 	%fd119, %fd118, 0d3FE0000000000000;
	mul.f64 	%fd120, %fd1, %fd119;
	fma.rn.f64 	%fd121, %fd120, %fd120, 0d3FF0000000000000;
	div.rn.f64 	%fd122, %fd91, %fd121;
	ld.global.u32 	%r80, [%rd7+17920];
	cvt.rn.f64.s32 	%fd123, %r80;
	add.f64 	%fd124, %fd123, 0d3FE0000000000000;
	mul.f64 	%fd125, %fd1, %fd124;
	fma.rn.f64 	%fd126, %fd125, %fd125, 0d3FF0000000000000;
	div.rn.f64 	%fd127, %fd91, %fd126;
	add.f64 	%fd128, %fd514, %fd92;
	add.f64 	%fd129, %fd128, %fd97;
	add.f64 	%fd130, %fd129, %fd102;
	add.f64 	%fd131, %fd130, %fd107;
	add.f64 	%fd132, %fd131, %fd112;
	add.f64 	%fd133, %fd132, %fd117;
	add.f64 	%fd134, %fd133, %fd122;
	add.f64 	%fd514, %fd134, %fd127;
	sub.s32 	%r81, %r1, %r348;
	setp.lt.u32 	%p4, %r81, %r4;
	add.s32 	%r347, %r347, 1;
	add.s32 	%r346, %r346, %r4;
	sub.s32 	%r345, %r345, %r4;
	@%p4 bra 	$L__BB4_42;
	bra.uni 	$L__BB4_27;
$L__BB4_29:
	setp.le.u32 	%p5, %r1, %r348;
	sub.s32 	%r82, %r1, %r348;
	setp.ge.s32 	%p6, %r28, %r82;
	or.pred  	%p7, %p5, %p6;
	@%p7 bra 	$L__BB4_42;
	add.s32 	%r85, %r1, %r69;
	add.s32 	%r86, %r4, %r5;
	sub.s32 	%r87, %r85, %r86;
	mul.lo.s32 	%r88, %r2, %r347;
	mad.lo.s32 	%r89, %r88, -5120, %r87;
	mul.hi.u32 	%r90, %r89, -858993459;
	shr.u32 	%r40, %r90, 9;
	add.s32 	%r41, %r40, 1;
	and.b32  	%r42, %r41, 7;
	setp.lt.u32 	%p8, %r89, 4480;
	mov.u32 	%r353, %r28;
	@%p8 bra 	$L__BB4_34;
	add.s32 	%r351, %r28, 2560;
	mul.hi.u32 	%r91, %r345, -858993459;
	shr.u32 	%r92, %r91, 9;
	add.s32 	%r93, %r92, 1;
	and.b32  	%r94, %r93, 16777208;
	neg.s32 	%r349, %r94;
$L__BB4_32:
	.pragma "nounroll";
	add.s32 	%r95, %r346, -2560;
	mul.wide.u32 	%rd8, %r95, 4;
	add.s64 	%rd9, %rd1, %rd8;
	ld.global.u32 	%r96, [%rd9];
	cvt.rn.f64.s32 	%fd136, %r96;
	add.f64 	%fd137, %fd136, 0d3FE0000000000000;
	mul.f64 	%fd138, %fd1, %fd137;
	fma.rn.f64 	%fd139, %fd138, %fd138, 0d3FF0000000000000;
	mov.f64 	%fd140, 0d4010000000000000;
	div.rn.f64 	%fd141, %fd140, %fd139;
	add.f64 	%fd142, %fd514, %fd141;
	add.s32 	%r97, %r346, -1920;
	mul.wide.u32 	%rd10, %r97, 4;
	add.s64 	%rd11, %rd1, %rd10;
	ld.global.u32 	%r98, [%rd11];
	cvt.rn.f64.s32 	%fd143, %r98;
	add.f64 	%fd144, %fd143, 0d3FE0000000000000;
	mul.f64 	%fd145, %fd1, %fd144;
	fma.rn.f64 	%fd146, %fd145, %fd145, 0d3FF0000000000000;
	div.rn.f64 	%fd147, %fd140, %fd146;
	add.f64 	%fd148, %fd142, %fd147;
	add.s32 	%r99, %r346, -1280;
	mul.wide.u32 	%rd12, %r99, 4;
	add.s64 	%rd13, %rd1, %rd12;
	ld.global.u32 	%r100, [%rd13];
	cvt.rn.f64.s32 	%fd149, %r100;
	add.f64 	%fd150, %fd149, 0d3FE0000000000000;
	mul.f64 	%fd151, %fd1, %fd150;
	fma.rn.f64 	%fd152, %fd151, %fd151, 0d3FF0000000000000;
	div.rn.f64 	%fd153, %fd140, %fd152;
	add.f64 	%fd154, %fd148, %fd153;
	add.s32 	%r101, %r346, 1920;
	add.s32 	%r102, %r346, -640;
	mul.wide.u32 	%rd14, %r102, 4;
	add.s64 	%rd15, %rd1, %rd14;
	ld.global.u32 	%r103, [%rd15];
	cvt.rn.f64.s32 	%fd155, %r103;
	add.f64 	%fd156, %fd155, 0d3FE0000000000000;
	mul.f64 	%fd157, %fd1, %fd156;
	fma.rn.f64 	%fd158, %fd157, %fd157, 0d3FF0000000000000;
	div.rn.f64 	%fd159, %fd140, %fd158;
	add.f64 	%fd160, %fd154, %fd159;
	mul.wide.u32 	%rd16, %r346, 4;
	add.s64 	%rd17, %rd1, %rd16;
	ld.global.u32 	%r104, [%rd17];
	cvt.rn.f64.s32 	%fd161, %r104;
	add.f64 	%fd162, %fd161, 0d3FE0000000000000;
	mul.f64 	%fd163, %fd1, %fd162;
	fma.rn.f64 	%fd164, %fd163, %fd163, 0d3FF0000000000000;
	div.rn.f64 	%fd165, %fd140, %fd164;
	add.f64 	%fd166, %fd160, %fd165;
	add.s32 	%r105, %r346, 640;
	mul.wide.u32 	%rd18, %r105, 4;
	add.s64 	%rd19, %rd1, %rd18;
	ld.global.u32 	%r106, [%rd19];
	cvt.rn.f64.s32 	%fd167, %r106;
	add.f64 	%fd168, %fd167, 0d3FE0000000000000;
	mul.f64 	%fd169, %fd1, %fd168;
	fma.rn.f64 	%fd170, %fd169, %fd169, 0d3FF0000000000000;
	div.rn.f64 	%fd171, %fd140, %fd170;
	add.f64 	%fd172, %fd166, %fd171;
	add.s32 	%r107, %r346, 1280;
	mul.wide.u32 	%rd20, %r107, 4;
	add.s64 	%rd21, %rd1, %rd20;
	ld.global.u32 	%r108, [%rd21];
	cvt.rn.f64.s32 	%fd173, %r108;
	add.f64 	%fd174, %fd173, 0d3FE0000000000000;
	mul.f64 	%fd175, %fd1, %fd174;
	fma.rn.f64 	%fd176, %fd175, %fd175, 0d3FF0000000000000;
	div.rn.f64 	%fd177, %fd140, %fd176;
	add.f64 	%fd178, %fd172, %fd177;
	mul.wide.u32 	%rd22, %r101, 4;
	add.s64 	%rd23, %rd1, %rd22;
	ld.global.u32 	%r109, [%rd23];
	cvt.rn.f64.s32 	%fd179, %r109;
	add.f64 	%fd180, %fd179, 0d3FE0000000000000;
	mul.f64 	%fd181, %fd1, %fd180;
	fma.rn.f64 	%fd182, %fd181, %fd181, 0d3FF0000000000000;
	div.rn.f64 	%fd183, %fd140, %fd182;
	add.f64 	%fd514, %fd178, %fd183;
	add.s32 	%r351, %r351, 5120;
	add.s32 	%r346, %r346, 5120;
	add.s32 	%r349, %r349, 8;
	setp.ne.s32 	%p9, %r349, 0;
	@%p9 bra 	$L__BB4_32;
	add.s32 	%r353, %r351, -2560;
$L__BB4_34:
	setp.eq.s32 	%p10, %r42, 0;
	@%p10 bra 	$L__BB4_42;
	setp.lt.u32 	%p11, %r42, 4;
	@%p11 bra 	$L__BB4_37;
	add.s32 	%r110, %r353, %r348;
	mul.wide.u32 	%rd24, %r110, 4;
	add.s64 	%rd25, %rd1, %rd24;
	ld.global.u32 	%r111, [%rd25];
	cvt.rn.f64.s32 	%fd185, %r111;
	add.f64 	%fd186, %fd185, 0d3FE0000000000000;
	mul.f64 	%fd187, %fd1, %fd186;
	fma.rn.f64 	%fd188, %fd187, %fd187, 0d3FF0000000000000;
	mov.f64 	%fd189, 0d4010000000000000;
	div.rn.f64 	%fd190, %fd189, %fd188;
	add.f64 	%fd191, %fd514, %fd190;
	add.s32 	%r112, %r110, 640;
	mul.wide.u32 	%rd26, %r112, 4;
	add.s64 	%rd27, %rd1, %rd26;
	ld.global.u32 	%r113, [%rd27];
	cvt.rn.f64.s32 	%fd192, %r113;
	add.f64 	%fd193, %fd192, 0d3FE0000000000000;
	mul.f64 	%fd194, %fd1, %fd193;
	fma.rn.f64 	%fd195, %fd194, %fd194, 0d3FF0000000000000;
	div.rn.f64 	%fd196, %fd189, %fd195;
	add.f64 	%fd197, %fd191, %fd196;
	add.s32 	%r114, %r110, 1280;
	mul.wide.u32 	%rd28, %r114, 4;
	add.s64 	%rd29, %rd1, %rd28;
	ld.global.u32 	%r115, [%rd29];
	cvt.rn.f64.s32 	%fd198, %r115;
	add.f64 	%fd199, %fd198, 0d3FE0000000000000;
	mul.f64 	%fd200, %fd1, %fd199;
	fma.rn.f64 	%fd201, %fd200, %fd200, 0d3FF0000000000000;
	div.rn.f64 	%fd202, %fd189, %fd201;
	add.f64 	%fd203, %fd197, %fd202;
	add.s32 	%r116, %r110, 1920;
	mul.wide.u32 	%rd30, %r116, 4;
	add.s64 	%rd31, %rd1, %rd30;
	ld.global.u32 	%r117, [%rd31];
	cvt.rn.f64.s32 	%fd204, %r117;
	add.f64 	%fd205, %fd204, 0d3FE0000000000000;
	mul.f64 	%fd206, %fd1, %fd205;
	fma.rn.f64 	%fd207, %fd206, %fd206, 0d3FF0000000000000;
	div.rn.f64 	%fd208, %fd189, %fd207;
	add.f64 	%fd514, %fd203, %fd208;
	add.s32 	%r353, %r353, 2560;
$L__BB4_37:
	and.b32  	%r118, %r41, 3;
	setp.eq.s32 	%p12, %r118, 0;
	@%p12 bra 	$L__BB4_42;
	setp.eq.s32 	%p13, %r118, 1;
	@%p13 bra 	$L__BB4_40;
	add.s32 	%r119, %r353, %r348;
	mul.wide.u32 	%rd32, %r119, 4;
	add.s64 	%rd33, %rd1, %rd32;
	ld.global.u32 	%r120, [%rd33];
	cvt.rn.f64.s32 	%fd210, %r120;
	add.f64 	%fd211, %fd210, 0d3FE0000000000000;
	mul.f64 	%fd212, %fd1, %fd211;
	fma.rn.f64 	%fd213, %fd212, %fd212, 0d3FF0000000000000;
	mov.f64 	%fd214, 0d4010000000000000;
	div.rn.f64 	%fd215, %fd214, %fd213;
	add.f64 	%fd216, %fd514, %fd215;
	add.s32 	%r121, %r119, 640;
	mul.wide.u32 	%rd34, %r121, 4;
	add.s64 	%rd35, %rd1, %rd34;
	ld.global.u32 	%r122, [%rd35];
	cvt.rn.f64.s32 	%fd217, %r122;
	add.f64 	%fd218, %fd217, 0d3FE0000000000000;
	mul.f64 	%fd219, %fd1, %fd218;
	fma.rn.f64 	%fd220, %fd219, %fd219, 0d3FF0000000000000;
	div.rn.f64 	%fd221, %fd214, %fd220;
	add.f64 	%fd514, %fd216, %fd221;
	add.s32 	%r353, %r353, 1280;
$L__BB4_40:
	and.b32  	%r123, %r40, 1;
	setp.eq.b32 	%p14, %r123, 1;
	@%p14 bra 	$L__BB4_42;
	add.s32 	%r124, %r353, %r348;
	mul.wide.u32 	%rd36, %r124, 4;
	add.s64 	%rd37, %rd1, %rd36;
	ld.global.u32 	%r125, [%rd37];
	cvt.rn.f64.s32 	%fd222, %r125;
	add.f64 	%fd223, %fd222, 0d3FE0000000000000;
	mul.f64 	%fd224, %fd1, %fd223;
	fma.rn.f64 	%fd225, %fd224, %fd224, 0d3FF0000000000000;
	mov.f64 	%fd226, 0d4010000000000000;
	div.rn.f64 	%fd227, %fd226, %fd225;
	add.f64 	%fd514, %fd514, %fd227;
$L__BB4_42:
	// begin inline asm
	mov.u32 %r126, %laneid;
	// end inline asm
	mov.b64 	%rd38, %fd514;
	mov.b64 	{%r128, %r133}, %rd38;
	mov.b32 	%r134, 1;
	mov.b32 	%r175, 31;
	mov.b32 	%r176, -1;
	// begin inline asm
	shfl.sync.down.b32 %r127, %r128, %r134, %r175, %r176;
	// end inline asm
	// begin inline asm
	shfl.sync.down.b32 %r132, %r133, %r134, %r175, %r176;
	// end inline asm
	mov.b64 	%rd39, {%r127, %r132};
	mov.b64 	%fd228, %rd39;
	setp.gt.s32 	%p15, %r126, 30;
	add.f64 	%fd229, %fd514, %fd228;
	selp.f64 	%fd230, %fd514, %fd229, %p15;
	mov.b64 	%rd40, %fd230;
	mov.b64 	{%r138, %r143}, %rd40;
	mov.b32 	%r144, 2;
	// begin inline asm
	shfl.sync.down.b32 %r137, %r138, %r144, %r175, %r176;
	// end inline asm
	// begin inline asm
	shfl.sync.down.b32 %r142, %r143, %r144, %r175, %r176;
	// end inline asm
	mov.b64 	%rd41, {%r137, %r142};
	mov.b64 	%fd231, %rd41;
	setp.gt.s32 	%p16, %r126, 29;
	add.f64 	%fd232, %fd230, %fd231;
	selp.f64 	%fd233, %fd230, %fd232, %p16;
	mov.b64 	%rd42, %fd233;
	mov.b64 	{%r148, %r153}, %rd42;
	mov.b32 	%r154, 4;
	// begin inline asm
	shfl.sync.down.b32 %r147, %r148, %r154, %r175, %r176;
	// end inline asm
	// begin inline asm
	shfl.sync.down.b32 %r152, %r153, %r154, %r175, %r176;
	// end inline asm
	mov.b64 	%rd43, {%r147, %r152};
	mov.b64 	%fd234, %rd43;
	setp.gt.s32 	%p17, %r126, 27;
	add.f64 	%fd235, %fd233, %fd234;
	selp.f64 	%fd236, %fd233, %fd235, %p17;
	mov.b64 	%rd44, %fd236;
	mov.b64 	{%r158, %r163}, %rd44;
	mov.b32 	%r164, 8;
	// begin inline asm
	shfl.sync.down.b32 %r157, %r158, %r164, %r175, %r176;
	// end inline asm
	// begin inline asm
	shfl.sync.down.b32 %r162, %r163, %r164, %r175, %r176;
	// end inline asm
	mov.b64 	%rd45, {%r157, %r162};
	mov.b64 	%fd237, %rd45;
	setp.gt.s32 	%p18, %r126, 23;
	add.f64 	%fd238, %fd236, %fd237;
	selp.f64 	%fd239, %fd236, %fd238, %p18;
	mov.b64 	%rd46, %fd239;
	mov.b64 	{%r168, %r173}, %rd46;
	mov.b32 	%r174, 16;
	// begin inline asm
	shfl.sync.down.b32 %r167, %r168, %r174, %r175, %r176;
	// end inline asm
	// begin inline asm
	shfl.sync.down.b32 %r172, %r173, %r174, %r175, %r176;
	// end inline asm
	mov.b64 	%rd47, {%r167, %r172};
	mov.b64 	%fd240, %rd47;
	setp.gt.s32 	%p19, %r126, 15;
	add.f64 	%fd36, %fd239, %fd240;
	selp.f64 	%fd515, %fd239, %fd36, %p19;
	setp.ne.s32 	%p20, %r126, 0;
	@%p20 bra 	$L__BB4_44;
	shr.u32 	%r177, %r28, 2;
	and.b32  	%r178, %r177, 248;
	mov.u32 	%r179, _ZZN3cub18CUB_300001_SM_10006detail6reduce18DeviceReduceKernelINS2_10policy_hubIdjN4cuda3std3__44plusIdEEE10Policy1000EN6thrust24THRUST_300001_SM_1000_NS6detail15normal_iteratorINSD_10device_ptrIiEEEEjS9_d10pi_functorEEvT0_PT3_T1_NS0_13GridEvenShareISN_EET2_T4_E12temp_storage;
	add.s32 	%r180, %r179, %r178;
	st.shared.f64 	[%r180+24], %fd36;
$L__BB4_44:
	bar.sync 	0;
	setp.ne.s32 	%p21, %r28, 0;
	@%p21 bra 	$L__BB4_46;
	ld.shared.f64 	%fd241, [_ZZN3cub18CUB_300001_SM_10006detail6reduce18DeviceReduceKernelINS2_10policy_hubIdjN4cuda3std3__44plusIdEEE10Policy1000EN6thrust24THRUST_300001_SM_1000_NS6detail15normal_iteratorINSD_10device_ptrIiEEEEjS9_d10pi_functorEEvT0_PT3_T1_NS0_13GridEvenShareISN_EET2_T4_E12temp_storage+32];
	add.f64 	%fd242, %fd515, %fd241;
	ld.shared.f64 	%fd243, [_ZZN3cub18CUB_300001_SM_10006detail6reduce18DeviceReduceKernelINS2_10policy_hubIdjN4cuda3std3__44plusIdEEE10Policy1000EN6thrust24THRUST_300001_SM_1000_NS6detail15normal_iteratorINSD_10device_ptrIiEEEEjS9_d10pi_functorEEvT0_PT3_T1_NS0_13GridEvenShareISN_EET2_T4_E12temp_storage+40];
	add.f64 	%fd244, %fd242, %fd243;
	ld.shared.f64 	%fd245, [_ZZN3cub18CUB_300001_SM_10006detail6reduce18DeviceReduceKernelINS2_10policy_hubIdjN4cuda3std3__44plusIdEEE10Policy1000EN6thrust24THRUST_300001_SM_1000_NS6detail15normal_iteratorINSD_10device_ptrIiEEEEjS9_d10pi_functorEEvT0_PT3_T1_NS0_13GridEvenShareISN_EET2_T4_E12temp_storage+48];
	add.f64 	%fd246, %fd244, %fd245;
	ld.shared.f64 	%fd247, [_ZZN3cub18CUB_300001_SM_10006detail6reduce18DeviceReduceKernelINS2_10policy_hubIdjN4cuda3std3__44plusIdEEE10Policy1000EN6thrust24THRUST_300001_SM_1000_NS6detail15normal_iteratorINSD_10device_ptrIiEEEEjS9_d10pi_functorEEvT0_PT3_T1_NS0_13GridEvenShareISN_EET2_T4_E12temp_storage+56];
	add.f64 	%fd248, %fd246, %fd247;
	ld.shared.f64 	%fd249, [_ZZN3cub18CUB_300001_SM_10006detail6reduce18DeviceReduceKernelINS2_10policy_hubIdjN4cuda3std3__44plusIdEEE10Policy1000EN6thrust24THRUST_300001_SM_1000_NS6detail15normal_iteratorINSD_10device_ptrIiEEEEjS9_d10pi_functorEEvT0_PT3_T1_NS0_13GridEvenShareISN_EET2_T4_E12temp_storage+64];
	add.f64 	%fd250, %fd248, %fd249;
	ld.shared.f64 	%fd251, [_ZZN3cub18CUB_300001_SM_10006detail6reduce18DeviceReduceKernelINS2_10policy_hubIdjN4cuda3std3__44plusIdEEE10Policy1000EN6thrust24THRUST_300001_SM_1000_NS6detail15normal_iteratorINSD_10device_ptrIiEEEEjS9_d10pi_functorEEvT0_PT3_T1_NS0_13GridEvenShareISN_EET2_T4_E12temp_storage+72];
	add.f64 	%fd252, %fd250, %fd251;
	ld.shared.f64 	%fd253, [_ZZN3cub18CUB_300001_SM_10006detail6reduce18DeviceReduceKernelINS2_10policy_hubIdjN4cuda3std3__44plusIdEEE10Policy1000EN6thrust24THRUST_300001_SM_1000_NS6detail15normal_iteratorINSD_10device_ptrIiEEEEjS9_d10pi_functorEEvT0_PT3_T1_NS0_13GridEvenShareISN_EET2_T4_E12temp_storage+80];
	add.f64 	%fd254, %fd252, %fd253;
	ld.shared.f64 	%fd255, [_ZZN3cub18CUB_300001_SM_10006detail6reduce18DeviceReduceKernelINS2_10policy_hubIdjN4cuda3std3__44plusIdEEE10Policy1000EN6thrust24THRUST_300001_SM_1000_NS6detail15normal_iteratorINSD_10device_ptrIiEEEEjS9_d10pi_functorEEvT0_PT3_T1_NS0_13GridEvenShareISN_EET2_T4_E12temp_storage+88];
	add.f64 	%fd256, %fd254, %fd255;
	ld.shared.f64 	%fd257, [_ZZN3cub18CUB_300001_SM_10006detail6reduce18DeviceReduceKernelINS2_10policy_hubIdjN4cuda3std3__44plusIdEEE10Policy1000EN6thrust24THRUST_300001_SM_1000_NS6detail15normal_iteratorINSD_10device_ptrIiEEEEjS9_d10pi_functorEEvT0_PT3_T1_NS0_13GridEvenShareISN_EET2_T4_E12temp_storage+96];
	add.f64 	%fd258, %fd256, %fd257;
	ld.shared.f64 	%fd259, [_ZZN3cub18CUB_300001_SM_10006detail6reduce18DeviceReduceKernelINS2_10policy_hubIdjN4cuda3std3__44plusIdEEE10Policy1000EN6thrust24THRUST_300001_SM_1000_NS6detail15normal_iteratorINSD_10device_ptrIiEEEEjS9_d10pi_functorEEvT0_PT3_T1_NS0_13GridEvenShareISN_EET2_T4_E12temp_storage+104];
	add.f64 	%fd260, %fd258, %fd259;
	ld.shared.f64 	%fd261, [_ZZN3cub18CUB_300001_SM_10006detail6reduce18DeviceReduceKernelINS2_10policy_hubIdjN4cuda3std3__44plusIdEEE10Policy1000EN6thrust24THRUST_300001_SM_1000_NS6detail15normal_iteratorINSD_10device_ptrIiEEEEjS9_d10pi_functorEEvT0_PT3_T1_NS0_13GridEvenShareISN_EET2_T4_E12temp_storage+112];
	add.f64 	%fd262, %fd260, %fd261;
	ld.shared.f64 	%fd263, [_ZZN3cub18CUB_300001_SM_10006detail6reduce18DeviceReduceKernelINS2_10policy_hubIdjN4cuda3std3__44plusIdEEE10Policy1000EN6thrust24THRUST_300001_SM_1000_NS6detail15normal_iteratorINSD_10device_ptrIiEEEEjS9_d10pi_functorEEvT0_PT3_T1_NS0_13GridEvenShareISN_EET2_T4_E12temp_storage+120];
	add.f64 	%fd264, %fd262, %fd263;
	ld.shared.f64 	%fd265, [_ZZN3cub18CUB_300001_SM_10006detail6reduce18DeviceReduceKernelINS2_10policy_hubIdjN4cuda3std3__44plusIdEEE10Policy1000EN6thrust24THRUST_300001_SM_1000_NS6detail15normal_iteratorINSD_10device_ptrIiEEEEjS9_d10pi_functorEEvT0_PT3_T1_NS0_13GridEvenShareISN_EET2_T4_E12temp_storage+128];
	add.f64 	%fd266, %fd264, %fd265;
	ld.shared.f64 	%fd267, [_ZZN3cub18CUB_300001_SM_10006detail6reduce18DeviceReduceKernelINS2_10policy_hubIdjN4cuda3std3__44plusIdEEE10Policy1000EN6thrust24THRUST_300001_SM_1000_NS6detail15normal_iteratorINSD_10device_ptrIiEEEEjS9_d10pi_functorEEvT0_PT3_T1_NS0_13GridEvenShareISN_EET2_T4_E12temp_storage+136];
	add.f64 	%fd268, %fd266, %fd267;
	ld.shared.f64 	%fd269, [_ZZN3cub18CUB_300001_SM_10006detail6reduce18DeviceReduceKernelINS2_10policy_hubIdjN4cuda3std3__44plusIdEEE10Policy1000EN6thrust24THRUST_300001_SM_1000_NS6detail15normal_iteratorINSD_10device_ptrIiEEEEjS9_d10pi_functorEEvT0_PT3_T1_NS0_13GridEvenShareISN_EET2_T4_E12temp_storage+144];
	add.f64 	%fd270, %fd268, %fd269;
	ld.shared.f64 	%fd271, [_ZZN3cub18CUB_300001_SM_10006detail6reduce18DeviceReduceKernelINS2_10policy_hubIdjN4cuda3std3__44plusIdEEE10Policy1000EN6thrust24THRUST_300001_SM_1000_NS6detail15normal_iteratorINSD_10device_ptrIiEEEEjS9_d10pi_functorEEvT0_PT3_T1_NS0_13GridEvenShareISN_EET2_T4_E12temp_storage+152];
	add.f64 	%fd272, %fd270, %fd271;
	ld.shared.f64 	%fd273, [_ZZN3cub18CUB_300001_SM_10006detail6reduce18DeviceReduceKernelINS2_10policy_hubIdjN4cuda3std3__44plusIdEEE10Policy1000EN6thrust24THRUST_300001_SM_1000_NS6detail15normal_iteratorINSD_10device_ptrIiEEEEjS9_d10pi_functorEEvT0_PT3_T1_NS0_13GridEvenShareISN_EET2_T4_E12temp_storage+160];
	add.f64 	%fd274, %fd272, %fd273;
	ld.shared.f64 	%fd275, [_ZZN3cub18CUB_300001_SM_10006detail6reduce18DeviceReduceKernelINS2_10policy_hubIdjN4cuda3std3__44plusIdEEE10Policy1000EN6thrust24THRUST_300001_SM_1000_NS6detail15normal_iteratorINSD_10device_ptrIiEEEEjS9_d10pi_functorEEvT0_PT3_T1_NS0_13GridEvenShareISN_EET2_T4_E12temp_storage+168];
	add.f64 	%fd276, %fd274, %fd275;
	ld.shared.f64 	%fd277, [_ZZN3cub18CUB_300001_SM_10006detail6reduce18DeviceReduceKernelINS2_10policy_hubIdjN4cuda3std3__44plusIdEEE10Policy1000EN6thrust24THRUST_300001_SM_1000_NS6detail15normal_iteratorINSD_10device_ptrIiEEEEjS9_d10pi_functorEEvT0_PT3_T1_NS0_13GridEvenShareISN_EET2_T4_E12temp_storage+176];
	add.f64 	%fd515, %fd276, %fd277;
$L__BB4_46:
	mov.u32 	%r337, %tid.x;
	setp.ne.s32 	%p66, %r337, 0;
	@%p66 bra 	$L__BB4_48;
	cvta.to.global.u64 	%rd100, %rd2;
	mul.wide.u32 	%rd101, %r3, 8;
	add.s64 	%rd102, %rd100, %rd101;
	st.global.f64 	[%rd102], %fd515;
$L__BB4_48:
	ret;

}
	// .globl	_ZN3cub18CUB_300001_SM_10006detail6reduce28DeviceReduceSingleTileKernelINS2_10policy_hubIdjN4cuda3std3__44plusIdEEE10Policy1000EPdSC_iS9_ddNS7_10__identityEEEvT0_T1_T2_T3_T4_T6_
.visible .entry _ZN3cub18CUB_300001_SM_10006detail6reduce28DeviceReduceSingleTileKernelINS2_10policy_hubIdjN4cuda3std3__44plusIdEEE10Policy1000EPdSC_iS9_ddNS7_10__identityEEEvT0_T1_T2_T3_T4_T6_(
	.param .u64 .ptr .align 1 _ZN3cub18CUB_300001_SM_10006detail6reduce28DeviceReduceSingleTileKernelINS2_10policy_hubIdjN4cuda3std3__44plusIdEEE10Policy1000EPdSC_iS9_ddNS7_10__identityEEEvT0_T1_T2_T3_T4_T6__param_0,
	.param .u64 .ptr .align 1 _ZN3cub18CUB_300001_SM_10006detail6reduce28DeviceReduceSingleTileKernelINS2_10policy_hubIdjN4cuda3std3__44plusIdEEE10Policy1000EPdSC_iS9_ddNS7_10__identityEEEvT0_T1_T2_T3_T4_T6__param_1,
	.param .u32 _ZN3cub18CUB_300001_SM_10006detail6reduce28DeviceReduceSingleTileKernelINS2_10policy_hubIdjN4cuda3std3__44plusIdEEE10Policy1000EPdSC_iS9_ddNS7_10__identityEEEvT0_T1_T2_T3_T4_T6__param_2,
	.param .align 1 .b8 _ZN3cub18CUB_300001_SM_10006detail6reduce28DeviceReduceSingleTileKernelINS2_10policy_hubIdjN4cuda3std3__44plusIdEEE10Policy1000EPdSC_iS9_ddNS7_10__identityEEEvT0_T1_T2_T3_T4_T6__param_3[1],
	.param .f64 _ZN3cub18CUB_300001_SM_10006detail6reduce28DeviceReduceSingleTileKernelINS2_10policy_hubIdjN4cuda3std3__44plusIdEEE10Policy1000EPdSC_iS9_ddNS7_10__identityEEEvT0_T1_T2_T3_T4_T6__param_4,
	.param .align 1 .b8 _ZN3cub18CUB_300001_SM_10006detail6reduce28DeviceReduceSingleTileKernelINS2_10policy_hubIdjN4cuda3std3__44plusIdEEE10Policy1000EPdSC_iS9_ddNS7_10__identityEEEvT0_T1_T2_T3_T4_T6__param_5[1]
)
.maxntid 640
.minnctapersm 1
{
	.reg .pred 	%p<62>;
	.reg .b32 	%r<239>;
	.reg .b64 	%rd<109>;
	.reg .b64 	%fd<264>;
	// demoted variable
	.shared .align 8 .b8 _ZZN3cub18CUB_300001_SM_10006detail6reduce28DeviceReduceSingleTileKernelINS2_10policy_hubIdjN4cuda3std3__44plusIdEEE10Policy1000EPdSC_iS9_ddNS7_10__identityEEEvT0_T1_T2_T3_T4_T6_E12temp_storage[192];
	ld.param.u64 	%rd9, [_ZN3cub18CUB_300001_SM_10006detail6reduce28DeviceReduceSingleTileKernelINS2_10policy_hubIdjN4cuda3std3__44plusIdEEE10Policy1000EPdSC_iS9_ddNS7_10__identityEEEvT0_T1_T2_T3_T4_T6__param_0];
	ld.param.u64 	%rd10, [_ZN3cub18CUB_300001_SM_10006detail6reduce28DeviceReduceSingleTileKernelINS2_10policy_hubIdjN4cuda3std3__44plusIdEEE10Policy1000EPdSC_iS9_ddNS7_10__identityEEEvT0_T1_T2_T3_T4_T6__param_1];
	ld.param.u32 	%r36, [_ZN3cub18CUB_300001_SM_10006detail6reduce28DeviceReduceSingleTileKernelINS2_10policy_hubIdjN4cuda3std3__44plusIdEEE10Policy1000EPdSC_iS9_ddNS7_10__identityEEEvT0_T1_T2_T3_T4_T6__param_2];
	ld.param.f64 	%fd30, [_ZN3cub18CUB_300001_SM_10006detail6reduce28DeviceReduceSingleTileKernelINS2_10policy_hubIdjN4cuda3std3__44plusIdEEE10Policy1000EPdSC_iS9_ddNS7_10__identityEEEvT0_T1_T2_T3_T4_T6__param_4];
	cvta.to.global.u64 	%rd1, %rd10;
	setp.ne.s32 	%p1, %r36, 0;
	@%p1 bra 	$L__BB5_3;
	mov.u32 	%r225, %tid.x;
	setp.ne.s32 	%p61, %r225, 0;
	@%p61 bra 	$L__BB5_39;
	st.global.f64 	[%rd1], %fd30;
	bra.uni 	$L__BB5_39;
$L__BB5_3:
	setp.gt.s32 	%p2, %r36, 5119;
	@%p2 bra 	$L__BB5_21;
	mov.u32 	%r1, %tid.x;
	setp.ge.s32 	%p19, %r1, %r36;
	mov.f64 	%fd255, 0d0000000000000000;
	mov.u32 	%r229, %r1;
	@%p19 bra 	$L__BB5_6;
	mul.wide.u32 	%rd74, %r1, 8;
	add.s64 	%rd73, %rd9, %rd74;
	// begin inline asm
	ld.global.nc.u64 %rd72, [%rd73];
	// end inline asm
	mov.b64 	%fd255, %rd72;
	add.s32 	%r229, %r1, 640;
$L__BB5_6:
	setp.ge.s32 	%p20, %r229, %r36;
	@%p20 bra 	$L__BB5_12;
	not.b32 	%r101, %r229;
	add.s32 	%r4, %r36, %r101;
	mul.hi.u32 	%r102, %r4, -858993459;
	shr.u32 	%r103, %r102, 9;
	add.s32 	%r5, %r103, 1;
	and.b32  	%r104, %r103, 3;
	setp.eq.s32 	%p21, %r104, 3;
	@%p21 bra 	$L__BB5_10;
	mul.wide.u32 	%rd75, %r229, 8;
	add.s64 	%rd107, %rd9, %rd75;
	and.b32  	%r105, %r5, 3;
	neg.s32 	%r227, %r105;
$L__BB5_9:
	.pragma "nounroll";
	// begin inline asm
	ld.global.nc.u64 %rd76, [%rd107];
	// end inline asm
	mov.b64 	%fd121, %rd76;
	add.f64 	%fd255, %fd255, %fd121;
	add.s32 	%r229, %r229, 640;
	add.s64 	%rd107, %rd107, 5120;
	add.s32 	%r227, %r227, 1;
	setp.ne.s32 	%p22, %r227, 0;
	@%p22 bra 	$L__BB5_9;
$L__BB5_10:
	setp.lt.u32 	%p23, %r4, 1920;
	@%p23 bra 	$L__BB5_12;
$L__BB5_11:
	mul.wide.s32 	%rd86, %r229, 8;
	add.s64 	%rd79, %rd9, %rd86;
	// begin inline asm
	ld.global.nc.u64 %rd78, [%rd79];
	// end inline asm
	mov.b64 	%fd122, %rd78;
	add.f64 	%fd123, %fd255, %fd122;
	add.s64 	%rd81, %rd79, 5120;
	// begin inline asm
	ld.global.nc.u64 %rd80, [%rd81];
	// end inline asm
	mov.b64 	%fd124, %rd80;
	add.f64 	%fd125, %fd123, %fd124;
	add.s64 	%rd83, %rd79, 10240;
	// begin inline asm
	ld.global.nc.u64 %rd82, [%rd83];
	// end inline asm
	mov.b64 	%fd126, %rd82;
	add.f64 	%fd127, %fd125, %fd126;
	add.s64 	%rd85, %rd79, 15360;
	// begin inline asm
	ld.global.nc.u64 %rd84, [%rd85];
	// end inline asm
	mov.b64 	%fd128, %rd84;
	add.f64 	%fd255, %fd127, %fd128;
	add.s32 	%r229, %r229, 2560;
	setp.lt.s32 	%p24, %r229, %r36;
	@%p24 bra 	$L__BB5_11;
$L__BB5_12:
	setp.lt.s32 	%p25, %r36, 640;
	@%p25 bra 	$L__BB5_17;
	// begin inline asm
	mov.u32 %r169, %laneid;
	// end inline asm
	mov.b64 	%rd97, %fd255;
	mov.b64 	{%r171, %r176}, %rd97;
	mov.b32 	%r177, 1;
	mov.b32 	%r218, 31;
	mov.b32 	%r219, -1;
	// begin inline asm
	shfl.sync.down.b32 %r170, %r171, %r177, %r218, %r219;
	// end inline asm
	// begin inline asm
	shfl.sync.down.b32 %r175, %r176, %r177, %r218, %r219;
	// end inline asm
	mov.b64 	%rd98, {%r170, %r175};
	mov.b64 	%fd199, %rd98;
	setp.gt.s32 	%p53, %r169, 30;
	add.f64 	%fd200, %fd255, %fd199;
	selp.f64 	%fd201, %fd255, %fd200, %p53;
	mov.b64 	%rd99, %fd201;
	mov.b64 	{%r181, %r186}, %rd99;
	mov.b32 	%r187, 2;
	// begin inline asm
	shfl.sync.down.b32 %r180, %r181, %r187, %r218, %r219;
	// end inline asm
	// begin inline asm
	shfl.sync.down.b32 %r185, %r186, %r187, %r218, %r219;
	// end inline asm
	mov.b64 	%rd100, {%r180, %r185};
	mov.b64 	%fd202, %rd100;
	setp.gt.s32 	%p54, %r169, 29;
	add.f64 	%fd203, %fd201, %fd202;
	selp.f64 	%fd204, %fd201, %fd203, %p54;
	mov.b64 	%rd101, %fd204;
	mov.b64 	{%r191, %r196}, %rd101;
	mov.b32 	%r197, 4;
	// begin inline asm
	shfl.sync.down.b32 %r190, %r191, %r197, %r218, %r219;
	// end inline asm
	// begin inline asm
	shfl.sync.down.b32 %r195, %r196, %r197, %r218, %r219;
	// end inline asm
	mov.b64 	%rd102, {%r190, %r195};
	mov.b64 	%fd205, %rd102;
	setp.gt.s32 	%p55, %r169, 27;
	add.f64 	%fd206, %fd204, %fd205;
	selp.f64 	%fd207, %fd204, %fd206, %p55;
	mov.b64 	%rd103, %fd207;
	mov.b64 	{%r201, %r206}, %rd103;
	mov.b32 	%r207, 8;
	// begin inline asm
	shfl.sync.down.b32 %r200, %r201, %r207, %r218, %r219;
	// end inline asm
	// begin inline asm
	shfl.sync.down.b32 %r205, %r206, %r207, %r218, %r219;
	// end inline asm
	mov.b64 	%rd104, {%r200, %r205};
	mov.b64 	%fd208, %rd104;
	setp.gt.s32 	%p56, %r169, 23;
	add.f64 	%fd209, %fd207, %fd208;
	selp.f64 	%fd210, %fd207, %fd209, %p56;
	mov.b64 	%rd105, %fd210;
	mov.b64 	{%r211, %r216}, %rd105;
	mov.b32 	%r217, 16;
	// begin inline asm
	shfl.sync.down.b32 %r210, %r211, %r217, %r218, %r219;
	// end inline asm
	// begin inline asm
	shfl.sync.down.b32 %r215, %r216, %r217, %r218, %r219;
	// end inline asm
	mov.b64 	%rd106, {%r210, %r215};
	mov.b64 	%fd211, %rd106;
	setp.gt.s32 	%p57, %r169, 15;
	add.f64 	%fd10, %fd210, %fd211;
	selp.f64 	%fd263, %fd210, %fd10, %p57;
	setp.ne.s32 	%p58, %r169, 0;
	@%p58 bra 	$L__BB5_15;
	shr.u32 	%r220, %r1, 2;
	and.b32  	%r221, %r220, 248;
	mov.u32 	%r222, _ZZN3cub18CUB_300001_SM_10006detail6reduce28DeviceReduceSingleTileKernelINS2_10policy_hubIdjN4cuda3std3__44plusIdEEE10Policy1000EPdSC_iS9_ddNS7_10__identityEEEvT0_T1_T2_T3_T4_T6_E12temp_storage;
	add.s32 	%r223, %r222, %r221;
	st.shared.f64 	[%r223+24], %fd10;
$L__BB5_15:
	bar.sync 	0;
	setp.ne.s32 	%p59, %r1, 0;
	@%p59 bra 	$L__BB5_37;
	ld.shared.f64 	%fd212, [_ZZN3cub18CUB_300001_SM_10006detail6reduce28DeviceReduceSingleTileKernelINS2_10policy_hubIdjN4cuda3std3__44plusIdEEE10Policy1000EPdSC_iS9_ddNS7_10__identityEEEvT0_T1_T2_T3_T4_T6_E12temp_storage+32];
	add.f64 	%fd213, %fd263, %fd212;
	ld.shared.f64 	%fd214, [_ZZN3cub18CUB_300001_SM_10006detail6reduce28DeviceReduceSingleTileKernelINS2_10policy_hubIdjN4cuda3std3__44plusIdEEE10Policy1000EPdSC_iS9_ddNS7_10__identityEEEvT0_T1_T2_T3_T4_T6_E12temp_storage+40];
	add.f64 	%fd215, %fd213, %fd214;
	ld.shared.f64 	%fd216, [_ZZN3cub18CUB_300001_SM_10006detail6reduce28DeviceReduceSingleTileKernelINS2_10policy_hubIdjN4cuda3std3__44plusIdEEE10Policy1000EPdSC_iS9_ddNS7_10__identityEEEvT0_T1_T2_T3_T4_T6_E12temp_storage+48];
	add.f64 	%fd217, %fd215, %fd216;
	ld.shared.f64 	%fd218, [_ZZN3cub18CUB_300001_SM_10006detail6reduce28DeviceReduceSingleTileKernelINS2_10policy_hubIdjN4cuda3std3__44plusIdEEE10Policy1000EPdSC_iS9_ddNS7_10__identityEEEvT0_T1_T2_T3_T4_T6_E12temp_storage+56];
	add.f64 	%fd219, %fd217, %fd218;
	ld.shared.f64 	%fd220, [_ZZN3cub18CUB_300001_SM_10006detail6reduce28DeviceReduceSingleTileKernelINS2_10policy_hubIdjN4cuda3std3__44plusIdEEE10Policy1000EPdSC_iS9_ddNS7_10__identityEEEvT0_T1_T2_T3_T4_T6_E12temp_storage+64];
	add.f64 	%fd221, %fd219, %fd220;
	ld.shared.f64 	%fd222, [_ZZN3cub18CUB_300001_SM_10006detail6reduce28DeviceReduceSingleTileKernelINS2_10policy_hubIdjN4cuda3std3__44plusIdEEE10Policy1000EPdSC_iS9_ddNS7_10__identityEEEvT0_T1_T2_T3_T4_T6_E12temp_storage+72];
	add.f64 	%fd223, %fd221, %fd222;
	ld.shared.f64 	%fd224, [_ZZN3cub18CUB_300001_SM_10006detail6reduce28DeviceReduceSingleTileKernelINS2_10policy_hubIdjN4cuda3std3__44plusIdEEE10Policy1000EPdSC_iS9_ddNS7_10__identityEEEvT0_T1_T2_T3_T4_T6_E12temp_storage+80];
	add.f64 	%fd225, %fd223, %fd224;
	ld.shared.f64 	%fd226, [_ZZN3cub18CUB_300001_SM_10006detail6reduce28DeviceReduceSingleTileKernelINS2_10policy_hubIdjN4cuda3std3__44plusIdEEE10Policy1000EPdSC_iS9_ddNS7_10__identityEEEvT0_T1_T2_T3_T4_T6_E12temp_storage+88];
	add.f64 	%fd227, %fd225, %fd226;
	ld.shared.f64 	%fd228, [_ZZN3cub18CUB_300001_SM_10006detail6reduce28DeviceReduceSingleTileKernelINS2_10policy_hubIdjN4cuda3std3__44plusIdEEE10Policy1000EPdSC_iS9_ddNS7_10__identityEEEvT0_T1_T2_T3_T4_T6_E12temp_storage+96];
	add.f64 	%fd229, %fd227, %fd228;
	ld.shared.f64 	%fd230, [_ZZN3cub18CUB_300001_SM_10006detail6reduce28DeviceReduceSingleTileKernelINS2_10policy_hubIdjN4cuda3std3__44plusIdEEE10Policy1000EPdSC_iS9_ddNS7_10__identityEEEvT0_T1_T2_T3_T4_T6_E12temp_storage+104];
	add.f64 	%fd231, %fd229, %fd230;
	ld.shared.f64 	%fd232, [_ZZN3cub18CUB_300001_SM_10006detail6reduce28DeviceReduceSingleTileKernelINS2_10policy_hubIdjN4cuda3std3__44plusIdEEE10Policy1000EPdSC_iS9_ddNS7_10__identityEEEvT0_T1_T2_T3_T4_T6_E12temp_storage+112];
	add.f64 	%fd233, %fd231, %fd232;
	ld.shared.f64 	%fd234, [_ZZN3cub18CUB_300001_SM_10006detail6reduce28DeviceReduceSingleTileKernelINS2_10policy_hubIdjN4cuda3std3__44plusIdEEE10Policy1000EPdSC_iS9_ddNS7_10__identityEEEvT0_T1_T2_T3_T4_T6_E12temp_storage+120];
	add.f64 	%fd235, %fd233, %fd234;
	ld.shared.f64 	%fd236, [_ZZN3cub18CUB_300001_SM_10006detail6reduce28DeviceReduceSingleTileKernelINS2_10policy_hubIdjN4cuda3std3__44plusIdEEE10Policy1000EPdSC_iS9_ddNS7_10__identityEEEvT0_T1_T2_T3_T4_T6_E12temp_storage+128];
	add.f64 	%fd237, %fd235, %fd236;
	ld.shared.f64 	%fd238, [_ZZN3cub18CUB_300001_SM_10006detail6reduce28DeviceReduceSingleTileKernelINS2_10policy_hubIdjN4cuda3std3__44plusIdEEE10Policy1000EPdSC_iS9_ddNS7_10__identityEEEvT0_T1_T2_T3_T4_T6_E12temp_storage+136];
	add.f64 	%fd239, %fd237, %fd238;
	ld.shared.f64 	%fd240, [_ZZN3cub18CUB_300001_SM_10006detail6reduce28DeviceReduceSingleTileKernelINS2_10policy_hubIdjN4cuda3std3__44plusIdEEE10Policy1000EPdSC_iS9_ddNS7_10__identityEEEvT0_T1_T2_T3_T4_T6_E12temp_storage+144];
	add.f64 	%fd241, %fd239, %fd240;
	ld.shared.f64 	%fd242, [_ZZN3cub18CUB_300001_SM_10006detail6reduce28DeviceReduceSingleTileKernelINS2_10policy_hubIdjN4cuda3std3__44plusIdEEE10Policy1000EPdSC_iS9_ddNS7_10__identityEEEvT0_T1_T2_T3_T4_T6_E12temp_storage+152];
	add.f64 	%fd243, %fd241, %fd242;
	ld.shared.f64 	%fd244, [_ZZN3cub18CUB_300001_SM_10006detail6reduce28DeviceReduceSingleTileKernelINS2_10policy_hubIdjN4cuda3std3__44plusIdEEE10Policy1000EPdSC_iS9_ddNS7_10__identityEEEvT0_T1_T2_T3_T4_T6_E12temp_storage+160];
	add.f64 	%fd245, %fd243, %fd244;
	ld.shared.f64 	%fd246, [_ZZN3cub18CUB_300001_SM_10006detail6reduce28DeviceReduceSingleTileKernelINS2_10policy_hubIdjN4cuda3std3__44plusIdEEE10Policy1000EPdSC_iS9_ddNS7_10__identityEEEvT0_T1_T2_T3_T4_T6_E12temp_storage+168];
	add.f64 	%fd247, %fd245, %fd246;
	ld.shared.f64 	%fd248, [_ZZN3cub18CUB_300001_SM_10006detail6reduce28DeviceReduceSingleTileKernelINS2_10policy_hubIdjN4cuda3std3__44plusIdEEE10Policy1000EPdSC_iS9_ddNS7_10__identityEEEvT0_T1_T2_T3_T4_T6_E12temp_storage+176];
	add.f64 	%fd263, %fd247, %fd248;
	bra.uni 	$L__BB5_37;
$L__BB5_17:
	// begin inline asm
	mov.u32 %r106, %laneid;
	// end inline asm
	and.b32  	%r157, %r1, 992;
	add.s32 	%r158, %r157, 32;
	setp.gt.s32 	%p26, %r158, %r36;
	not.b32 	%r159, %r157;
	add.s32 	%r160, %r36, %r159;
	selp.b32 	%r155, %r160, 31, %p26;
	mov.b64 	%rd87, %fd255;
	mov.b64 	{%r108, %r113}, %rd87;
	mov.b32 	%r114, 1;
	mov.b32 	%r156, -1;
	// begin inline asm
	shfl.sync.down.b32 %r107, %r108, %r114, %r155, %r156;
	// end inline asm
	// begin inline asm
	shfl.sync.down.b32 %r112, %r113, %r114, %r155, %r156;
	// end inline asm
	mov.b64 	%rd88, {%r107, %r112};
	mov.b64 	%fd129, %rd88;
	setp.lt.s32 	%p27, %r106, %r155;
	add.f64 	%fd130, %fd255, %fd129;
	selp.f64 	%fd131, %fd130, %fd255, %p27;
	mov.b64 	%rd89, %fd131;
	mov.b64 	{%r118, %r123}, %rd89;
	mov.b32 	%r124, 2;
	// begin inline asm
	shfl.sync.down.b32 %r117, %r118, %r124, %r155, %r156;
	// end inline asm
	// begin inline asm
	shfl.sync.down.b32 %r122, %r123, %r124, %r155, %r156;
	// end inline asm
	mov.b64 	%rd90, {%r117, %r122};
	mov.b64 	%fd132, %rd90;
	add.s32 	%r161, %r106, 2;
	setp.gt.s32 	%p28, %r161, %r155;
	add.f64 	%fd133, %fd131, %fd132;
	selp.f64 	%fd134, %fd131, %fd133, %p28;
	mov.b64 	%rd91, %fd134;
	mov.b64 	{%r128, %r133}, %rd91;
	mov.b32 	%r134, 4;
	// begin inline asm
	shfl.sync.down.b32 %r127, %r128, %r134, %r155, %r156;
	// end inline asm
	// begin inline asm
	shfl.sync.down.b32 %r132, %r133, %r134, %r155, %r156;
	// end inline asm
	mov.b64 	%rd92, {%r127, %r132};
	mov.b64 	%fd135, %rd92;
	add.s32 	%r162, %r106, 4;
	setp.gt.s32 	%p29, %r162, %r155;
	add.f64 	%fd136, %fd134, %fd135;
	selp.f64 	%fd137, %fd134, %fd136, %p29;
	mov.b64 	%rd93, %fd137;
	mov.b64 	{%r138, %r143}, %rd93;
	mov.b32 	%r144, 8;
	// begin inline asm
	shfl.sync.down.b32 %r137, %r138, %r144, %r155, %r156;
	// end inline asm
	// begin inline asm
	shfl.sync.down.b32 %r142, %r143, %r144, %r155, %r156;
	// end inline asm
	mov.b64 	%rd94, {%r137, %r142};
	mov.b64 	%fd138, %rd94;
	add.s32 	%r163, %r106, 8;
	setp.gt.s32 	%p30, %r163, %r155;
	add.f64 	%fd139, %fd137, %fd138;
	selp.f64 	%fd140, %fd137, %fd139, %p30;
	mov.b64 	%rd95, %fd140;
	mov.b64 	{%r148, %r153}, %rd95;
	mov.b32 	%r154, 16;
	// begin inline asm
	shfl.sync.down.b32 %r147, %r148, %r154, %r155, %r156;
	// end inline asm
	// begin inline asm
	shfl.sync.down.b32 %r152, %r153, %r154, %r155, %r156;
	// end inline asm
	mov.b64 	%rd96, {%r147, %r152};
	mov.b64 	%fd141, %rd96;
	add.s32 	%r164, %r106, 16;
	setp.gt.s32 	%p31, %r164, %r155;
	add.f64 	%fd142, %fd140, %fd141;
	selp.f64 	%fd263, %fd140, %fd142, %p31;
	setp.ne.s32 	%p32, %r106, 0;
	@%p32 bra 	$L__BB5_19;
	shr.u32 	%r165, %r1, 2;
	and.b32  	%r166, %r165, 248;
	mov.u32 	%r167, _ZZN3cub18CUB_300001_SM_10006detail6reduce28DeviceReduceSingleTileKernelINS2_10policy_hubIdjN4cuda3std3__44plusIdEEE10Policy1000EPdSC_iS9_ddNS7_10__identityEEEvT0_T1_T2_T3_T4_T6_E12temp_storage;
	add.s32 	%r168, %r167, %r166;
	st.shared.f64 	[%r168+24], %fd263;
$L__BB5_19:
	bar.sync 	0;
	setp.ne.s32 	%p33, %r1, 0;
	@%p33 bra 	$L__BB5_37;
	setp.gt.s32 	%p34, %r36, 32;
	ld.shared.f64 	%fd143, [_ZZN3cub18CUB_300001_SM_10006detail6reduce28DeviceReduceSingleTileKernelINS2_10policy_hubIdjN4cuda3std3__44plusIdEEE10Policy1000EPdSC_iS9_ddNS7_10__identityEEEvT0_T1_T2_T3_T4_T6_E12temp_storage+32];
	add.f64 	%fd144, %fd263, %fd143;
	selp.f64 	%fd145, %fd144, %fd263, %p34;
	setp.gt.s32 	%p35, %r36, 64;
	ld.shared.f64 	%fd146, [_ZZN3cub18CUB_300001_SM_10006detail6reduce28DeviceReduceSingleTileKernelINS2_10policy_hubIdjN4cuda3std3__44plusIdEEE10Policy1000EPdSC_iS9_ddNS7_10__identityEEEvT0_T1_T2_T3_T4_T6_E12temp_storage+40];
	add.f64 	%fd147, %fd146, %fd145;
	selp.f64 	%fd148, %fd147, %fd145, %p35;
	setp.gt.s32 	%p36, %r36, 96;
	ld.shared.f64 	%fd149, [_ZZN3cub18CUB_300001_SM_10006detail6reduce28DeviceReduceSingleTileKernelINS2_10policy_hubIdjN4cuda3std3__44plusIdEEE10Policy1000EPdSC_iS9_ddNS7_10__identityEEEvT0_T1_T2_T3_T4_T6_E12temp_storage+48];
	add.f64 	%fd150, %fd149, %fd148;
	selp.f64 	%fd151, %fd150, %fd148, %p36;
	setp.gt.s32 	%p37, %r36, 128;
	ld.shared.f64 	%fd152, [_ZZN3cub18CUB_300001_SM_10006detail6reduce28DeviceReduceSingleTileKernelINS2_10policy_hubIdjN4cuda3std3__44plusIdEEE10Policy1000EPdSC_iS9_ddNS7_10__identityEEEvT0_T1_T2_T3_T4_T6_E12temp_storage+56];
	add.f64 	%fd153, %fd152, %fd151;
	selp.f64 	%fd154, %fd153, %fd151, %p37;
	setp.gt.s32 	%p38, %r36, 160;
	ld.shared.f64 	%fd155, [_ZZN3cub18CUB_300001_SM_10006detail6reduce28DeviceReduceSingleTileKernelINS2_10policy_hubIdjN4cuda3std3__44plusIdEEE10Policy1000EPdSC_iS9_ddNS7_10__identityEEEvT0_T1_T2_T3_T4_T6_E12temp_storage+64];
	add.f64 	%fd156, %fd155, %fd154;
	selp.f64 	%fd157, %fd156, %fd154, %p38;
	setp.gt.s32 	%p39, %r36, 192;
	ld.shared.f64 	%fd158, [_ZZN3cub18CUB_300001_SM_10006detail6reduce28DeviceReduceSingleTileKernelINS2_10policy_hubIdjN4cuda3std3__44plusIdEEE10Policy1000EPdSC_iS9_ddNS7_10__identityEEEvT0_T1_T2_T3_T4_T6_E12temp_storage+72];
	add.f64 	%fd159, %fd158, %fd157;
	selp.f64 	%fd160, %fd159, %fd157, %p39;
	setp.gt.s32 	%p40, %r36, 224;
	ld.shared.f64 	%fd161, [_ZZN3cub18CUB_300001_SM_10006detail6reduce28DeviceReduceSingleTileKernelINS2_10policy_hubIdjN4cuda3std3__44plusIdEEE10Policy1000EPdSC_iS9_ddNS7_10__identityEEEvT0_T1_T2_T3_T4_T6_E12temp_storage+80];
	add.f64 	%fd162, %fd161, %fd160;
	selp.f64 	%fd163, %fd162, %fd160, %p40;
	setp.gt.s32 	%p41, %r36, 256;
	ld.shared.f64 	%fd164, [_ZZN3cub18CUB_300001_SM_10006detail6reduce28DeviceReduceSingleTileKernelINS2_10policy_hubIdjN4cuda3std3__44plusIdEEE10Policy1000EPdSC_iS9_ddNS7_10__identityEEEvT0_T1_T2_T3_T4_T6_E12temp_storage+88];
	add.f64 	%fd165, %fd164, %fd163;
	selp.f64 	%fd166, %fd165, %fd163, %p41;
	setp.gt.s32 	%p42, %r36, 288;
	ld.shared.f64 	%fd167, [_ZZN3cub18CUB_300001_SM_10006detail6reduce28DeviceReduceSingleTileKernelINS2_10policy_hubIdjN4cuda3std3__44plusIdEEE10Policy1000EPdSC_iS9_ddNS7_10__identityEEEvT0_T1_T2_T3_T4_T6_E12temp_storage+96];
	add.f64 	%fd168, %fd167, %fd166;
	selp.f64 	%fd169, %fd168, %fd166, %p42;
	setp.gt.s32 	%p43, %r36, 320;
	ld.shared.f64 	%fd170, [_ZZN3cub18CUB_300001_SM_10006detail6reduce28DeviceReduceSingleTileKernelINS2_10policy_hubIdjN4cuda3std3__44plusIdEEE10Policy1000EPdSC_iS9_ddNS7_10__identityEEEvT0_T1_T2_T3_T4_T6_E12temp_storage+104];
	add.f64 	%fd171, %fd170, %fd169;
	selp.f64 	%fd172, %fd171, %fd169, %p43;
	setp.gt.s32 	%p44, %r36, 352;
	ld.shared.f64 	%fd173, [_ZZN3cub18CUB_300001_SM_10006detail6reduce28DeviceReduceSingleTileKernelINS2_10policy_hubIdjN4cuda3std3__44plusIdEEE10Policy1000EPdSC_iS9_ddNS7_10__identityEEEvT0_T1_T2_T3_T4_T6_E12temp_storage+112];
	add.f64 	%fd174, %fd173, %fd172;
	selp.f64 	%fd175, %fd174, %fd172, %p44;
	setp.gt.s32 	%p45, %r36, 384;
	ld.shared.f64 	%fd176, [_ZZN3cub18CUB_300001_SM_10006detail6reduce28DeviceReduceSingleTileKernelINS2_10policy_hubIdjN4cuda3std3__44plusIdEEE10Policy1000EPdSC_iS9_ddNS7_10__identityEEEvT0_T1_T2_T3_T4_T6_E12temp_storage+120];
	add.f64 	%fd177, %fd176, %fd175;
	selp.f64 	%fd178, %fd177, %fd175, %p45;
	setp.gt.s32 	%p46, %r36, 416;
	ld.shared.f64 	%fd179, [_ZZN3cub18CUB_300001_SM_10006detail6reduce28DeviceReduceSingleTileKernelINS2_10policy_hubIdjN4cuda3std3__44plusIdEEE10Policy1000EPdSC_iS9_ddNS7_10__identityEEEvT0_T1_T2_T3_T4_T6_E12temp_storage+128];
	add.f64 	%fd180, %fd179, %fd178;
	selp.f64 	%fd181, %fd180, %fd178, %p46;
	setp.gt.s32 	%p47, %r36, 448;
	ld.shared.f64 	%fd182, [_ZZN3cub18CUB_300001_SM_10006detail6reduce28DeviceReduceSingleTileKernelINS2_10policy_hubIdjN4cuda3std3__44plusIdEEE10Policy1000EPdSC_iS9_ddNS7_10__identityEEEvT0_T1_T2_T3_T4_T6_E12temp_storage+136];
	add.f64 	%fd183, %fd182, %fd181;
	selp.f64 	%fd184, %fd183, %fd181, %p47;
	setp.gt.s32 	%p48, %r36, 480;
	ld.shared.f64 	%fd185, [_ZZN3cub18CUB_300001_SM_10006detail6reduce28DeviceReduceSingleTileKernelINS2_10policy_hubIdjN4cuda3std3__44plusIdEEE10Policy1000EPdSC_iS9_ddNS7_10__identityEEEvT0_T1_T2_T3_T4_T6_E12temp_storage+144];
	add.f64 	%fd186, %fd185, %fd184;
	selp.f64 	%fd187, %fd186, %fd184, %p48;
	setp.gt.s32 	%p49, %r36, 512;
	ld.shared.f64 	%fd188, [_ZZN3cub18CUB_300001_SM_10006detail6reduce28DeviceReduceSingleTileKernelINS2_10policy_hubIdjN4cuda3std3__44plusIdEEE10Policy1000EPdSC_iS9_ddNS7_10__identityEEEvT0_T1_T2_T3_T4_T6_E12temp_storage+152];
	add.f64 	%fd189, %fd188, %fd187;
	selp.f64 	%fd190, %fd189, %fd187, %p49;
	setp.gt.s32 	%p50, %r36, 544;
	ld.shared.f64 	%fd191, [_ZZN3cub18CUB_300001_SM_10006detail6reduce28DeviceReduceSingleTileKernelINS2_10policy_hubIdjN4cuda3std3__44plusIdEEE10Policy1000EPdSC_iS9_ddNS7_10__identityEEEvT0_T1_T2_T3_T4_T6_E12temp_storage+160];
	add.f64 	%fd192, %fd191, %fd190;
	selp.f64 	%fd193, %fd192, %fd190, %p50;
	setp.gt.s32 	%p51, %r36, 576;
	ld.shared.f64 	%fd194, [_ZZN3cub18CUB_300001_SM_10006detail6reduce28DeviceReduceSingleTileKernelINS2_10policy_hubIdjN4cuda3std3__44plusIdEEE10Policy1000EPdSC_iS9_ddNS7_10__identityEEEvT0_T1_T2_T3_T4_T6_E12temp_storage+168];
	add.f64 	%fd195, %fd194, %fd193;
	selp.f64 	%fd196, %fd195, %fd193, %p51;
	setp.gt.s32 	%p52, %r36, 608;
	ld.shared.f64 	%fd197, [_ZZN3cub18CUB_300001_SM_10006detail6reduce28DeviceReduceSingleTileKernelINS2_10policy_hubIdjN4cuda3std3__44plusIdEEE10Policy1000EPdSC_iS9_ddNS7_10__identityEEEvT0_T1_T2_T3_T4_T6_E12temp_storage+176];
	add.f64 	%fd198, %fd197, %fd196;
	selp.f64 	%fd263, %fd198, %fd196, %p52;
	bra.uni 	$L__BB5_37;
$L__BB5_21:
	mov.u32 	%r14, %tid.x;
	mul.wide.u32 	%rd27, %r14, 8;
	add.s64 	%rd12, %rd9, %rd27;
	// begin inline asm
	ld.global.nc.u64 %rd11, [%rd12];
	// end inline asm
	mov.b64 	%fd31, %rd11;
	add.s64 	%rd14, %rd12, 5120;
	// begin inline asm
	ld.global.nc.u64 %rd13, [%rd14];
	// end inline asm
	mov.b64 	%fd32, %rd13;
	add.s64 	%rd16, %rd12, 10240;
	// begin inline asm
	ld.global.nc.u64 %rd15, [%rd16];
	// end inline asm
	mov.b64 	%fd33, %rd15;
	add.s64 	%rd18, %rd12, 15360;
	// begin inline asm
	ld.global.nc.u64 %rd17, [%rd18];
	// end inline asm
	mov.b64 	%fd34, %rd17;
	add.s64 	%rd20, %rd12, 20480;
	// begin inline asm
	ld.global.nc.u64 %rd19, [%rd20];
	// end inline asm
	mov.b64 	%fd35, %rd19;
	add.s64 	%rd22, %rd12, 25600;
	// begin inline asm
	ld.global.nc.u64 %rd21, [%rd22];
	// end inline asm
	mov.b64 	%fd36, %rd21;
	add.s64 	%rd24, %rd12, 30720;
	// begin inline asm
	ld.global.nc.u64 %rd23, [%rd24];
	// end inline asm
	mov.b64 	%fd37, %rd23;
	add.s64 	%rd26, %rd12, 35840;
	// begin inline asm
	ld.global.nc.u64 %rd25, [%rd26];
	// end inline asm
	mov.b64 	%fd38, %rd25;
	add.f64 	%fd39, %fd31, %fd32;
	add.f64 	%fd40, %fd39, %fd33;
	add.f64 	%fd41, %fd40, %fd34;
	add.f64 	%fd42, %fd41, %fd35;
	add.f64 	%fd43, %fd42, %fd36;
	add.f64 	%fd44, %fd43, %fd37;
	add.f64 	%fd262, %fd44, %fd38;
	setp.lt.u32 	%p3, %r36, 10240;
	mov.b32 	%r232, 5120;
	@%p3 bra 	$L__BB5_25;
	add.s32 	%r15, %r36, -5120;
	mov.b32 	%r232, 5120;
$L__BB5_23:
	mul.wide.s32 	%rd44, %r232, 8;
	add.s64 	%rd29, %rd12, %rd44;
	// begin inline asm
	ld.global.nc.u64 %rd28, [%rd29];
	// end inline asm
	mov.b64 	%fd45, %rd28;
	add.s64 	%rd31, %rd29, 5120;
	// begin inline asm
	ld.global.nc.u64 %rd30, [%rd31];
	// end inline asm
	mov.b64 	%fd46, %rd30;
	add.s64 	%rd33, %rd29, 10240;
	// begin inline asm
	ld.global.nc.u64 %rd32, [%rd33];
	// end inline asm
	mov.b64 	%fd47, %rd32;
	add.s64 	%rd35, %rd29, 15360;
	// begin inline asm
	ld.global.nc.u64 %rd34, [%rd35];
	// end inline asm
	mov.b64 	%fd48, %rd34;
	add.s64 	%rd37, %rd29, 20480;
	// begin inline asm
	ld.global.nc.u64 %rd36, [%rd37];
	// end inline asm
	mov.b64 	%fd49, %rd36;
	add.s64 	%rd39, %rd29, 25600;
	// begin inline asm
	ld.global.nc.u64 %rd38, [%rd39];
	// end inline asm
	mov.b64 	%fd50, %rd38;
	add.s64 	%rd41, %rd29, 30720;
	// begin inline asm
	ld.global.nc.u64 %rd40, [%rd41];
	// end inline asm
	mov.b64 	%fd51, %rd40;
	add.s64 	%rd43, %rd29, 35840;
	// begin inline asm
	ld.global.nc.u64 %rd42, [%rd43];
	// end inline asm
	mov.b64 	%fd52, %rd42;
	add.f64 	%fd53, %fd262, %fd45;
	add.f64 	%fd54, %fd53, %fd46;
	add.f64 	%fd55, %fd54, %fd47;
	add.f64 	%fd56, %fd55, %fd48;
	add.f64 	%fd57, %fd56, %fd49;
	add.f64 	%fd58, %fd57, %fd50;
	add.f64 	%fd59, %fd58, %fd51;
	add.f64 	%fd262, %fd59, %fd52;
	sub.s32 	%r39, %r36, %r232;
	setp.lt.s32 	%p4, %r39, 5120;
	@%p4 bra 	$L__BB5_33;
	add.s32 	%r232, %r232, 5120;
	setp.le.s32 	%p5, %r232, %r15;
	@%p5 bra 	$L__BB5_23;
$L__BB5_25:
	setp.le.s32 	%p6, %r36, %r232;
	@%p6 bra 	$L__BB5_33;
	sub.s32 	%r19, %r36, %r232;
	setp.ge.s32 	%p7, %r14, %r19;
	@%p7 bra 	$L__BB5_33;
	not.b32 	%r40, %r14;
	add.s32 	%r41, %r36, %r40;
	sub.s32 	%r20, %r41, %r232;
	mul.hi.u32 	%r42, %r20, -858993459;
	shr.u32 	%r43, %r42, 9;
	add.s32 	%r21, %r43, 1;
	and.b32  	%r44, %r43, 3;
	setp.eq.s32 	%p8, %r44, 3;
	mov.u32 	%r236, %r14;
	@%p8 bra 	$L__BB5_30;
	add.s32 	%r234, %r14, %r232;
	and.b32  	%r45, %r21, 3;
	neg.s32 	%r233, %r45;
	mov.u32 	%r236, %r14;
$L__BB5_29:
	.pragma "nounroll";
	mul.wide.u32 	%rd47, %r234, 8;
	add.s64 	%rd46, %rd9, %rd47;
	// begin inline asm
	ld.global.nc.u64 %rd45, [%rd46];
	// end inline asm
	mov.b64 	%fd61, %rd45;
	add.f64 	%fd262, %fd262, %fd61;
	add.s32 	%r236, %r236, 640;
	add.s32 	%r234, %r234, 640;
	add.s32 	%r233, %r233, 1;
	setp.ne.s32 	%p9, %r233, 0;
	@%p9 bra 	$L__BB5_29;
$L__BB5_30:
	setp.lt.u32 	%p10, %r20, 1920;
	@%p10 bra 	$L__BB5_33;
	cvt.u64.u32 	%rd48, %r236;
	cvt.u64.u32 	%rd49, %r232;
	add.s64 	%rd50, %rd48, %rd49;
	shl.b64 	%rd51, %rd50, 3;
	add.s64 	%rd52, %rd51, %rd9;
	add.s64 	%rd108, %rd52, 10240;
	add.s32 	%r237, %r236, %r232;
$L__BB5_32:
	mul.wide.u32 	%rd61, %r237, 8;
	add.s64 	%rd54, %rd9, %rd61;
	// begin inline asm
	ld.global.nc.u64 %rd53, [%rd54];
	// end inline asm
	mov.b64 	%fd62, %rd53;
	add.f64 	%fd63, %fd262, %fd62;
	add.s64 	%rd56, %rd108, -5120;
	// begin inline asm
	ld.global.nc.u64 %rd55, [%rd56];
	// end inline asm
	mov.b64 	%fd64, %rd55;
	add.f64 	%fd65, %fd63, %fd64;
	// begin inline asm
	ld.global.nc.u64 %rd57, [%rd108];
	// end inline asm
	mov.b64 	%fd66, %rd57;
	add.f64 	%fd67, %fd65, %fd66;
	add.s64 	%rd60, %rd108, 5120;
	// begin inline asm
	ld.global.nc.u64 %rd59, [%rd60];
	// end inline asm
	mov.b64 	%fd68, %rd59;
	add.f64 	%fd262, %fd67, %fd68;
	add.s32 	%r236, %r236, 2560;
	add.s64 	%rd108, %rd108, 20480;
	add.s32 	%r237, %r237, 2560;
	setp.lt.s32 	%p11, %r236, %r19;
	@%p11 bra 	$L__BB5_32;
$L__BB5_33:
	// begin inline asm
	mov.u32 %r46, %laneid;
	// end inline asm
	mov.b64 	%rd62, %fd262;
	mov.b64 	{%r48, %r53}, %rd62;
	mov.b32 	%r54, 1;
	mov.b32 	%r95, 31;
	mov.b32 	%r96, -1;
	// begin inline asm
	shfl.sync.down.b32 %r47, %r48, %r54, %r95, %r96;
	// end inline asm
	// begin inline asm
	shfl.sync.down.b32 %r52, %r53, %r54, %r95, %r96;
	// end inline asm
	mov.b64 	%rd63, {%r47, %r52};
	mov.b64 	%fd69, %rd63;
	setp.gt.s32 	%p12, %r46, 30;
	add.f64 	%fd70, %fd262, %fd69;
	selp.f64 	%fd71, %fd262, %fd70, %p12;
	mov.b64 	%rd64, %fd71;
	mov.b64 	{%r58, %r63}, %rd64;
	mov.b32 	%r64, 2;
	// begin inline asm
	shfl.sync.down.b32 %r57, %r58, %r64, %r95, %r96;
	// end inline asm
	// begin inline asm
	shfl.sync.down.b32 %r62, %r63, %r64, %r95, %r96;
	// end inline asm
	mov.b64 	%rd65, {%r57, %r62};
	mov.b64 	%fd72, %rd65;
	setp.gt.s32 	%p13, %r46, 29;
	add.f64 	%fd73, %fd71, %fd72;
	selp.f64 	%fd74, %fd71, %fd73, %p13;
	mov.b64 	%rd66, %fd74;
	mov.b64 	{%r68, %r73}, %rd66;
	mov.b32 	%r74, 4;
	// begin inline asm
	shfl.sync.down.b32 %r67, %r68, %r74, %r95, %r96;
	// end inline asm
	// begin inline asm
	shfl.sync.down.b32 %r72, %r73, %r74, %r95, %r96;
	// end inline asm
	mov.b64 	%rd67, {%r67, %r72};
	mov.b64 	%fd75, %rd67;
	setp.gt.s32 	%p14, %r46, 27;
	add.f64 	%fd76, %fd74, %fd75;
	selp.f64 	%fd77, %fd74, %fd76, %p14;
	mov.b64 	%rd68, %fd77;
	mov.b64 	{%r78, %r83}, %rd68;
	mov.b32 	%r84, 8;
	// begin inline asm
	shfl.sync.down.b32 %r77, %r78, %r84, %r95, %r96;
	// end inline asm
	// begin inline asm
	shfl.sync.down.b32 %r82, %r83, %r84, %r95, %r96;
	// end inline asm
	mov.b64 	%rd69, {%r77, %r82};
	mov.b64 	%fd78, %rd69;
	setp.gt.s32 	%p15, %r46, 23;
	add.f64 	%fd79, %fd77, %fd78;
	selp.f64 	%fd80, %fd77, %fd79, %p15;
	mov.b64 	%rd70, %fd80;
	mov.b64 	{%r88, %r93}, %rd70;
	mov.b32 	%r94, 16;
	// begin inline asm
	shfl.sync.down.b32 %r87, %r88, %r94, %r95, %r96;
	// end inline asm
	// begin inline asm
	shfl.sync.down.b32 %r92, %r93, %r94, %r95, %r96;
	// end inline asm
	mov.b64 	%rd71, {%r87, %r92};
	mov.b64 	%fd81, %rd71;
	setp.gt.s32 	%p16, %r46, 15;
	add.f64 	%fd26, %fd80, %fd81;
	selp.f64 	%fd263, %fd80, %fd26, %p16;
	setp.ne.s32 	%p17, %r46, 0;
	@%p17 bra 	$L__BB5_35;
	shr.u32 	%r97, %r14, 2;
	and.b32  	%r98, %r97, 248;
	mov.u32 	%r99, _ZZN3cub18CUB_300001_SM_10006detail6reduce28DeviceReduceSingleTileKernelINS2_10policy_hubIdjN4cuda3std3__44plusIdEEE10Policy1000EPdSC_iS9_ddNS7_10__identityEEEvT0_T1_T2_T3_T4_T6_E12temp_storage;
	add.s32 	%r100, %r99, %r98;
	st.shared.f64 	[%r100+24], %fd26;
$L__BB5_35:
	bar.sync 	0;
	setp.ne.s32 	%p18, %r14, 0;
	@%p18 bra 	$L__BB5_37;
	ld.shared.f64 	%fd82, [_ZZN3cub18CUB_300001_SM_10006detail6reduce28DeviceReduceSingleTileKernelINS2_10policy_hubIdjN4cuda3std3__44plusIdEEE10Policy1000EPdSC_iS9_ddNS7_10__identityEEEvT0_T1_T2_T3_T4_T6_E12temp_storage+32];
	add.f64 	%fd83, %fd263, %fd82;
	ld.shared.f64 	%fd84, [_ZZN3cub18CUB_300001_SM_10006detail6reduce28DeviceReduceSingleTileKernelINS2_10policy_hubIdjN4cuda3std3__44plusIdEEE10Policy1000EPdSC_iS9_ddNS7_10__identityEEEvT0_T1_T2_T3_T4_T6_E12temp_storage+40];
	add.f64 	%fd85, %fd83, %fd84;
	ld.shared.f64 	%fd86, [_ZZN3cub18CUB_300001_SM_10006detail6reduce28DeviceReduceSingleTileKernelINS2_10policy_hubIdjN4cuda3std3__44plusIdEEE10Policy1000EPdSC_iS9_ddNS7_10__identityEEEvT0_T1_T2_T3_T4_T6_E12temp_storage+48];
	add.f64 	%fd87, %fd85, %fd86;
	ld.shared.f64 	%fd88, [_ZZN3cub18CUB_300001_SM_10006detail6reduce28DeviceReduceSingleTileKernelINS2_10policy_hubIdjN4cuda3std3__44plusIdEEE10Policy1000EPdSC_iS9_ddNS7_10__identityEEEvT0_T1_T2_T3_T4_T6_E12temp_storage+56];
	add.f64 	%fd89, %fd87, %fd88;
	ld.shared.f64 	%fd90, [_ZZN3cub18CUB_300001_SM_10006detail6reduce28DeviceReduceSingleTileKernelINS2_10policy_hubIdjN4cuda3std3__44plusIdEEE10Policy1000EPdSC_iS9_ddNS7_10__identityEEEvT0_T1_T2_T3_T4_T6_E12temp_storage+64];
	add.f64 	%fd91, %fd89, %fd90;
	ld.shared.f64 	%fd92, [_ZZN3cub18CUB_300001_SM_10006detail6reduce28DeviceReduceSingleTileKernelINS2_10policy_hubIdjN4cuda3std3__44plusIdEEE10Policy1000EPdSC_iS9_ddNS7_10__identityEEEvT0_T1_T2_T3_T4_T6_E12temp_storage+72];
	add.f64 	%fd93, %fd91, %fd92;
	ld.shared.f64 	%fd94, [_ZZN3cub18CUB_300001_SM_10006detail6reduce28DeviceReduceSingleTileKernelINS2_10policy_hubIdjN4cuda3std3__44plusIdEEE10Policy1000EPdSC_iS9_ddNS7_10__identityEEEvT0_T1_T2_T3_T4_T6_E12temp_storage+80];
	add.f64 	%fd95, %fd93, %fd94;
	ld.shared.f64 	%fd96, [_ZZN3cub18CUB_300001_SM_10006detail6reduce28DeviceReduceSingleTileKernelINS2_10policy_hubIdjN4cuda3std3__44plusIdEEE10Policy1000EPdSC_iS9_ddNS7_10__identityEEEvT0_T1_T2_T3_T4_T6_E12temp_storage+88];
	add.f64 	%fd97, %fd95, %fd96;
	ld.shared.f64 	%fd98, [_ZZN3cub18CUB_300001_SM_10006detail6reduce28DeviceReduceSingleTileKernelINS2_10policy_hubIdjN4cuda3std3__44plusIdEEE10Policy1000EPdSC_iS9_ddNS7_10__identityEEEvT0_T1_T2_T3_T4_T6_E12temp_storage+96];
	add.f64 	%fd99, %fd97, %fd98;
	ld.shared.f64 	%fd100, [_ZZN3cub18CUB_300001_SM_10006detail6reduce28DeviceReduceSingleTileKernelINS2_10policy_hubIdjN4cuda3std3__44plusIdEEE10Policy1000EPdSC_iS9_ddNS7_10__identityEEEvT0_T1_T2_T3_T4_T6_E12temp_storage+104];
	add.f64 	%fd101, %fd99, %fd100;
	ld.shared.f64 	%fd102, [_ZZN3cub18CUB_300001_SM_10006detail6reduce28DeviceReduceSingleTileKernelINS2_10policy_hubIdjN4cuda3std3__44plusIdEEE10Policy1000EPdSC_iS9_ddNS7_10__identityEEEvT0_T1_T2_T3_T4_T6_E12temp_storage+112];
	add.f64 	%fd103, %fd101, %fd102;
	ld.shared.f64 	%fd104, [_ZZN3cub18CUB_300001_SM_10006detail6reduce28DeviceReduceSingleTileKernelINS2_10policy_hubIdjN4cuda3std3__44plusIdEEE10Policy1000EPdSC_iS9_ddNS7_10__identityEEEvT0_T1_T2_T3_T4_T6_E12temp_storage+120];
	add.f64 	%fd105, %fd103, %fd104;
	ld.shared.f64 	%fd106, [_ZZN3cub18CUB_300001_SM_10006detail6reduce28DeviceReduceSingleTileKernelINS2_10policy_hubIdjN4cuda3std3__44plusIdEEE10Policy1000EPdSC_iS9_ddNS7_10__identityEEEvT0_T1_T2_T3_T4_T6_E12temp_storage+128];
	add.f64 	%fd107, %fd105, %fd106;
	ld.shared.f64 	%fd108, [_ZZN3cub18CUB_300001_SM_10006detail6reduce28DeviceReduceSingleTileKernelINS2_10policy_hubIdjN4cuda3std3__44plusIdEEE10Policy1000EPdSC_iS9_ddNS7_10__identityEEEvT0_T1_T2_T3_T4_T6_E12temp_storage+136];
	add.f64 	%fd109, %fd107, %fd108;
	ld.shared.f64 	%fd110, [_ZZN3cub18CUB_300001_SM_10006detail6reduce28DeviceReduceSingleTileKernelINS2_10policy_hubIdjN4cuda3std3__44plusIdEEE10Policy1000EPdSC_iS9_ddNS7_10__identityEEEvT0_T1_T2_T3_T4_T6_E12temp_storage+144];
	add.f64 	%fd111, %fd109, %fd110;
	ld.shared.f64 	%fd112, [_ZZN3cub18CUB_300001_SM_10006detail6reduce28DeviceReduceSingleTileKernelINS2_10policy_hubIdjN4cuda3std3__44plusIdEEE10Policy1000EPdSC_iS9_ddNS7_10__identityEEEvT0_T1_T2_T3_T4_T6_E12temp_storage+152];
	add.f64 	%fd113, %fd111, %fd112;
	ld.shared.f64 	%fd114, [_ZZN3cub18CUB_300001_SM_10006detail6reduce28DeviceReduceSingleTileKernelINS2_10policy_hubIdjN4cuda3std3__44plusIdEEE10Policy1000EPdSC_iS9_ddNS7_10__identityEEEvT0_T1_T2_T3_T4_T6_E12temp_storage+160];
	add.f64 	%fd115, %fd113, %fd114;
	ld.shared.f64 	%fd116, [_ZZN3cub18CUB_300001_SM_10006detail6reduce28DeviceReduceSingleTileKernelINS2_10policy_hubIdjN4cuda3std3__44plusIdEEE10Policy1000EPdSC_iS9_ddNS7_10__identityEEEvT0_T1_T2_T3_T4_T6_E12temp_storage+168];
	add.f64 	%fd117, %fd115, %fd116;
	ld.shared.f64 	%fd118, [_ZZN3cub18CUB_300001_SM_10006detail6reduce28DeviceReduceSingleTileKernelINS2_10policy_hubIdjN4cuda3std3__44plusIdEEE10Policy1000EPdSC_iS9_ddNS7_10__identityEEEvT0_T1_T2_T3_T4_T6_E12temp_storage+176];
	add.f64 	%fd263, %fd117, %fd118;
$L__BB5_37:
	mov.u32 	%r224, %tid.x;
	setp.ne.s32 	%p60, %r224, 0;
	@%p60 bra 	$L__BB5_39;
	add.f64 	%fd249, %fd30, %fd263;
	st.global.f64 	[%rd1], %fd249;
$L__BB5_39:
	ret;

}
	// .globl	_ZN3cub18CUB_300001_SM_10006detail6reduce28DeviceReduceSingleTileKernelINS2_10policy_hubIdyN4cuda3std3__44plusIdEEE10Policy1000EN6thrust24THRUST_300001_SM_1000_NS6detail15normal_iteratorINSD_10device_ptrIiEEEEPdyS9_dd10pi_functorEEvT0_T1_T2_T3_T4_T6_
.visible .entry _ZN3cub18CUB_300001_SM_10006detail6reduce28DeviceReduceSingleTileKernelINS2_10policy_hubIdyN4cuda3std3__44plusIdEEE10Policy1000EN6thrust24THRUST_300001_SM_1000_NS6detail15normal_iteratorINSD_10device_ptrIiEEEEPdyS9_dd10pi_functorEEvT0_T1_T2_T3_T4_T6_(
	.param .align 8 .b8 _ZN3cub18CUB_300001_SM_10006detail6reduce28DeviceReduceSingleTileKernelINS2_10policy_hubIdyN4cuda3std3__44plusIdEEE10Policy1000EN6thrust24THRUST_300001_SM_1000_NS6detail15normal_iteratorINSD_10device_ptrIiEEEEPdyS9_dd10pi_functorEEvT0_T1_T2_T3_T4_T6__param_0[8],
	.param .u64 .ptr .align 1 _ZN3cub18CUB_300001_SM_10006detail6reduce28DeviceReduceSingleTileKernelINS2_10policy_hubIdyN4cuda3std3__44plusIdEEE10Policy1000EN6thrust24THRUST_300001_SM_1000_NS6detail15normal_iteratorINSD_10device_ptrIiEEEEPdyS9_dd10pi_functorEEvT0_T1_T2_T3_T4_T6__param_1,
	.param .u64 _ZN3cub18CUB_300001_SM_10006detail6reduce28DeviceReduceSingleTileKernelINS2_10policy_hubIdyN4cuda3std3__44plusIdEEE10Policy1000EN6thrust24THRUST_300001_SM_1000_NS6detail15normal_iteratorINSD_10device_ptrIiEEEEPdyS9_dd10pi_functorEEvT0_T1_T2_T3_T4_T6__param_2,
	.param .align 1 .b8 _ZN3cub18CUB_300001_SM_10006detail6reduce28DeviceReduceSingleTileKernelINS2_10policy_hubIdyN4cuda3std3__44plusIdEEE10Policy1000EN6thrust24THRUST_300001_SM_1000_NS6detail15normal_iteratorINSD_10device_ptrIiEEEEPdyS9_dd10pi_functorEEvT0_T1_T2_T3_T4_T6__param_3[1],
	.param .f64 _ZN3cub18CUB_300001_SM_10006detail6reduce28DeviceReduceSingleTileKernelINS2_10policy_hubIdyN4cuda3std3__44plusIdEEE10Policy1000EN6thrust24THRUST_300001_SM_1000_NS6detail15normal_iteratorINSD_10device_ptrIiEEEEPdyS9_dd10pi_functorEEvT0_T1_T2_T3_T4_T6__param_4,
	.param .align 8 .b8 _ZN3cub18CUB_300001_SM_10006detail6reduce28DeviceReduceSingleTileKernelINS2_10policy_hubIdyN4cuda3std3__44plusIdEEE10Policy1000EN6thrust24THRUST_300001_SM_1000_NS6detail15normal_iteratorINSD_10device_ptrIiEEEEPdyS9_dd10pi_functorEEvT0_T1_T2_T3_T4_T6__param_5[8]
)
.maxntid 512
.minnctapersm 1
{
	.reg .pred 	%p<65>;
	.reg .b32 	%r<280>;
	.reg .b64 	%rd<83>;
	.reg .b64 	%fd<481>;
	// demoted variable
	.shared .align 8 .b8 _ZZN3cub18CUB_300001_SM_10006detail6reduce28DeviceReduceSingleTileKernelINS2_10policy_hubIdyN4cuda3std3__44plusIdEEE10Policy1000EN6thrust24THRUST_300001_SM_1000_NS6detail15normal_iteratorINSD_10device_ptrIiEEEEPdyS9_dd10pi_functorEEvT0_T1_T2_T3_T4_T6_E12temp_storage[152];
	ld.param.f64 	%fd42, [_ZN3cub18CUB_300001_SM_10006detail6reduce28DeviceReduceSingleTileKernelINS2_10policy_hubIdyN4cuda3std3__44plusIdEEE10Policy1000EN6thrust24THRUST_300001_SM_1000_NS6detail15normal_iteratorINSD_10device_ptrIiEEEEPdyS9_dd10pi_functorEEvT0_T1_T2_T3_T4_T6__param_5];
	ld.param.u64 	%rd15, [_ZN3cub18CUB_300001_SM_10006detail6reduce28DeviceReduceSingleTileKernelINS2_10policy_hubIdyN4cuda3std3__44plusIdEEE10Policy1000EN6thrust24THRUST_300001_SM_1000_NS6detail15normal_iteratorINSD_10device_ptrIiEEEEPdyS9_dd10pi_functorEEvT0_T1_T2_T3_T4_T6__param_0];
	ld.param.u64 	%rd17, [_ZN3cub18CUB_300001_SM_10006detail6reduce28DeviceReduceSingleTileKernelINS2_10policy_hubIdyN4cuda3std3__44plusIdEEE10Policy1000EN6thrust24THRUST_300001_SM_1000_NS6detail15normal_iteratorINSD_10device_ptrIiEEEEPdyS9_dd10pi_functorEEvT0_T1_T2_T3_T4_T6__param_1];
	ld.param.u64 	%rd16, [_ZN3cub18CUB_300001_SM_10006detail6reduce28DeviceReduceSingleTileKernelINS2_10policy_hubIdyN4cuda3std3__44plusIdEEE10Policy1000EN6thrust24THRUST_300001_SM_1000_NS6detail15normal_iteratorINSD_10device_ptrIiEEEEPdyS9_dd10pi_functorEEvT0_T1_T2_T3_T4_T6__param_2];
	ld.param.f64 	%fd41, [_ZN3cub18CUB_300001_SM_10006detail6reduce28DeviceReduceSingleTileKernelINS2_10policy_hubIdyN4cuda3std3__44plusIdEEE10Policy1000EN6thrust24THRUST_300001_SM_1000_NS6detail15normal_iteratorINSD_10device_ptrIiEEEEPdyS9_dd10pi_functorEEvT0_T1_T2_T3_T4_T6__param_4];
	cvta.to.global.u64 	%rd1, %rd17;
	setp.ne.s64 	%p1, %rd16, 0;
	@%p1 bra 	$L__BB6_3;
	mov.u32 	%r268, %tid.x;
	setp.ne.s32 	%p64, %r268, 0;
	@%p64 bra 	$L__BB6_49;
	st.global.f64 	[%rd1], %fd41;
	bra.uni 	$L__BB6_49;
$L__BB6_3:
	cvta.to.global.u64 	%rd2, %rd15;
	setp.gt.u64 	%p2, %rd16, 3583;
	@%p2 bra 	$L__BB6_27;
	cvt.u32.u64 	%r1, %rd16;
	mov.u32 	%r2, %tid.x;
	setp.ge.u32 	%p23, %r2, %r1;
	mov.f64 	%fd469, 0d0000000000000000;
	mov.u32 	%r272, %r2;
	@%p23 bra 	$L__BB6_6;
	mul.wide.u32 	%rd49, %r2, 4;
	add.s64 	%rd50, %rd2, %rd49;
	ld.global.u32 	%r128, [%rd50];
	cvt.rn.f64.s32 	%fd262, %r128;
	add.f64 	%fd263, %fd262, 0d3FE0000000000000;
	mul.f64 	%fd264, %fd42, %fd263;
	fma.rn.f64 	%fd265, %fd264, %fd264, 0d3FF0000000000000;
	mov.f64 	%fd266, 0d4010000000000000;
	div.rn.f64 	%fd469, %fd266, %fd265;
	add.s32 	%r272, %r2, 512;
$L__BB6_6:
	setp.ge.u32 	%p24, %r272, %r1;
	@%p24 bra 	$L__BB6_18;
	not.b32 	%r129, %r272;
	add.s32 	%r5, %r129, %r1;
	shr.u32 	%r130, %r5, 9;
	add.s32 	%r6, %r130, 1;
	and.b32  	%r7, %r6, 7;
	setp.lt.u32 	%p25, %r5, 3584;
	@%p25 bra 	$L__BB6_10;
	and.b32  	%r131, %r6, 16777208;
	neg.s32 	%r270, %r131;
	mul.wide.u32 	%rd51, %r272, 4;
	add.s64 	%rd52, %rd51, %rd2;
	add.s64 	%rd79, %rd52, 8192;
$L__BB6_9:
	.pragma "nounroll";
	ld.global.u32 	%r132, [%rd79+-8192];
	cvt.rn.f64.s32 	%fd268, %r132;
	add.f64 	%fd269, %fd268, 0d3FE0000000000000;
	mul.f64 	%fd270, %fd42, %fd269;
	fma.rn.f64 	%fd271, %fd270, %fd270, 0d3FF0000000000000;
	mov.f64 	%fd272, 0d4010000000000000;
	div.rn.f64 	%fd273, %fd272, %fd271;
	add.f64 	%fd274, %fd469, %fd273;
	ld.global.u32 	%r133, [%rd79+-6144];
	cvt.rn.f64.s32 	%fd275, %r133;
	add.f64 	%fd276, %fd275, 0d3FE0000000000000;
	mul.f64 	%fd277, %fd42, %fd276;
	fma.rn.f64 	%fd278, %fd277, %fd277, 0d3FF0000000000000;
	div.rn.f64 	%fd279, %fd272, %fd278;
	add.f64 	%fd280, %fd274, %fd279;
	ld.global.u32 	%r134, [%rd79+-4096];
	cvt.rn.f64.s32 	%fd281, %r134;
	add.f64 	%fd282, %fd281, 0d3FE0000000000000;
	mul.f64 	%fd283, %fd42, %fd282;
	fma.rn.f64 	%fd284, %fd283, %fd283, 0d3FF0000000000000;
	div.rn.f64 	%fd285, %fd272, %fd284;
	add.f64 	%fd286, %fd280, %fd285;
	ld.global.u32 	%r135, [%rd79+-2048];
	cvt.rn.f64.s32 	%fd287, %r135;
	add.f64 	%fd288, %fd287, 0d3FE0000000000000;
	mul.f64 	%fd289, %fd42, %fd288;
	fma.rn.f64 	%fd290, %fd289, %fd289, 0d3FF0000000000000;
	div.rn.f64 	%fd291, %fd272, %fd290;
	add.f64 	%fd292, %fd286, %fd291;
	ld.global.u32 	%r136, [%rd79];
	cvt.rn.f64.s32 	%fd293, %r136;
	add.f64 	%fd294, %fd293, 0d3FE0000000000000;
	mul.f64 	%fd295, %fd42, %fd294;
	fma.rn.f64 	%fd296, %fd295, %fd295, 0d3FF0000000000000;
	div.rn.f64 	%fd297, %fd272, %fd296;
	add.f64 	%fd298, %fd292, %fd297;
	ld.global.u32 	%r137, [%rd79+2048];
	cvt.rn.f64.s32 	%fd299, %r137;
	add.f64 	%fd300, %fd299, 0d3FE0000000000000;
	mul.f64 	%fd301, %fd42, %fd300;
	fma.rn.f64 	%fd302, %fd301, %fd301, 0d3FF0000000000000;
	div.rn.f64 	%fd303, %fd272, %fd302;
	add.f64 	%fd304, %fd298, %fd303;
	ld.global.u32 	%r138, [%rd79+4096];
	cvt.rn.f64.s32 	%fd305, %r138;
	add.f64 	%fd306, %fd305, 0d3FE0000000000000;
	mul.f64 	%fd307, %fd42, %fd306;
	fma.rn.f64 	%fd308, %fd307, %fd307, 0d3FF0000000000000;
	div.rn.f64 	%fd309, %fd272, %fd308;
	add.f64 	%fd310, %fd304, %fd309;
	ld.global.u32 	%r139, [%rd79+6144];
	cvt.rn.f64.s32 	%fd311, %r139;
	add.f64 	%fd312, %fd311, 0d3FE0000000000000;
	mul.f64 	%fd313, %fd42, %fd312;
	fma.rn.f64 	%fd314, %fd313, %fd313, 0d3FF0000000000000;
	div.rn.f64 	%fd315, %fd272, %fd314;
	add.f64 	%fd469, %fd310, %fd315;
	add.s32 	%r272, %r272, 4096;
	add.s32 	%r270, %r270, 8;
	add.s64 	%rd79, %rd79, 16384;
	setp.ne.s32 	%p26, %r270, 0;
	@%p26 bra 	$L__BB6_9;
$L__BB6_10:
	setp.eq.s32 	%p27, %r7, 0;
	@%p27 bra 	$L__BB6_18;
	setp.lt.u32 	%p28, %r7, 4;
	@%p28 bra 	$L__BB6_13;
	mul.wide.s32 	%rd53, %r272, 4;
	add.s64 	%rd54, %rd2, %rd53;
	ld.global.u32 	%r140, [%rd54];
	cvt.rn.f64.s32 	%fd317, %r140;
	add.f64 	%fd318, %fd317, 0d3FE0000000000000;
	mul.f64 	%fd319, %fd42, %fd318;
	fma.rn.f64 	%fd320, %fd319, %fd319, 0d3FF0000000000000;
	mov.f64 	%fd321, 0d4010000000000000;
	div.rn.f64 	%fd322, %fd321, %fd320;
	add.f64 	%fd323, %fd469, %fd322;
	ld.global.u32 	%r141, [%rd54+2048];
	cvt.rn.f64.s32 	%fd324, %r141;
	add.f64 	%fd325, %fd324, 0d3FE0000000000000;
	mul.f64 	%fd326, %fd42, %fd325;
	fma.rn.f64 	%fd327, %fd326, %fd326, 0d3FF0000000000000;
	div.rn.f64 	%fd328, %fd321, %fd327;
	add.f64 	%fd329, %fd323, %fd328;
	ld.global.u32 	%r142, [%rd54+4096];
	cvt.rn.f64.s32 	%fd330, %r142;
	add.f64 	%fd331, %fd330, 0d3FE0000000000000;
	mul.f64 	%fd332, %fd42, %fd331;
	fma.rn.f64 	%fd333, %fd332, %fd332, 0d3FF0000000000000;
	div.rn.f64 	%fd334, %fd321, %fd333;
	add.f64 	%fd335, %fd329, %fd334;
	ld.global.u32 	%r143, [%rd54+6144];
	cvt.rn.f64.s32 	%fd336, %r143;
	add.f64 	%fd337, %fd336, 0d3FE0000000000000;
	mul.f64 	%fd338, %fd42, %fd337;
	fma.rn.f64 	%fd339, %fd338, %fd338, 0d3FF0000000000000;
	div.rn.f64 	%fd340, %fd321, %fd339;
	add.f64 	%fd469, %fd335, %fd340;
	add.s32 	%r272, %r272, 2048;
$L__BB6_13:
	and.b32  	%r144, %r6, 3;
	setp.eq.s32 	%p29, %r144, 0;
	@%p29 bra 	$L__BB6_18;
	setp.eq.s32 	%p30, %r144, 1;
	@%p30 bra 	$L__BB6_16;
	mul.wide.s32 	%rd55, %r272, 4;
	add.s64 	%rd56, %rd2, %rd55;
	ld.global.u32 	%r145, [%rd56];
	cvt.rn.f64.s32 	%fd342, %r145;
	add.f64 	%fd343, %fd342, 0d3FE0000000000000;
	mul.f64 	%fd344, %fd42, %fd343;
	fma.rn.f64 	%fd345, %fd344, %fd344, 0d3FF0000000000000;
	mov.f64 	%fd346, 0d4010000000000000;
	div.rn.f64 	%fd347, %fd346, %fd345;
	add.f64 	%fd348, %fd469, %fd347;
	ld.global.u32 	%r146, [%rd56+2048];
	cvt.rn.f64.s32 	%fd349, %r146;
	add.f64 	%fd350, %fd349, 0d3FE0000000000000;
	mul.f64 	%fd351, %fd42, %fd350;
	fma.rn.f64 	%fd352, %fd351, %fd351, 0d3FF0000000000000;
	div.rn.f64 	%fd353, %fd346, %fd352;
	add.f64 	%fd469, %fd348, %fd353;
	add.s32 	%r272, %r272, 1024;
$L__BB6_16:
	and.b32  	%r147, %r5, 512;
	setp.ne.s32 	%p31, %r147, 0;
	@%p31 bra 	$L__BB6_18;
	mul.wide.s32 	%rd57, %r272, 4;
	add.s64 	%rd58, %rd2, %rd57;
	ld.global.u32 	%r148, [%rd58];
	cvt.rn.f64.s32 	%fd354, %r148;
	add.f64 	%fd355, %fd354, 0d3FE0000000000000;
	mul.f64 	%fd356, %fd42, %fd355;
	fma.rn.f64 	%fd357, %fd356, %fd356, 0d3FF0000000000000;
	mov.f64 	%fd358, 0d4010000000000000;
	div.rn.f64 	%fd359, %fd358, %fd357;
	add.f64 	%fd469, %fd469, %fd359;
$L__BB6_18:
	setp.lt.u64 	%p32, %rd16, 512;
	@%p32 bra 	$L__BB6_23;
	// begin inline asm
	mov.u32 %r212, %laneid;
	// end inline asm
	mov.b64 	%rd69, %fd469;
	mov.b64 	{%r214, %r219}, %rd69;
	mov.b32 	%r220, 1;
	mov.b32 	%r261, 31;
	mov.b32 	%r262, -1;
	// begin inline asm
	shfl.sync.down.b32 %r213, %r214, %r220, %r261, %r262;
	// end inline asm
	// begin inline asm
	shfl.sync.down.b32 %r218, %r219, %r220, %r261, %r262;
	// end inline asm
	mov.b64 	%rd70, {%r213, %r218};
	mov.b64 	%fd418, %rd70;
	setp.gt.s32 	%p56, %r212, 30;
	add.f64 	%fd419, %fd469, %fd418;
	selp.f64 	%fd420, %fd469, %fd419, %p56;
	mov.b64 	%rd71, %fd420;
	mov.b64 	{%r224, %r229}, %rd71;
	mov.b32 	%r230, 2;
	// begin inline asm
	shfl.sync.down.b32 %r223, %r224, %r230, %r261, %r262;
	// end inline asm
	// begin inline asm
	shfl.sync.down.b32 %r228, %r229, %r230, %r261, %r262;
	// end inline asm
	mov.b64 	%rd72, {%r223, %r228};
	mov.b64 	%fd421, %rd72;
	setp.gt.s32 	%p57, %r212, 29;
	add.f64 	%fd422, %fd420, %fd421;
	selp.f64 	%fd423, %fd420, %fd422, %p57;
	mov.b64 	%rd73, %fd423;
	mov.b64 	{%r234, %r239}, %rd73;
	mov.b32 	%r240, 4;
	// begin inline asm
	shfl.sync.down.b32 %r233, %r234, %r240, %r261, %r262;
	// end inline asm
	// begin inline asm
	shfl.sync.down.b32 %r238, %r239, %r240, %r261, %r262;
	// end inline asm
	mov.b64 	%rd74, {%r233, %r238};
	mov.b64 	%fd424, %rd74;
	setp.gt.s32 	%p58, %r212, 27;
	add.f64 	%fd425, %fd423, %fd424;
	selp.f64 	%fd426, %fd423, %fd425, %p58;
	mov.b64 	%rd75, %fd426;
	mov.b64 	{%r244, %r249}, %rd75;
	mov.b32 	%r250, 8;
	// begin inline asm
	shfl.sync.down.b32 %r243, %r244, %r250, %r261, %r262;
	// end inline asm
	// begin inline asm
	shfl.sync.down.b32 %r248, %r249, %r250, %r261, %r262;
	// end inline asm
	mov.b64 	%rd76, {%r243, %r248};
	mov.b64 	%fd427, %rd76;
	setp.gt.s32 	%p59, %r212, 23;
	add.f64 	%fd428, %fd426, %fd427;
	selp.f64 	%fd429, %fd426, %fd428, %p59;
	mov.b64 	%rd77, %fd429;
	mov.b64 	{%r254, %r259}, %rd77;
	mov.b32 	%r260, 16;
	// begin inline asm
	shfl.sync.down.b32 %r253, %r254, %r260, %r261, %r262;
	// end inline asm
	// begin inline asm
	shfl.sync.down.b32 %r258, %r259, %r260, %r261, %r262;
	// end inline asm
	mov.b64 	%rd78, {%r253, %r258};
	mov.b64 	%fd430, %rd78;
	setp.gt.s32 	%p60, %r212, 15;
	add.f64 	%fd16, %fd429, %fd430;
	selp.f64 	%fd480, %fd429, %fd16, %p60;
	setp.ne.s32 	%p61, %r212, 0;
	@%p61 bra 	$L__BB6_21;
	shr.u32 	%r263, %r2, 2;
	and.b32  	%r264, %r263, 248;
	mov.u32 	%r265, _ZZN3cub18CUB_300001_SM_10006detail6reduce28DeviceReduceSingleTileKernelINS2_10policy_hubIdyN4cuda3std3__44plusIdEEE10Policy1000EN6thrust24THRUST_300001_SM_1000_NS6detail15normal_iteratorINSD_10device_ptrIiEEEEPdyS9_dd10pi_functorEEvT0_T1_T2_T3_T4_T6_E12temp_storage;
	add.s32 	%r266, %r265, %r264;
	st.shared.f64 	[%r266+16], %fd16;
$L__BB6_21:
	bar.sync 	0;
	setp.ne.s32 	%p62, %r2, 0;
	@%p62 bra 	$L__BB6_47;
	ld.shared.f64 	%fd431, [_ZZN3cub18CUB_300001_SM_10006detail6reduce28DeviceReduceSingleTileKernelINS2_10policy_hubIdyN4cuda3std3__44plusIdEEE10Policy1000EN6thrust24THRUST_300001_SM_1000_NS6detail15normal_iteratorINSD_10device_ptrIiEEEEPdyS9_dd10pi_functorEEvT0_T1_T2_T3_T4_T6_E12temp_storage+24];
	add.f64 	%fd432, %fd480, %fd431;
	ld.shared.f64 	%fd433, [_ZZN3cub18CUB_300001_SM_10006detail6reduce28DeviceReduceSingleTileKernelINS2_10policy_hubIdyN4cuda3std3__44plusIdEEE10Policy1000EN6thrust24THRUST_300001_SM_1000_NS6detail15normal_iteratorINSD_10device_ptrIiEEEEPdyS9_dd10pi_functorEEvT0_T1_T2_T3_T4_T6_E12temp_storage+32];
	add.f64 	%fd434, %fd432, %fd433;
	ld.shared.f64 	%fd435, [_ZZN3cub18CUB_300001_SM_10006detail6reduce28DeviceReduceSingleTileKernelINS2_10policy_hubIdyN4cuda3std3__44plusIdEEE10Policy1000EN6thrust24THRUST_300001_SM_1000_NS6detail15normal_iteratorINSD_10device_ptrIiEEEEPdyS9_dd10pi_functorEEvT0_T1_T2_T3_T4_T6_E12temp_storage+40];
	add.f64 	%fd436, %fd434, %fd435;
	ld.shared.f64 	%fd437, [_ZZN3cub18CUB_300001_SM_10006detail6reduce28DeviceReduceSingleTileKernelINS2_10policy_hubIdyN4cuda3std3__44plusIdEEE10Policy1000EN6thrust24THRUST_300001_SM_1000_NS6detail15normal_iteratorINSD_10device_ptrIiEEEEPdyS9_dd10pi_functorEEvT0_T1_T2_T3_T4_T6_E12temp_storage+48];
	add.f64 	%fd438, %fd436, %fd437;
	ld.shared.f64 	%fd439, [_ZZN3cub18CUB_300001_SM_10006detail6reduce28DeviceReduceSingleTileKernelINS2_10policy_hubIdyN4cuda3std3__44plusIdEEE10Policy1000EN6thrust24THRUST_300001_SM_1000_NS6detail15normal_iteratorINSD_10device_ptrIiEEEEPdyS9_dd10pi_functorEEvT0_T1_T2_T3_T4_T6_E12temp_storage+56];
	add.f64 	%fd440, %fd438, %fd439;
	ld.shared.f64 	%fd441, [_ZZN3cub18CUB_300001_SM_10006detail6reduce28DeviceReduceSingleTileKernelINS2_10policy_hubIdyN4cuda3std3__44plusIdEEE10Policy1000EN6thrust24THRUST_300001_SM_1000_NS6detail15normal_iteratorINSD_10device_ptrIiEEEEPdyS9_dd10pi_functorEEvT0_T1_T2_T3_T4_T6_E12temp_storage+64];
	add.f64 	%fd442, %fd440, %fd441;
	ld.shared.f64 	%fd443, [_ZZN3cub18CUB_300001_SM_10006detail6reduce28DeviceReduceSingleTileKernelINS2_10policy_hubIdyN4cuda3std3__44plusIdEEE10Policy1000EN6thrust24THRUST_300001_SM_1000_NS6detail15normal_iteratorINSD_10device_ptrIiEEEEPdyS9_dd10pi_functorEEvT0_T1_T2_T3_T4_T6_E12temp_storage+72];
	add.f64 	%fd444, %fd442, %fd443;
	ld.shared.f64 	%fd445, [_ZZN3cub18CUB_300001_SM_10006detail6reduce28DeviceReduceSingleTileKernelINS2_10policy_hubIdyN4cuda3std3__44plusIdEEE10Policy1000EN6thrust24THRUST_300001_SM_1000_NS6detail15normal_iteratorINSD_10device_ptrIiEEEEPdyS9_dd10pi_functorEEvT0_T1_T2_T3_T4_T6_E12temp_storage+80];
	add.f64 	%fd446, %fd444, %fd445;
	ld.shared.f64 	%fd447, [_ZZN3cub18CUB_300001_SM_10006detail6reduce28DeviceReduceSingleTileKernelINS2_10policy_hubIdyN4cuda3std3__44plusIdEEE10Policy1000EN6thrust24THRUST_300001_SM_1000_NS6detail15normal_iteratorINSD_10device_ptrIiEEEEPdyS9_dd10pi_functorEEvT0_T1_T2_T3_T4_T6_E12temp_storage+88];
	add.f64 	%fd448, %fd446, %fd447;
	ld.shared.f64 	%fd449, [_ZZN3cub18CUB_300001_SM_10006detail6reduce28DeviceReduceSingleTileKernelINS2_10policy_hubIdyN4cuda3std3__44plusIdEEE10Policy1000EN6thrust24THRUST_300001_SM_1000_NS6detail15normal_iteratorINSD_10device_ptrIiEEEEPdyS9_dd10pi_functorEEvT0_T1_T2_T3_T4_T6_E12temp_storage+96];
	add.f64 	%fd450, %fd448, %fd449;
	ld.shared.f64 	%fd451, [_ZZN3cub18CUB_300001_SM_10006detail6reduce28DeviceReduceSingleTileKernelINS2_10policy_hubIdyN4cuda3std3__44plusIdEEE10Policy1000EN6thrust24THRUST_300001_SM_1000_NS6detail15normal_iteratorINSD_10device_ptrIiEEEEPdyS9_dd10pi_functorEEvT0_T1_T2_T3_T4_T6_E12temp_storage+104];
	add.f64 	%fd452, %fd450, %fd451;
	ld.shared.f64 	%fd453, [_ZZN3cub18CUB_300001_SM_10006detail6reduce28DeviceReduceSingleTileKernelINS2_10policy_hubIdyN4cuda3std3__44plusIdEEE10Policy1000EN6thrust24THRUST_300001_SM_1000_NS6detail15normal_iteratorINSD_10device_ptrIiEEEEPdyS9_dd10pi_functorEEvT0_T1_T2_T3_T4_T6_E12temp_storage+112];
	add.f64 	%fd454, %fd452, %fd453;
	ld.shared.f64 	%fd455, [_ZZN3cub18CUB_300001_SM_10006detail6reduce28DeviceReduceSingleTileKernelINS2_10policy_hubIdyN4cuda3std3__44plusIdEEE10Policy1000EN6thrust24THRUST_300001_SM_1000_NS6detail15normal_iteratorINSD_10device_ptrIiEEEEPdyS9_dd10pi_functorEEvT0_T1_T2_T3_T4_T6_E12temp_storage+120];
	add.f64 	%fd456, %fd454, %fd455;
	ld.shared.f64 	%fd457, [_ZZN3cub18CUB_300001_SM_10006detail6reduce28DeviceReduceSingleTileKernelINS2_10policy_hubIdyN4cuda3std3__44plusIdEEE10Policy1000EN6thrust24THRUST_300001_SM_1000_NS6detail15normal_iteratorINSD_10device_ptrIiEEEEPdyS9_dd10pi_functorEEvT0_T1_T2_T3_T4_T6_E12temp_storage+128];
	add.f64 	%fd458, %fd456, %fd457;
	ld.shared.f64 	%fd459, [_ZZN3cub18CUB_300001_SM_10006detail6reduce28DeviceReduceSingleTileKernelINS2_10policy_hubIdyN4cuda3std3__44plusIdEEE10Policy1000EN6thrust24THRUST_300001_SM_1000_NS6detail15normal_iteratorINSD_10device_ptrIiEEEEPdyS9_dd10pi_functorEEvT0_T1_T2_T3_T4_T6_E12temp_storage+136];
	add.f64 	%fd480, %fd458, %fd459;
	bra.uni 	$L__BB6_47;
$L__BB6_23:
	// begin inline asm
	mov.u32 %r149, %laneid;
	// end inline asm
	and.b32  	%r200, %r2, 992;
	add.s32 	%r201, %r200, 32;
	setp.gt.u32 	%p33, %r201, %r1;
	not.b32 	%r202, %r200;
	add.s32 	%r203, %r1, %r202;
	selp.b32 	%r198, %r203, 31, %p33;
	mov.b64 	%rd59, %fd469;
	mov.b64 	{%r151, %r156}, %rd59;
	mov.b32 	%r157, 1;
	mov.b32 	%r199, -1;
	// begin inline asm
	shfl.sync.down.b32 %r150, %r151, %r157, %r198, %r199;
	// end inline asm
	// begin inline asm
	shfl.sync.down.b32 %r155, %r156, %r157, %r198, %r199;
	// end inline asm
	mov.b64 	%rd60, {%r150, %r155};
	mov.b64 	%fd360, %rd60;
	setp.lt.s32 	%p34, %r149, %r198;
	add.f64 	%fd361, %fd469, %fd360;
	selp.f64 	%fd362, %fd361, %fd469, %p34;
	mov.b64 	%rd61, %fd362;
	mov.b64 	{%r161, %r166}, %rd61;
	mov.b32 	%r167, 2;
	// begin inline asm
	shfl.sync.down.b32 %r160, %r161, %r167, %r198, %r199;
	// end inline asm
	// begin inline asm
	shfl.sync.down.b32 %r165, %r166, %r167, %r198, %r199;
	// end inline asm
	mov.b64 	%rd62, {%r160, %r165};
	mov.b64 	%fd363, %rd62;
	add.s32 	%r204, %r149, 2;
	setp.gt.s32 	%p35, %r204, %r198;
	add.f64 	%fd364, %fd362, %fd363;
	selp.f64 	%fd365, %fd362, %fd364, %p35;
	mov.b64 	%rd63, %fd365;
	mov.b64 	{%r171, %r176}, %rd63;
	mov.b32 	%r177, 4;
	// begin inline asm
	shfl.sync.down.b32 %r170, %r171, %r177, %r198, %r199;
	// end inline asm
	// begin inline asm
	shfl.sync.down.b32 %r175, %r176, %r177, %r198, %r199;
	// end inline asm
	mov.b64 	%rd64, {%r170, %r175};
	mov.b64 	%fd366, %rd64;
	add.s32 	%r205, %r149, 4;
	setp.gt.s32 	%p36, %r205, %r198;
	add.f64 	%fd367, %fd365, %fd366;
	selp.f64 	%fd368, %fd365, %fd367, %p36;
	mov.b64 	%rd65, %fd368;
	mov.b64 	{%r181, %r186}, %rd65;
	mov.b32 	%r187, 8;
	// begin inline asm
	shfl.sync.down.b32 %r180, %r181, %r187, %r198, %r199;
	// end inline asm
	// begin inline asm
	shfl.sync.down.b32 %r185, %r186, %r187, %r198, %r199;
	// end inline asm
	mov.b64 	%rd66, {%r180, %r185};
	mov.b64 	%fd369, %rd66;
	add.s32 	%r206, %r149, 8;
	setp.gt.s32 	%p37, %r206, %r198;
	add.f64 	%fd370, %fd368, %fd369;
	selp.f64 	%fd371, %fd368, %fd370, %p37;
	mov.b64 	%rd67, %fd371;
	mov.b64 	{%r191, %r196}, %rd67;
	mov.b32 	%r197, 16;
	// begin inline asm
	shfl.sync.down.b32 %r190, %r191, %r197, %r198, %r199;
	// end inline asm
	// begin inline asm
	shfl.sync.down.b32 %r195, %r196, %r197, %r198, %r199;
	// end inline asm
	mov.b64 	%rd68, {%r190, %r195};
	mov.b64 	%fd372, %rd68;
	add.s32 	%r207, %r149, 16;
	setp.gt.s32 	%p38, %r207, %r198;
	add.f64 	%fd373, %fd371, %fd372;
	selp.f64 	%fd480, %fd371, %fd373, %p38;
	setp.ne.s32 	%p39, %r149, 0;
	@%p39 bra 	$L__BB6_25;
	shr.u32 	%r208, %r2, 2;
	and.b32  	%r209, %r208, 248;
	mov.u32 	%r210, _ZZN3cub18CUB_300001_SM_10006detail6reduce28DeviceReduceSingleTileKernelINS2_10policy_hubIdyN4cuda3std3__44plusIdEEE10Policy1000EN6thrust24THRUST_300001_SM_1000_NS6detail15normal_iteratorINSD_10device_ptrIiEEEEPdyS9_dd10pi_functorEEvT0_T1_T2_T3_T4_T6_E12temp_storage;
	add.s32 	%r211, %r210, %r209;
	st.shared.f64 	[%r211+16], %fd480;
$L__BB6_25:
	bar.sync 	0;
	setp.ne.s32 	%p40, %r2, 0;
	@%p40 bra 	$L__BB6_47;
	setp.gt.u64 	%p41, %rd16, 32;
	ld.shared.f64 	%fd374, [_ZZN3cub18CUB_300001_SM_10006detail6reduce28DeviceReduceSingleTileKernelINS2_10policy_hubIdyN4cuda3std3__44plusIdEEE10Policy1000EN6thrust24THRUST_300001_SM_1000_NS6detail15normal_iteratorINSD_10device_ptrIiEEEEPdyS9_dd10pi_functorEEvT0_T1_T2_T3_T4_T6_E12temp_storage+24];
	add.f64 	%fd375, %fd480, %fd374;
	selp.f64 	%fd376, %fd375, %fd480, %p41;
	setp.gt.u64 	%p42, %rd16, 64;
	ld.shared.f64 	%fd377, [_ZZN3cub18CUB_300001_SM_10006detail6reduce28DeviceReduceSingleTileKernelINS2_10policy_hubIdyN4cuda3std3__44plusIdEEE10Policy1000EN6thrust24THRUST_300001_SM_1000_NS6detail15normal_iteratorINSD_10device_ptrIiEEEEPdyS9_dd10pi_functorEEvT0_T1_T2_T3_T4_T6_E12temp_storage+32];
	add.f64 	%fd378, %fd377, %fd376;
	selp.f64 	%fd379, %fd378, %fd376, %p42;
	setp.gt.u64 	%p43, %rd16, 96;
	ld.shared.f64 	%fd380, [_ZZN3cub18CUB_300001_SM_10006detail6reduce28DeviceReduceSingleTileKernelINS2_10policy_hubIdyN4cuda3std3__44plusIdEEE10Policy1000EN6thrust24THRUST_300001_SM_1000_NS6detail15normal_iteratorINSD_10device_ptrIiEEEEPdyS9_dd10pi_functorEEvT0_T1_T2_T3_T4_T6_E12temp_storage+40];
	add.f64 	%fd381, %fd380, %fd379;
	selp.f64 	%fd382, %fd381, %fd379, %p43;
	setp.gt.u64 	%p44, %rd16, 128;
	ld.shared.f64 	%fd383, [_ZZN3cub18CUB_300001_SM_10006detail6reduce28DeviceReduceSingleTileKernelINS2_10policy_hubIdyN4cuda3std3__44plusIdEEE10Policy1000EN6thrust24THRUST_300001_SM_1000_NS6detail15normal_iteratorINSD_10device_ptrIiEEEEPdyS9_dd10pi_functorEEvT0_T1_T2_T3_T4_T6_E12temp_storage+48];
	add.f64 	%fd384, %fd383, %fd382;
	selp.f64 	%fd385, %fd384, %fd382, %p44;
	setp.gt.u64 	%p45, %rd16, 160;
	ld.shared.f64 	%fd386, [_ZZN3cub18CUB_300001_SM_10006detail6reduce28DeviceReduceSingleTileKernelINS2_10policy_hubIdyN4cuda3std3__44plusIdEEE10Policy1000EN6thrust24THRUST_300001_SM_1000_NS6detail15normal_iteratorINSD_10device_ptrIiEEEEPdyS9_dd10pi_functorEEvT0_T1_T2_T3_T4_T6_E12temp_storage+56];
	add.f64 	%fd387, %fd386, %fd385;
	selp.f64 	%fd388, %fd387, %fd385, %p45;
	setp.gt.u64 	%p46, %rd16, 192;
	ld.shared.f64 	%fd389, [_ZZN3cub18CUB_300001_SM_10006detail6reduce28DeviceReduceSingleTileKernelINS2_10policy_hubIdyN4cuda3std3__44plusIdEEE10Policy1000EN6thrust24THRUST_300001_SM_1000_NS6detail15normal_iteratorINSD_10device_ptrIiEEEEPdyS9_dd10pi_functorEEvT0_T1_T2_T3_T4_T6_E12temp_storage+64];
	add.f64 	%fd390, %fd389, %fd388;
	selp.f64 	%fd391, %fd390, %fd388, %p46;
	setp.gt.u64 	%p47, %rd16, 224;
	ld.shared.f64 	%fd392, [_ZZN3cub18CUB_300001_SM_10006detail6reduce28DeviceReduceSingleTileKernelINS2_10policy_hubIdyN4cuda3std3__44plusIdEEE10Policy1000EN6thrust24THRUST_300001_SM_1000_NS6detail15normal_iteratorINSD_10device_ptrIiEEEEPdyS9_dd10pi_functorEEvT0_T1_T2_T3_T4_T6_E12temp_storage+72];
	add.f64 	%fd393, %fd392, %fd391;
	selp.f64 	%fd394, %fd393, %fd391, %p47;
	setp.gt.u64 	%p48, %rd16, 256;
	ld.shared.f64 	%fd395, [_ZZN3cub18CUB_300001_SM_10006detail6reduce28DeviceReduceSingleTileKernelINS2_10policy_hubIdyN4cuda3std3__44plusIdEEE10Policy1000EN6thrust24THRUST_300001_SM_1000_NS6detail15normal_iteratorINSD_10device_ptrIiEEEEPdyS9_dd10pi_functorEEvT0_T1_T2_T3_T4_T6_E12temp_storage+80];
	add.f64 	%fd396, %fd395, %fd394;
	selp.f64 	%fd397, %fd396, %fd394, %p48;
	setp.gt.u64 	%p49, %rd16, 288;
	ld.shared.f64 	%fd398, [_ZZN3cub18CUB_300001_SM_10006detail6reduce28DeviceReduceSingleTileKernelINS2_10policy_hubIdyN4cuda3std3__44plusIdEEE10Policy1000EN6thrust24THRUST_300001_SM_1000_NS6detail15normal_iteratorINSD_10device_ptrIiEEEEPdyS9_dd10pi_functorEEvT0_T1_T2_T3_T4_T6_E12temp_storage+88];
	add.f64 	%fd399, %fd398, %fd397;
	selp.f64 	%fd400, %fd399, %fd397, %p49;
	setp.gt.u64 	%p50, %rd16, 320;
	ld.shared.f64 	%fd401, [_ZZN3cub18CUB_300001_SM_10006detail6reduce28DeviceReduceSingleTileKernelINS2_10policy_hubIdyN4cuda3std3__44plusIdEEE10Policy1000EN6thrust24THRUST_300001_SM_1000_NS6detail15normal_iteratorINSD_10device_ptrIiEEEEPdyS9_dd10pi_functorEEvT0_T1_T2_T3_T4_T6_E12temp_storage+96];
	add.f64 	%fd402, %fd401, %fd400;
	selp.f64 	%fd403, %fd402, %fd400, %p50;
	setp.gt.u64 	%p51, %rd16, 352;
	ld.shared.f64 	%fd404, [_ZZN3cub18CUB_300001_SM_10006detail6reduce28DeviceReduceSingleTileKernelINS2_10policy_hubIdyN4cuda3std3__44plusIdEEE10Policy1000EN6thrust24THRUST_300001_SM_1000_NS6detail15normal_iteratorINSD_10device_ptrIiEEEEPdyS9_dd10pi_functorEEvT0_T1_T2_T3_T4_T6_E12temp_storage+104];
	add.f64 	%fd405, %fd404, %fd403;
	selp.f64 	%fd406, %fd405, %fd403, %p51;
	setp.gt.u64 	%p52, %rd16, 384;
	ld.shared.f64 	%fd407, [_ZZN3cub18CUB_300001_SM_10006detail6reduce28DeviceReduceSingleTileKernelINS2_10policy_hubIdyN4cuda3std3__44plusIdEEE10Policy1000EN6thrust24THRUST_300001_SM_1000_NS6detail15normal_iteratorINSD_10device_ptrIiEEEEPdyS9_dd10pi_functorEEvT0_T1_T2_T3_T4_T6_E12temp_storage+112];
	add.f64 	%fd408, %fd407, %fd406;
	selp.f64 	%fd409, %fd408, %fd406, %p52;
	setp.gt.u64 	%p53, %rd16, 416;
	ld.shared.f64 	%fd410, [_ZZN3cub18CUB_300001_SM_10006detail6reduce28DeviceReduceSingleTileKernelINS2_10policy_hubIdyN4cuda3std3__44plusIdEEE10Policy1000EN6thrust24THRUST_300001_SM_1000_NS6detail15normal_iteratorINSD_10device_ptrIiEEEEPdyS9_dd10pi_functorEEvT0_T1_T2_T3_T4_T6_E12temp_storage+120];
	add.f64 	%fd411, %fd410, %fd409;
	selp.f64 	%fd412, %fd411, %fd409, %p53;
	setp.gt.u64 	%p54, %rd16, 448;
	ld.shared.f64 	%fd413, [_ZZN3cub18CUB_300001_SM_10006detail6reduce28DeviceReduceSingleTileKernelINS2_10policy_hubIdyN4cuda3std3__44plusIdEEE10Policy1000EN6thrust24THRUST_300001_SM_1000_NS6detail15normal_iteratorINSD_10device_ptrIiEEEEPdyS9_dd10pi_functorEEvT0_T1_T2_T3_T4_T6_E12temp_storage+128];
	add.f64 	%fd414, %fd413, %fd412;
	selp.f64 	%fd415, %fd414, %fd412, %p54;
	setp.gt.u64 	%p55, %rd16, 480;
	ld.shared.f64 	%fd416, [_ZZN3cub18CUB_300001_SM_10006detail6reduce28DeviceReduceSingleTileKernelINS2_10policy_hubIdyN4cuda3std3__44plusIdEEE10Policy1000EN6thrust24THRUST_300001_SM_1000_NS6detail15normal_iteratorINSD_10device_ptrIiEEEEPdyS9_dd10pi_functorEEvT0_T1_T2_T3_T4_T6_E12temp_storage+136];
	add.f64 	%fd417, %fd416, %fd415;
	selp.f64 	%fd480, %fd417, %fd415, %p55;
	bra.uni 	$L__BB6_47;
$L__BB6_27:
	mov.u32 	%r18, %tid.x;
	cvt.u64.u32 	%rd6, %r18;
	mul.wide.u32 	%rd19, %r18, 4;
	add.s64 	%rd7, %rd2, %rd19;
	ld.global.u32 	%r32, [%rd7];
	cvt.rn.f64.s32 	%fd43, %r32;
	add.f64 	%fd44, %fd43, 0d3FE0000000000000;
	mul.f64 	%fd45, %fd42, %fd44;
	fma.rn.f64 	%fd46, %fd45, %fd45, 0d3FF0000000000000;
	mov.f64 	%fd47, 0d4010000000000000;
	div.rn.f64 	%fd48, %fd47, %fd46;
	ld.global.u32 	%r33, [%rd7+2048];
	cvt.rn.f64.s32 	%fd49, %r33;
	add.f64 	%fd50, %fd49, 0d3FE0000000000000;
	mul.f64 	%fd51, %fd42, %fd50;
	fma.rn.f64 	%fd52, %fd51, %fd51, 0d3FF0000000000000;
	div.rn.f64 	%fd53, %fd47, %fd52;
	ld.global.u32 	%r34, [%rd7+4096];
	cvt.rn.f64.s32 	%fd54, %r34;
	add.f64 	%fd55, %fd54, 0d3FE0000000000000;
	mul.f64 	%fd56, %fd42, %fd55;
	fma.rn.f64 	%fd57, %fd56, %fd56, 0d3FF0000000000000;
	div.rn.f64 	%fd58, %fd47, %fd57;
	ld.global.u32 	%r35, [%rd7+6144];
	cvt.rn.f64.s32 	%fd59, %r35;
	add.f64 	%fd60, %fd59, 0d3FE0000000000000;
	mul.f64 	%fd61, %fd42, %fd60;
	fma.rn.f64 	%fd62, %fd61, %fd61, 0d3FF0000000000000;
	div.rn.f64 	%fd63, %fd47, %fd62;
	ld.global.u32 	%r36, [%rd7+8192];
	cvt.rn.f64.s32 	%fd64, %r36;
	add.f64 	%fd65, %fd64, 0d3FE0000000000000;
	mul.f64 	%fd66, %fd42, %fd65;
	fma.rn.f64 	%fd67, %fd66, %fd66, 0d3FF0000000000000;
	div.rn.f64 	%fd68, %fd47, %fd67;
	ld.global.u32 	%r37, [%rd7+10240];
	cvt.rn.f64.s32 	%fd69, %r37;
	add.f64 	%fd70, %fd69, 0d3FE0000000000000;
	mul.f64 	%fd71, %fd42, %fd70;
	fma.rn.f64 	%fd72, %fd71, %fd71, 0d3FF0000000000000;
	div.rn.f64 	%fd73, %fd47, %fd72;
	ld.global.u32 	%r38, [%rd7+12288];
	cvt.rn.f64.s32 	%fd74, %r38;
	add.f64 	%fd75, %fd74, 0d3FE0000000000000;
	mul.f64 	%fd76, %fd42, %fd75;
	fma.rn.f64 	%fd77, %fd76, %fd76, 0d3FF0000000000000;
	div.rn.f64 	%fd78, %fd47, %fd77;
	add.f64 	%fd79, %fd48, %fd53;
	add.f64 	%fd80, %fd79, %fd58;
	add.f64 	%fd81, %fd80, %fd63;
	add.f64 	%fd82, %fd81, %fd68;
	add.f64 	%fd83, %fd82, %fd73;
	add.f64 	%fd479, %fd83, %fd78;
	add.s64 	%rd8, %rd16, -3584;
	setp.lt.u64 	%p3, %rd8, 3584;
	mov.b64 	%rd81, 3584;
	@%p3 bra 	$L__BB6_31;
	mov.b64 	%rd81, 3584;
$L__BB6_29:
	shl.b64 	%rd21, %rd81, 2;
	add.s64 	%rd22, %rd7, %rd21;
	ld.global.u32 	%r39, [%rd22];
	cvt.rn.f64.s32 	%fd84, %r39;
	add.f64 	%fd85, %fd84, 0d3FE0000000000000;
	mul.f64 	%fd86, %fd42, %fd85;
	fma.rn.f64 	%fd87, %fd86, %fd86, 0d3FF0000000000000;
	mov.f64 	%fd88, 0d4010000000000000;
	div.rn.f64 	%fd89, %fd88, %fd87;
	ld.global.u32 	%r40, [%rd22+2048];
	cvt.rn.f64.s32 	%fd90, %r40;
	add.f64 	%fd91, %fd90, 0d3FE0000000000000;
	mul.f64 	%fd92, %fd42, %fd91;
	fma.rn.f64 	%fd93, %fd92, %fd92, 0d3FF0000000000000;
	div.rn.f64 	%fd94, %fd88, %fd93;
	ld.global.u32 	%r41, [%rd22+4096];
	cvt.rn.f64.s32 	%fd95, %r41;
	add.f64 	%fd96, %fd95, 0d3FE0000000000000;
	mul.f64 	%fd97, %fd42, %fd96;
	fma.rn.f64 	%fd98, %fd97, %fd97, 0d3FF0000000000000;
	div.rn.f64 	%fd99, %fd88, %fd98;
	ld.global.u32 	%r42, [%rd22+6144];
	cvt.rn.f64.s32 	%fd100, %r42;
	add.f64 	%fd101, %fd100, 0d3FE0000000000000;
	mul.f64 	%fd102, %fd42, %fd101;
	fma.rn.f64 	%fd103, %fd102, %fd102, 0d3FF0000000000000;
	div.rn.f64 	%fd104, %fd88, %fd103;
	ld.global.u32 	%r43, [%rd22+8192];
	cvt.rn.f64.s32 	%fd105, %r43;
	add.f64 	%fd106, %fd105, 0d3FE0000000000000;
	mul.f64 	%fd107, %fd42, %fd106;
	fma.rn.f64 	%fd108, %fd107, %fd107, 0d3FF0000000000000;
	div.rn.f64 	%fd109, %fd88, %fd108;
	ld.global.u32 	%r44, [%rd22+10240];
	cvt.rn.f64.s32 	%fd110, %r44;
	add.f64 	%fd111, %fd110, 0d3FE0000000000000;
	mul.f64 	%fd112, %fd42, %fd111;
	fma.rn.f64 	%fd113, %fd112, %fd112, 0d3FF0000000000000;
	div.rn.f64 	%fd114, %fd88, %fd113;
	ld.global.u32 	%r45, [%rd22+12288];
	cvt.rn.f64.s32 	%fd115, %r45;
	add.f64 	%fd116, %fd115, 0d3FE0000000000000;
	mul.f64 	%fd117, %fd42, %fd116;
	fma.rn.f64 	%fd118, %fd117, %fd117, 0d3FF0000000000000;
	div.rn.f64 	%fd119, %fd88, %fd118;
	add.f64 	%fd120, %fd479, %fd89;
	add.f64 	%fd121, %fd120, %fd94;
	add.f64 	%fd122, %fd121, %fd99;
	add.f64 	%fd123, %fd122, %fd104;
	add.f64 	%fd124, %fd123, %fd109;
	add.f64 	%fd125, %fd124, %fd114;
	add.f64 	%fd479, %fd125, %fd119;
	sub.s64 	%rd23, %rd16, %rd81;
	setp.lt.u64 	%p4, %rd23, 3584;
	@%p4 bra 	$L__BB6_43;
	add.s64 	%rd81, %rd81, 3584;
	setp.le.u64 	%p5, %rd81, %rd8;
	@%p5 bra 	$L__BB6_29;
$L__BB6_31:
	setp.le.u64 	%p6, %rd16, %rd81;
	cvt.u32.u64 	%r46, %rd81;
	cvt.u32.u64 	%r47, %rd16;
	sub.s32 	%r48, %r47, %r46;
	setp.ge.s32 	%p7, %r18, %r48;
	or.pred  	%p8, %p6, %p7;
	@%p8 bra 	$L__BB6_43;
	not.b32 	%r51, %r18;
	add.s32 	%r52, %r51, %r47;
	sub.s32 	%r19, %r52, %r46;
	shr.u32 	%r54, %r19, 9;
	add.s32 	%r20, %r54, 1;
	and.b32  	%r21, %r20, 7;
	setp.lt.u32 	%p9, %r19, 3584;
	mov.u32 	%r277, %r18;
	@%p9 bra 	$L__BB6_35;
	and.b32  	%r55, %r20, 16777208;
	neg.s32 	%r275, %r55;
	add.s64 	%rd24, %rd81, %rd6;
	shl.b64 	%rd25, %rd24, 2;
	add.s64 	%rd26, %rd25, %rd2;
	add.s64 	%rd82, %rd26, 8192;
	mov.u32 	%r277, %r18;
$L__BB6_34:
	.pragma "nounroll";
	ld.global.u32 	%r56, [%rd82+-8192];
	cvt.rn.f64.s32 	%fd127, %r56;
	add.f64 	%fd128, %fd127, 0d3FE0000000000000;
	mul.f64 	%fd129, %fd42, %fd128;
	fma.rn.f64 	%fd130, %fd129, %fd129, 0d3FF0000000000000;
	mov.f64 	%fd131, 0d4010000000000000;
	div.rn.f64 	%fd132, %fd131, %fd130;
	add.f64 	%fd133, %fd479, %fd132;
	ld.global.u32 	%r57, [%rd82+-6144];
	cvt.rn.f64.s32 	%fd134, %r57;
	add.f64 	%fd135, %fd134, 0d3FE0000000000000;
	mul.f64 	%fd136, %fd42, %fd135;
	fma.rn.f64 	%fd137, %fd136, %fd136, 0d3FF0000000000000;
	div.rn.f64 	%fd138, %fd131, %fd137;
	add.f64 	%fd139, %fd133, %fd138;
	ld.global.u32 	%r58, [%rd82+-4096];
	cvt.rn.f64.s32 	%fd140, %r58;
	add.f64 	%fd141, %fd140, 0d3FE0000000000000;
	mul.f64 	%fd142, %fd42, %fd141;
	fma.rn.f64 	%fd143, %fd142, %fd142, 0d3FF0000000000000;
	div.rn.f64 	%fd144, %fd131, %fd143;
	add.f64 	%fd145, %fd139, %fd144;
	ld.global.u32 	%r59, [%rd82+-2048];
	cvt.rn.f64.s32 	%fd146, %r59;
	add.f64 	%fd147, %fd146, 0d3FE0000000000000;
	mul.f64 	%fd148, %fd42, %fd147;
	fma.rn.f64 	%fd149, %fd148, %fd148, 0d3FF0000000000000;
	div.rn.f64 	%fd150, %fd131, %fd149;
	add.f64 	%fd151, %fd145, %fd150;
	ld.global.u32 	%r60, [%rd82];
	cvt.rn.f64.s32 	%fd152, %r60;
	add.f64 	%fd153, %fd152, 0d3FE0000000000000;
	mul.f64 	%fd154, %fd42, %fd153;
	fma.rn.f64 	%fd155, %fd154, %fd154, 0d3FF0000000000000;
	div.rn.f64 	%fd156, %fd131, %fd155;
	add.f64 	%fd157, %fd151, %fd156;
	ld.global.u32 	%r61, [%rd82+2048];
	cvt.rn.f64.s32 	%fd158, %r61;
	add.f64 	%fd159, %fd158, 0d3FE0000000000000;
	mul.f64 	%fd160, %fd42, %fd159;
	fma.rn.f64 	%fd161, %fd160, %fd160, 0d3FF0000000000000;
	div.rn.f64 	%fd162, %fd131, %fd161;
	add.f64 	%fd163, %fd157, %fd162;
	ld.global.u32 	%r62, [%rd82+4096];
	cvt.rn.f64.s32 	%fd164, %r62;
	add.f64 	%fd165, %fd164, 0d3FE0000000000000;
	mul.f64 	%fd166, %fd42, %fd165;
	fma.rn.f64 	%fd167, %fd166, %fd166, 0d3FF0000000000000;
	div.rn.f64 	%fd168, %fd131, %fd167;
	add.f64 	%fd169, %fd163, %fd168;
	ld.global.u32 	%r63, [%rd82+6144];
	cvt.rn.f64.s32 	%fd170, %r63;
	add.f64 	%fd171, %fd170, 0d3FE0000000000000;
	mul.f64 	%fd172, %fd42, %fd171;
	fma.rn.f64 	%fd173, %fd172, %fd172, 0d3FF0000000000000;
	div.rn.f64 	%fd174, %fd131, %fd173;
	add.f64 	%fd479, %fd169, %fd174;
	add.s32 	%r277, %r277, 4096;
	add.s32 	%r275, %r275, 8;
	add.s64 	%rd82, %rd82, 16384;
	setp.ne.s32 	%p10, %r275, 0;
	@%p10 bra 	$L__BB6_34;
$L__BB6_35:
	setp.eq.s32 	%p11, %r21, 0;
	@%p11 bra 	$L__BB6_43;
	setp.lt.u32 	%p12, %r21, 4;
	@%p12 bra 	$L__BB6_38;
	cvt.u64.u32 	%rd27, %r277;
	add.s64 	%rd28, %rd81, %rd27;
	shl.b64 	%rd29, %rd28, 2;
	add.s64 	%rd30, %rd2, %rd29;
	ld.global.u32 	%r64, [%rd30];
	cvt.rn.f64.s32 	%fd176, %r64;
	add.f64 	%fd177, %fd176, 0d3FE0000000000000;
	mul.f64 	%fd178, %fd42, %fd177;
	fma.rn.f64 	%fd179, %fd178, %fd178, 0d3FF0000000000000;
	mov.f64 	%fd180, 0d4010000000000000;
	div.rn.f64 	%fd181, %fd180, %fd179;
	add.f64 	%fd182, %fd479, %fd181;
	ld.global.u32 	%r65, [%rd30+2048];
	cvt.rn.f64.s32 	%fd183, %r65;
	add.f64 	%fd184, %fd183, 0d3FE0000000000000;
	mul.f64 	%fd185, %fd42, %fd184;
	fma.rn.f64 	%fd186, %fd185, %fd185, 0d3FF0000000000000;
	div.rn.f64 	%fd187, %fd180, %fd186;
	add.f64 	%fd188, %fd182, %fd187;
	ld.global.u32 	%r66, [%rd30+4096];
	cvt.rn.f64.s32 	%fd189, %r66;
	add.f64 	%fd190, %fd189, 0d3FE0000000000000;
	mul.f64 	%fd191, %fd42, %fd190;
	fma.rn.f64 	%fd192, %fd191, %fd191, 0d3FF0000000000000;
	div.rn.f64 	%fd193, %fd180, %fd192;
	add.f64 	%fd194, %fd188, %fd193;
	ld.global.u32 	%r67, [%rd30+6144];
	cvt.rn.f64.s32 	%fd195, %r67;
	add.f64 	%fd196, %fd195, 0d3FE0000000000000;
	mul.f64 	%fd197, %fd42, %fd196;
	fma.rn.f64 	%fd198, %fd197, %fd197, 0d3FF0000000000000;
	div.rn.f64 	%fd199, %fd180, %fd198;
	add.f64 	%fd479, %fd194, %fd199;
	add.s32 	%r277, %r277, 2048;
$L__BB6_38:
	and.b32  	%r68, %r20, 3;
	setp.eq.s32 	%p13, %r68, 0;
	@%p13 bra 	$L__BB6_43;
	setp.eq.s32 	%p14, %r68, 1;
	@%p14 bra 	$L__BB6_41;
	cvt.u64.u32 	%rd31, %r277;
	add.s64 	%rd32, %rd81, %rd31;
	shl.b64 	%rd33, %rd32, 2;
	add.s64 	%rd34, %rd2, %rd33;
	ld.global.u32 	%r69, [%rd34];
	cvt.rn.f64.s32 	%fd201, %r69;
	add.f64 	%fd202, %fd201, 0d3FE0000000000000;
	mul.f64 	%fd203, %fd42, %fd202;
	fma.rn.f64 	%fd204, %fd203, %fd203, 0d3FF0000000000000;
	mov.f64 	%fd205, 0d4010000000000000;
	div.rn.f64 	%fd206, %fd205, %fd204;
	add.f64 	%fd207, %fd479, %fd206;
	ld.global.u32 	%r70, [%rd34+2048];
	cvt.rn.f64.s32 	%fd208, %r70;
	add.f64 	%fd209, %fd208, 0d3FE0000000000000;
	mul.f64 	%fd210, %fd42, %fd209;
	fma.rn.f64 	%fd211, %fd210, %fd210, 0d3FF0000000000000;
	div.rn.f64 	%fd212, %fd205, %fd211;
	add.f64 	%fd479, %fd207, %fd212;
	add.s32 	%r277, %r277, 1024;
$L__BB6_41:
	and.b32  	%r71, %r19, 512;
	setp.ne.s32 	%p15, %r71, 0;
	@%p15 bra 	$L__BB6_43;
	cvt.u64.u32 	%rd35, %r277;
	add.s64 	%rd36, %rd81, %rd35;
	shl.b64 	%rd37, %rd36, 2;
	add.s64 	%rd38, %rd2, %rd37;
	ld.global.u32 	%r72, [%rd38];
	cvt.rn.f64.s32 	%fd213, %r72;
	add.f64 	%fd214, %fd213, 0d3FE0000000000000;
	mul.f64 	%fd215, %fd42, %fd214;
	fma.rn.f64 	%fd216, %fd215, %fd215, 0d3FF0000000000000;
	mov.f64 	%fd217, 0d4010000000000000;
	div.rn.f64 	%fd218, %fd217, %fd216;
	add.f64 	%fd479, %fd479, %fd218;
$L__BB6_43:
	// begin inline asm
	mov.u32 %r73, %laneid;
	// end inline asm
	mov.b64 	%rd39, %fd479;
	mov.b64 	{%r75, %r80}, %rd39;
	mov.b32 	%r81, 1;
	mov.b32 	%r122, 31;
	mov.b32 	%r123, -1;
	// begin inline asm
	shfl.sync.down.b32 %r74, %r75, %r81, %r122, %r123;
	// end inline asm
	// begin inline asm
	shfl.sync.down.b32 %r79, %r80, %r81, %r122, %r123;
	// end inline asm
	mov.b64 	%rd40, {%r74, %r79};
	mov.b64 	%fd219, %rd40;
	setp.gt.s32 	%p16, %r73, 30;
	add.f64 	%fd220, %fd479, %fd219;
	selp.f64 	%fd221, %fd479, %fd220, %p16;
	mov.b64 	%rd41, %fd221;
	mov.b64 	{%r85, %r90}, %rd41;
	mov.b32 	%r91, 2;
	// begin inline asm
	shfl.sync.down.b32 %r84, %r85, %r91, %r122, %r123;
	// end inline asm
	// begin inline asm
	shfl.sync.down.b32 %r89, %r90, %r91, %r122, %r123;
	// end inline asm
	mov.b64 	%rd42, {%r84, %r89};
	mov.b64 	%fd222, %rd42;
	setp.gt.s32 	%p17, %r73, 29;
	add.f64 	%fd223, %fd221, %fd222;
	selp.f64 	%fd224, %fd221, %fd223, %p17;
	mov.b64 	%rd43, %fd224;
	mov.b64 	{%r95, %r100}, %rd43;
	mov.b32 	%r101, 4;
	// begin inline asm
	shfl.sync.down.b32 %r94, %r95, %r101, %r122, %r123;
	// end inline asm
	// begin inline asm
	shfl.sync.down.b32 %r99, %r100, %r101, %r122, %r123;
	// end inline asm
	mov.b64 	%rd44, {%r94, %r99};
	mov.b64 	%fd225, %rd44;
	setp.gt.s32 	%p18, %r73, 27;
	add.f64 	%fd226, %fd224, %fd225;
	selp.f64 	%fd227, %fd224, %fd226, %p18;
	mov.b64 	%rd45, %fd227;
	mov.b64 	{%r105, %r110}, %rd45;
	mov.b32 	%r111, 8;
	// begin inline asm
	shfl.sync.down.b32 %r104, %r105, %r111, %r122, %r123;
	// end inline asm
	// begin inline asm
	shfl.sync.down.b32 %r109, %r110, %r111, %r122, %r123;
	// end inline asm
	mov.b64 	%rd46, {%r104, %r109};
	mov.b64 	%fd228, %rd46;
	setp.gt.s32 	%p19, %r73, 23;
	add.f64 	%fd229, %fd227, %fd228;
	selp.f64 	%fd230, %fd227, %fd229, %p19;
	mov.b64 	%rd47, %fd230;
	mov.b64 	{%r115, %r120}, %rd47;
	mov.b32 	%r121, 16;
	// begin inline asm
	shfl.sync.down.b32 %r114, %r115, %r121, %r122, %r123;
	// end inline asm
	// begin inline asm
	shfl.sync.down.b32 %r119, %r120, %r121, %r122, %r123;
	// end inline asm
	mov.b64 	%rd48, {%r114, %r119};
	mov.b64 	%fd231, %rd48;
	setp.gt.s32 	%p20, %r73, 15;
	add.f64 	%fd37, %fd230, %fd231;
	selp.f64 	%fd480, %fd230, %fd37, %p20;
	setp.ne.s32 	%p21, %r73, 0;
	@%p21 bra 	$L__BB6_45;
	shr.u32 	%r124, %r18, 2;
	and.b32  	%r125, %r124, 248;
	mov.u32 	%r126, _ZZN3cub18CUB_300001_SM_10006detail6reduce28DeviceReduceSingleTileKernelINS2_10policy_hubIdyN4cuda3std3__44plusIdEEE10Policy1000EN6thrust24THRUST_300001_SM_1000_NS6detail15normal_iteratorINSD_10device_ptrIiEEEEPdyS9_dd10pi_functorEEvT0_T1_T2_T3_T4_T6_E12temp_storage;
	add.s32 	%r127, %r126, %r125;
	st.shared.f64 	[%r127+16], %fd37;
$L__BB6_45:
	bar.sync 	0;
	setp.ne.s32 	%p22, %r18, 0;
	@%p22 bra 	$L__BB6_47;
	ld.shared.f64 	%fd232, [_ZZN3cub18CUB_300001_SM_10006detail6reduce28DeviceReduceSingleTileKernelINS2_10policy_hubIdyN4cuda3std3__44plusIdEEE10Policy1000EN6thrust24THRUST_300001_SM_1000_NS6detail15normal_iteratorINSD_10device_ptrIiEEEEPdyS9_dd10pi_functorEEvT0_T1_T2_T3_T4_T6_E12temp_storage+24];
	add.f64 	%fd233, %fd480, %fd232;
	ld.shared.f64 	%fd234, [_ZZN3cub18CUB_300001_SM_10006detail6reduce28DeviceReduceSingleTileKernelINS2_10policy_hubIdyN4cuda3std3__44plusIdEEE10Policy1000EN6thrust24THRUST_300001_SM_1000_NS6detail15normal_iteratorINSD_10device_ptrIiEEEEPdyS9_dd10pi_functorEEvT0_T1_T2_T3_T4_T6_E12temp_storage+32];
	add.f64 	%fd235, %fd233, %fd234;
	ld.shared.f64 	%fd236, [_ZZN3cub18CUB_300001_SM_10006detail6reduce28DeviceReduceSingleTileKernelINS2_10policy_hubIdyN4cuda3std3__44plusIdEEE10Policy1000EN6thrust24THRUST_300001_SM_1000_NS6detail15normal_iteratorINSD_10device_ptrIiEEEEPdyS9_dd10pi_functorEEvT0_T1_T2_T3_T4_T6_E12temp_storage+40];
	add.f64 	%fd237, %fd235, %fd236;
	ld.shared.f64 	%fd238, [_ZZN3cub18CUB_300001_SM_10006detail6reduce28DeviceReduceSingleTileKernelINS2_10policy_hubIdyN4cuda3std3__44plusIdEEE10Policy1000EN6thrust24THRUST_300001_SM_1000_NS6detail15normal_iteratorINSD_10device_ptrIiEEEEPdyS9_dd10pi_functorEEvT0_T1_T2_T3_T4_T6_E12temp_storage+48];
	add.f64 	%fd239, %fd237, %fd238;
	ld.shared.f64 	%fd240, [_ZZN3cub18CUB_300001_SM_10006detail6reduce28DeviceReduceSingleTileKernelINS2_10policy_hubIdyN4cuda3std3__44plusIdEEE10Policy1000EN6thrust24THRUST_300001_SM_1000_NS6detail15normal_iteratorINSD_10device_ptrIiEEEEPdyS9_dd10pi_functorEEvT0_T1_T2_T3_T4_T6_E12temp_storage+56];
	add.f64 	%fd241, %fd239, %fd240;
	ld.shared.f64 	%fd242, [_ZZN3cub18CUB_300001_SM_10006detail6reduce28DeviceReduceSingleTileKernelINS2_10policy_hubIdyN4cuda3std3__44plusIdEEE10Policy1000EN6thrust24THRUST_300001_SM_1000_NS6detail15normal_iteratorINSD_10device_ptrIiEEEEPdyS9_dd10pi_functorEEvT0_T1_T2_T3_T4_T6_E12temp_storage+64];
	add.f64 	%fd243, %fd241, %fd242;
	ld.shared.f64 	%fd244, [_ZZN3cub18CUB_300001_SM_10006detail6reduce28DeviceReduceSingleTileKernelINS2_10policy_hubIdyN4cuda3std3__44plusIdEEE10Policy1000EN6thrust24THRUST_300001_SM_1000_NS6detail15normal_iteratorINSD_10device_ptrIiEEEEPdyS9_dd10pi_functorEEvT0_T1_T2_T3_T4_T6_E12temp_storage+72];
	add.f64 	%fd245, %fd243, %fd244;
	ld.shared.f64 	%fd246, [_ZZN3cub18CUB_300001_SM_10006detail6reduce28DeviceReduceSingleTileKernelINS2_10policy_hubIdyN4cuda3std3__44plusIdEEE10Policy1000EN6thrust24THRUST_300001_SM_1000_NS6detail15normal_iteratorINSD_10device_ptrIiEEEEPdyS9_dd10pi_functorEEvT0_T1_T2_T3_T4_T6_E12temp_storage+80];
	add.f64 	%fd247, %fd245, %fd246;
	ld.shared.f64 	%fd248, [_ZZN3cub18CUB_300001_SM_10006detail6reduce28DeviceReduceSingleTileKernelINS2_10policy_hubIdyN4cuda3std3__44plusIdEEE10Policy1000EN6thrust24THRUST_300001_SM_1000_NS6detail15normal_iteratorINSD_10device_ptrIiEEEEPdyS9_dd10pi_functorEEvT0_T1_T2_T3_T4_T6_E12temp_storage+88];
	add.f64 	%fd249, %fd247, %fd248;
	ld.shared.f64 	%fd250, [_ZZN3cub18CUB_300001_SM_10006detail6reduce28DeviceReduceSingleTileKernelINS2_10policy_hubIdyN4cuda3std3__44plusIdEEE10Policy1000EN6thrust24THRUST_300001_SM_1000_NS6detail15normal_iteratorINSD_10device_ptrIiEEEEPdyS9_dd10pi_functorEEvT0_T1_T2_T3_T4_T6_E12temp_storage+96];
	add.f64 	%fd251, %fd249, %fd250;
	ld.shared.f64 	%fd252, [_ZZN3cub18CUB_300001_SM_10006detail6reduce28DeviceReduceSingleTileKernelINS2_10policy_hubIdyN4cuda3std3__44plusIdEEE10Policy1000EN6thrust24THRUST_300001_SM_1000_NS6detail15normal_iteratorINSD_10device_ptrIiEEEEPdyS9_dd10pi_functorEEvT0_T1_T2_T3_T4_T6_E12temp_storage+104];
	add.f64 	%fd253, %fd251, %fd252;
	ld.shared.f64 	%fd254, [_ZZN3cub18CUB_300001_SM_10006detail6reduce28DeviceReduceSingleTileKernelINS2_10policy_hubIdyN4cuda3std3__44plusIdEEE10Policy1000EN6thrust24THRUST_300001_SM_1000_NS6detail15normal_iteratorINSD_10device_ptrIiEEEEPdyS9_dd10pi_functorEEvT0_T1_T2_T3_T4_T6_E12temp_storage+112];
	add.f64 	%fd255, %fd253, %fd254;
	ld.shared.f64 	%fd256, [_ZZN3cub18CUB_300001_SM_10006detail6reduce28DeviceReduceSingleTileKernelINS2_10policy_hubIdyN4cuda3std3__44plusIdEEE10Policy1000EN6thrust24THRUST_300001_SM_1000_NS6detail15normal_iteratorINSD_10device_ptrIiEEEEPdyS9_dd10pi_functorEEvT0_T1_T2_T3_T4_T6_E12temp_storage+120];
	add.f64 	%fd257, %fd255, %fd256;
	ld.shared.f64 	%fd258, [_ZZN3cub18CUB_300001_SM_10006detail6reduce28DeviceReduceSingleTileKernelINS2_10policy_hubIdyN4cuda3std3__44plusIdEEE10Policy1000EN6thrust24THRUST_300001_SM_1000_NS6detail15normal_iteratorINSD_10device_ptrIiEEEEPdyS9_dd10pi_functorEEvT0_T1_T2_T3_T4_T6_E12temp_storage+128];
	add.f64 	%fd259, %fd257, %fd258;
	ld.shared.f64 	%fd260, [_ZZN3cub18CUB_300001_SM_10006detail6reduce28DeviceReduceSingleTileKernelINS2_10policy_hubIdyN4cuda3std3__44plusIdEEE10Policy1000EN6thrust24THRUST_300001_SM_1000_NS6detail15normal_iteratorINSD_10device_ptrIiEEEEPdyS9_dd10pi_functorEEvT0_T1_T2_T3_T4_T6_E12temp_storage+136];
	add.f64 	%fd480, %fd259, %fd260;
$L__BB6_47:
	mov.u32 	%r267, %tid.x;
	setp.ne.s32 	%p63, %r267, 0;
	@%p63 bra 	$L__BB6_49;
	add.f64 	%fd460, %fd41, %fd480;
	st.global.f64 	[%rd1], %fd460;
$L__BB6_49:
	ret;

}
	// .globl	_ZN3cub18CUB_300001_SM_10006detail6reduce18DeviceReduceKernelINS2_10policy_hubIdyN4cuda3std3__44plusIdEEE10Policy1000EN6thrust24THRUST_300001_SM_1000_NS6detail15normal_iteratorINSD_10device_ptrIiEEEEyS9_d10pi_functorEEvT0_PT3_T1_NS0_13GridEvenShareISN_EET2_T4_
.visible .entry _ZN3cub18CUB_300001_SM_10006detail6reduce18DeviceReduceKernelINS2_10policy_hubIdyN4cuda3std3__44plusIdEEE10Policy1000EN6thrust24THRUST_300001_SM_1000_NS6detail15normal_iteratorINSD_10device_ptrIiEEEEyS9_d10pi_functorEEvT0_PT3_T1_NS0_13GridEvenShareISN_EET2_T4_(
	.param .align 8 .b8 _ZN3cub18CUB_300001_SM_10006detail6reduce18DeviceReduceKernelINS2_10policy_hubIdyN4cuda3std3__44plusIdEEE10Policy1000EN6thrust24THRUST_300001_SM_1000_NS6detail15normal_iteratorINSD_10device_ptrIiEEEEyS9_d10pi_functorEEvT0_PT3_T1_NS0_13GridEvenShareISN_EET2_T4__param_0[8],
	.param .u64 .ptr .align 1 _ZN3cub18CUB_300001_SM_10006detail6reduce18DeviceReduceKernelINS2_10policy_hubIdyN4cuda3std3__44plusIdEEE10Policy1000EN6thrust24THRUST_300001_SM_1000_NS6detail15normal_iteratorINSD_10device_ptrIiEEEEyS9_d10pi_functorEEvT0_PT3_T1_NS0_13GridEvenShareISN_EET2_T4__param_1,
	.param .u64 _ZN3cub18CUB_300001_SM_10006detail6reduce18DeviceReduceKernelINS2_10policy_hubIdyN4cuda3std3__44plusIdEEE10Policy1000EN6thrust24THRUST_300001_SM_1000_NS6detail15normal_iteratorINSD_10device_ptrIiEEEEyS9_d10pi_functorEEvT0_PT3_T1_NS0_13GridEvenShareISN_EET2_T4__param_2,
	.param .align 8 .b8 _ZN3cub18CUB_300001_SM_10006detail6reduce18DeviceReduceKernelINS2_10policy_hubIdyN4cuda3std3__44plusIdEEE10Policy1000EN6thrust24THRUST_300001_SM_1000_NS6detail15normal_iteratorINSD_10device_ptrIiEEEEyS9_d10pi_functorEEvT0_PT3_T1_NS0_13GridEvenShareISN_EET2_T4__param_3[72],
	.param .align 1 .b8 _ZN3cub18CUB_300001_SM_10006detail6reduce18DeviceReduceKernelINS2_10policy_hubIdyN4cuda3std3__44plusIdEEE10Policy1000EN6thrust24THRUST_300001_SM_1000_NS6detail15normal_iteratorINSD_10device_ptrIiEEEEyS9_d10pi_functorEEvT0_PT3_T1_NS0_13GridEvenShareISN_EET2_T4__param_4[1],
	.param .align 8 .b8 _ZN3cub18CUB_300001_SM_10006detail6reduce18DeviceReduceKernelINS2_10policy_hubIdyN4cuda3std3__44plusIdEEE10Policy1000EN6thrust24THRUST_300001_SM_1000_NS6detail15normal_iteratorINSD_10device_ptrIiEEEEyS9_d10pi_functorEEvT0_PT3_T1_NS0_13GridEvenShareISN_EET2_T4__param_5[8]
)
.maxntid 512
{
	.reg .pred 	%p<63>;
	.reg .b32 	%r<311>;
	.reg .b64 	%rd<99>;
	.reg .b64 	%fd<476>;
	// demoted variable
	.shared .align 8 .b8 _ZZN3cub18CUB_300001_SM_10006detail6reduce18DeviceReduceKernelINS2_10policy_hubIdyN4cuda3std3__44plusIdEEE10Policy1000EN6thrust24THRUST_300001_SM_1000_NS6detail15normal_iteratorINSD_10device_ptrIiEEEEyS9_d10pi_functorEEvT0_PT3_T1_NS0_13GridEvenShareISN_EET2_T4_E12temp_storage[152];
	ld.param.f64 	%fd1, [_ZN3cub18CUB_300001_SM_10006detail6reduce18DeviceReduceKernelINS2_10policy_hubIdyN4cuda3std3__44plusIdEEE10Policy1000EN6thrust24THRUST_300001_SM_1000_NS6detail15normal_iteratorINSD_10device_ptrIiEEEEyS9_d10pi_functorEEvT0_PT3_T1_NS0_13GridEvenShareISN_EET2_T4__param_5];
	ld.param.u64 	%rd1, [_ZN3cub18CUB_300001_SM_10006detail6reduce18DeviceReduceKernelINS2_10policy_hubIdyN4cuda3std3__44plusIdEEE10Policy1000EN6thrust24THRUST_300001_SM_1000_NS6detail15normal_iteratorINSD_10device_ptrIiEEEEyS9_d10pi_functorEEvT0_PT3_T1_NS0_13GridEvenShareISN_EET2_T4__param_3+32];
	ld.param.u32 	%r1, [_ZN3cub18CUB_300001_SM_10006detail6reduce18DeviceReduceKernelINS2_10policy_hubIdyN4cuda3std3__44plusIdEEE10Policy1000EN6thrust24THRUST_300001_SM_1000_NS6detail15normal_iteratorINSD_10device_ptrIiEEEEyS9_d10pi_functorEEvT0_PT3_T1_NS0_13GridEvenShareISN_EET2_T4__param_3+40];
	ld.param.u64 	%rd18, [_ZN3cub18CUB_300001_SM_10006detail6reduce18DeviceReduceKernelINS2_10policy_hubIdyN4cuda3std3__44plusIdEEE10Policy1000EN6thrust24THRUST_300001_SM_1000_NS6detail15normal_iteratorINSD_10device_ptrIiEEEEyS9_d10pi_functorEEvT0_PT3_T1_NS0_13GridEvenShareISN_EET2_T4__param_0];
	cvta.to.global.u64 	%rd2, %rd18;
	mov.u32 	%r2, %ctaid.x;
	mul.lo.s32 	%r41, %r1, 3584;
	cvt.s64.s32 	%rd3, %r41;
	mul.lo.s32 	%r42, %r2, 3584;
	cvt.u64.u32 	%rd4, %r42;
	sub.s64 	%rd5, %rd1, %rd4;
	setp.gt.u64 	%p1, %rd5, 3583;
	@%p1 bra 	$L__BB7_24;
	cvt.u32.u64 	%r153, %rd4;
	cvt.u32.u64 	%r3, %rd1;
	sub.s32 	%r4, %r3, %r153;
	mov.u32 	%r5, %tid.x;
	setp.ge.s32 	%p22, %r5, %r4;
	mov.f64 	%fd465, 0d0000000000000000;
	mov.u32 	%r301, %r5;
	@%p22 bra 	$L__BB7_3;
	add.s32 	%r155, %r153, %r5;
	mul.wide.u32 	%rd53, %r155, 4;
	add.s64 	%rd54, %rd2, %rd53;
	ld.global.u32 	%r156, [%rd54];
	cvt.rn.f64.s32 	%fd259, %r156;
	add.f64 	%fd260, %fd259, 0d3FE0000000000000;
	mul.f64 	%fd261, %fd1, %fd260;
	fma.rn.f64 	%fd262, %fd261, %fd261, 0d3FF0000000000000;
	mov.f64 	%fd263, 0d4010000000000000;
	div.rn.f64 	%fd465, %fd263, %fd262;
	add.s32 	%r301, %r5, 512;
$L__BB7_3:
	setp.ge.s32 	%p23, %r301, %r4;
	@%p23 bra 	$L__BB7_15;
	not.b32 	%r158, %r301;
	add.s32 	%r159, %r158, %r3;
	sub.s32 	%r8, %r159, %r153;
	shr.u32 	%r160, %r8, 9;
	add.s32 	%r9, %r160, 1;
	and.b32  	%r10, %r9, 7;
	setp.lt.u32 	%p24, %r8, 3584;
	@%p24 bra 	$L__BB7_7;
	and.b32  	%r161, %r9, 16777208;
	neg.s32 	%r299, %r161;
	mul.wide.u32 	%rd55, %r2, 14336;
	mul.wide.u32 	%rd56, %r301, 4;
	add.s64 	%rd57, %rd55, %rd56;
	add.s64 	%rd58, %rd57, %rd2;
	add.s64 	%rd95, %rd58, 8192;
$L__BB7_6:
	.pragma "nounroll";
	ld.global.u32 	%r162, [%rd95+-8192];
	cvt.rn.f64.s32 	%fd265, %r162;
	add.f64 	%fd266, %fd265, 0d3FE0000000000000;
	mul.f64 	%fd267, %fd1, %fd266;
	fma.rn.f64 	%fd268, %fd267, %fd267, 0d3FF0000000000000;
	mov.f64 	%fd269, 0d4010000000000000;
	div.rn.f64 	%fd270, %fd269, %fd268;
	add.f64 	%fd271, %fd465, %fd270;
	ld.global.u32 	%r163, [%rd95+-6144];
	cvt.rn.f64.s32 	%fd272, %r163;
	add.f64 	%fd273, %fd272, 0d3FE0000000000000;
	mul.f64 	%fd274, %fd1, %fd273;
	fma.rn.f64 	%fd275, %fd274, %fd274, 0d3FF0000000000000;
	div.rn.f64 	%fd276, %fd269, %fd275;
	add.f64 	%fd277, %fd271, %fd276;
	ld.global.u32 	%r164, [%rd95+-4096];
	cvt.rn.f64.s32 	%fd278, %r164;
	add.f64 	%fd279, %fd278, 0d3FE0000000000000;
	mul.f64 	%fd280, %fd1, %fd279;
	fma.rn.f64 	%fd281, %fd280, %fd280, 0d3FF0000000000000;
	div.rn.f64 	%fd282, %fd269, %fd281;
	add.f64 	%fd283, %fd277, %fd282;
	ld.global.u32 	%r165, [%rd95+-2048];
	cvt.rn.f64.s32 	%fd284, %r165;
	add.f64 	%fd285, %fd284, 0d3FE0000000000000;
	mul.f64 	%fd286, %fd1, %fd285;
	fma.rn.f64 	%fd287, %fd286, %fd286, 0d3FF0000000000000;
	div.rn.f64 	%fd288, %fd269, %fd287;
	add.f64 	%fd289, %fd283, %fd288;
	ld.global.u32 	%r166, [%rd95];
	cvt.rn.f64.s32 	%fd290, %r166;
	add.f64 	%fd291, %fd290, 0d3FE0000000000000;
	mul.f64 	%fd292, %fd1, %fd291;
	fma.rn.f64 	%fd293, %fd292, %fd292, 0d3FF0000000000000;
	div.rn.f64 	%fd294, %fd269, %fd293;
	add.f64 	%fd295, %fd289, %fd294;
	ld.global.u32 	%r167, [%rd95+2048];
	cvt.rn.f64.s32 	%fd296, %r167;
	add.f64 	%fd297, %fd296, 0d3FE0000000000000;
	mul.f64 	%fd298, %fd1, %fd297;
	fma.rn.f64 	%fd299, %fd298, %fd298, 0d3FF0000000000000;
	div.rn.f64 	%fd300, %fd269, %fd299;
	add.f64 	%fd301, %fd295, %fd300;
	ld.global.u32 	%r168, [%rd95+4096];
	cvt.rn.f64.s32 	%fd302, %r168;
	add.f64 	%fd303, %fd302, 0d3FE0000000000000;
	mul.f64 	%fd304, %fd1, %fd303;
	fma.rn.f64 	%fd305, %fd304, %fd304, 0d3FF0000000000000;
	div.rn.f64 	%fd306, %fd269, %fd305;
	add.f64 	%fd307, %fd301, %fd306;
	ld.global.u32 	%r169, [%rd95+6144];
	cvt.rn.f64.s32 	%fd308, %r169;
	add.f64 	%fd309, %fd308, 0d3FE0000000000000;
	mul.f64 	%fd310, %fd1, %fd309;
	fma.rn.f64 	%fd311, %fd310, %fd310, 0d3FF0000000000000;
	div.rn.f64 	%fd312, %fd269, %fd311;
	add.f64 	%fd465, %fd307, %fd312;
	add.s32 	%r301, %r301, 4096;
	add.s32 	%r299, %r299, 8;
	add.s64 	%rd95, %rd95, 16384;
	setp.ne.s32 	%p25, %r299, 0;
	@%p25 bra 	$L__BB7_6;
$L__BB7_7:
	setp.eq.s32 	%p26, %r10, 0;
	@%p26 bra 	$L__BB7_15;
	setp.lt.u32 	%p27, %r10, 4;
	@%p27 bra 	$L__BB7_10;
	cvt.s64.s32 	%rd59, %r301;
	add.s64 	%rd60, %rd59, %rd4;
	shl.b64 	%rd61, %rd60, 2;
	add.s64 	%rd62, %rd2, %rd61;
	ld.global.u32 	%r170, [%rd62];
	cvt.rn.f64.s32 	%fd314, %r170;
	add.f64 	%fd315, %fd314, 0d3FE0000000000000;
	mul.f64 	%fd316, %fd1, %fd315;
	fma.rn.f64 	%fd317, %fd316, %fd316, 0d3FF0000000000000;
	mov.f64 	%fd318, 0d4010000000000000;
	div.rn.f64 	%fd319, %fd318, %fd317;
	add.f64 	%fd320, %fd465, %fd319;
	ld.global.u32 	%r171, [%rd62+2048];
	cvt.rn.f64.s32 	%fd321, %r171;
	add.f64 	%fd322, %fd321, 0d3FE0000000000000;
	mul.f64 	%fd323, %fd1, %fd322;
	fma.rn.f64 	%fd324, %fd323, %fd323, 0d3FF0000000000000;
	div.rn.f64 	%fd325, %fd318, %fd324;
	add.f64 	%fd326, %fd320, %fd325;
	ld.global.u32 	%r172, [%rd62+4096];
	cvt.rn.f64.s32 	%fd327, %r172;
	add.f64 	%fd328, %fd327, 0d3FE0000000000000;
	mul.f64 	%fd329, %fd1, %fd328;
	fma.rn.f64 	%fd330, %fd329, %fd329, 0d3FF0000000000000;
	div.rn.f64 	%fd331, %fd318, %fd330;
	add.f64 	%fd332, %fd326, %fd331;
	ld.global.u32 	%r173, [%rd62+6144];
	cvt.rn.f64.s32 	%fd333, %r173;
	add.f64 	%fd334, %fd333, 0d3FE0000000000000;
	mul.f64 	%fd335, %fd1, %fd334;
	fma.rn.f64 	%fd336, %fd335, %fd335, 0d3FF0000000000000;
	div.rn.f64 	%fd337, %fd318, %fd336;
	add.f64 	%fd465, %fd332, %fd337;
	add.s32 	%r301, %r301, 2048;
$L__BB7_10:
	and.b32  	%r174, %r9, 3;
	setp.eq.s32 	%p28, %r174, 0;
	@%p28 bra 	$L__BB7_15;
	setp.eq.s32 	%p29, %r174, 1;
	@%p29 bra 	$L__BB7_13;
	cvt.s64.s32 	%rd63, %r301;
	add.s64 	%rd64, %rd63, %rd4;
	shl.b64 	%rd65, %rd64, 2;
	add.s64 	%rd66, %rd2, %rd65;
	ld.global.u32 	%r175, [%rd66];
	cvt.rn.f64.s32 	%fd339, %r175;
	add.f64 	%fd340, %fd339, 0d3FE0000000000000;
	mul.f64 	%fd341, %fd1, %fd340;
	fma.rn.f64 	%fd342, %fd341, %fd341, 0d3FF0000000000000;
	mov.f64 	%fd343, 0d4010000000000000;
	div.rn.f64 	%fd344, %fd343, %fd342;
	add.f64 	%fd345, %fd465, %fd344;
	ld.global.u32 	%r176, [%rd66+2048];
	cvt.rn.f64.s32 	%fd346, %r176;
	add.f64 	%fd347, %fd346, 0d3FE0000000000000;
	mul.f64 	%fd348, %fd1, %fd347;
	fma.rn.f64 	%fd349, %fd348, %fd348, 0d3FF0000000000000;
	div.rn.f64 	%fd350, %fd343, %fd349;
	add.f64 	%fd465, %fd345, %fd350;
	add.s32 	%r301, %r301, 1024;
$L__BB7_13:
	and.b32  	%r177, %r8, 512;
	setp.ne.s32 	%p30, %r177, 0;
	@%p30 bra 	$L__BB7_15;
	cvt.s64.s32 	%rd67, %r301;
	add.s64 	%rd68, %rd67, %rd4;
	shl.b64 	%rd69, %rd68, 2;
	add.s64 	%rd70, %rd2, %rd69;
	ld.global.u32 	%r178, [%rd70];
	cvt.rn.f64.s32 	%fd351, %r178;
	add.f64 	%fd352, %fd351, 0d3FE0000000000000;
	mul.f64 	%fd353, %fd1, %fd352;
	fma.rn.f64 	%fd354, %fd353, %fd353, 0d3FF0000000000000;
	mov.f64 	%fd355, 0d4010000000000000;
	div.rn.f64 	%fd356, %fd355, %fd354;
	add.f64 	%fd465, %fd465, %fd356;
$L__BB7_15:
	setp.lt.s32 	%p31, %r4, 512;
	@%p31 bra 	$L__BB7_20;
	// begin inline asm
	mov.u32 %r242, %laneid;
	// end inline asm
	mov.b64 	%rd81, %fd465;
	mov.b64 	{%r244, %r249}, %rd81;
	mov.b32 	%r250, 1;
	mov.b32 	%r291, 31;
	mov.b32 	%r292, -1;
	// begin inline asm
	shfl.sync.down.b32 %r243, %r244, %r250, %r291, %r292;
	// end inline asm
	// begin inline asm
	shfl.sync.down.b32 %r248, %r249, %r250, %r291, %r292;
	// end inline asm
	mov.b64 	%rd82, {%r243, %r248};
	mov.b64 	%fd415, %rd82;
	setp.gt.s32 	%p55, %r242, 30;
	add.f64 	%fd416, %fd465, %fd415;
	selp.f64 	%fd417, %fd465, %fd416, %p55;
	mov.b64 	%rd83, %fd417;
	mov.b64 	{%r254, %r259}, %rd83;
	mov.b32 	%r260, 2;
	// begin inline asm
	shfl.sync.down.b32 %r253, %r254, %r260, %r291, %r292;
	// end inline asm
	// begin inline asm
	shfl.sync.down.b32 %r258, %r259, %r260, %r291, %r292;
	// end inline asm
	mov.b64 	%rd84, {%r253, %r258};
	mov.b64 	%fd418, %rd84;
	setp.gt.s32 	%p56, %r242, 29;
	add.f64 	%fd419, %fd417, %fd418;
	selp.f64 	%fd420, %fd417, %fd419, %p56;
	mov.b64 	%rd85, %fd420;
	mov.b64 	{%r264, %r269}, %rd85;
	mov.b32 	%r270, 4;
	// begin inline asm
	shfl.sync.down.b32 %r263, %r264, %r270, %r291, %r292;
	// end inline asm
	// begin inline asm
	shfl.sync.down.b32 %r268, %r269, %r270, %r291, %r292;
	// end inline asm
	mov.b64 	%rd86, {%r263, %r268};
	mov.b64 	%fd421, %rd86;
	setp.gt.s32 	%p57, %r242, 27;
	add.f64 	%fd422, %fd420, %fd421;
	selp.f64 	%fd423, %fd420, %fd422, %p57;
	mov.b64 	%rd87, %fd423;
	mov.b64 	{%r274, %r279}, %rd87;
	mov.b32 	%r280, 8;
	// begin inline asm
	shfl.sync.down.b32 %r273, %r274, %r280, %r291, %r292;
	// end inline asm
	// begin inline asm
	shfl.sync.down.b32 %r278, %r279, %r280, %r291, %r292;
	// end inline asm
	mov.b64 	%rd88, {%r273, %r278};
	mov.b64 	%fd424, %rd88;
	setp.gt.s32 	%p58, %r242, 23;
	add.f64 	%fd425, %fd423, %fd424;
	selp.f64 	%fd426, %fd423, %fd425, %p58;
	mov.b64 	%rd89, %fd426;
	mov.b64 	{%r284, %r289}, %rd89;
	mov.b32 	%r290, 16;
	// begin inline asm
	shfl.sync.down.b32 %r283, %r284, %r290, %r291, %r292;
	// end inline asm
	// begin inline asm
	shfl.sync.down.b32 %r288, %r289, %r290, %r291, %r292;
	// end inline asm
	mov.b64 	%rd90, {%r283, %r288};
	mov.b64 	%fd427, %rd90;
	setp.gt.s32 	%p59, %r242, 15;
	add.f64 	%fd16, %fd426, %fd427;
	selp.f64 	%fd475, %fd426, %fd16, %p59;
	setp.ne.s32 	%p60, %r242, 0;
	@%p60 bra 	$L__BB7_18;
	shr.u32 	%r293, %r5, 2;
	and.b32  	%r294, %r293, 248;
	mov.u32 	%r295, _ZZN3cub18CUB_300001_SM_10006detail6reduce18DeviceReduceKernelINS2_10policy_hubIdyN4cuda3std3__44plusIdEEE10Policy1000EN6thrust24THRUST_300001_SM_1000_NS6detail15normal_iteratorINSD_10device_ptrIiEEEEyS9_d10pi_functorEEvT0_PT3_T1_NS0_13GridEvenShareISN_EET2_T4_E12temp_storage;
	add.s32 	%r296, %r295, %r294;
	st.shared.f64 	[%r296+16], %fd16;
$L__BB7_18:
	bar.sync 	0;
	setp.ne.s32 	%p61, %r5, 0;
	@%p61 bra 	$L__BB7_44;
	ld.shared.f64 	%fd428, [_ZZN3cub18CUB_300001_SM_10006detail6reduce18DeviceReduceKernelINS2_10policy_hubIdyN4cuda3std3__44plusIdEEE10Policy1000EN6thrust24THRUST_300001_SM_1000_NS6detail15normal_iteratorINSD_10device_ptrIiEEEEyS9_d10pi_functorEEvT0_PT3_T1_NS0_13GridEvenShareISN_EET2_T4_E12temp_storage+24];
	add.f64 	%fd429, %fd475, %fd428;
	ld.shared.f64 	%fd430, [_ZZN3cub18CUB_300001_SM_10006detail6reduce18DeviceReduceKernelINS2_10policy_hubIdyN4cuda3std3__44plusIdEEE10Policy1000EN6thrust24THRUST_300001_SM_1000_NS6detail15normal_iteratorINSD_10device_ptrIiEEEEyS9_d10pi_functorEEvT0_PT3_T1_NS0_13GridEvenShareISN_EET2_T4_E12temp_storage+32];
	add.f64 	%fd431, %fd429, %fd430;
	ld.shared.f64 	%fd432, [_ZZN3cub18CUB_300001_SM_10006detail6reduce18DeviceReduceKernelINS2_10policy_hubIdyN4cuda3std3__44plusIdEEE10Policy1000EN6thrust24THRUST_300001_SM_1000_NS6detail15normal_iteratorINSD_10device_ptrIiEEEEyS9_d10pi_functorEEvT0_PT3_T1_NS0_13GridEvenShareISN_EET2_T4_E12temp_storage+40];
	add.f64 	%fd433, %fd431, %fd432;
	ld.shared.f64 	%fd434, [_ZZN3cub18CUB_300001_SM_10006detail6reduce18DeviceReduceKernelINS2_10policy_hubIdyN4cuda3std3__44plusIdEEE10Policy1000EN6thrust24THRUST_300001_SM_1000_NS6detail15normal_iteratorINSD_10device_ptrIiEEEEyS9_d10pi_functorEEvT0_PT3_T1_NS0_13GridEvenShareISN_EET2_T4_E12temp_storage+48];
	add.f64 	%fd435, %fd433, %fd434;
	ld.shared.f64 	%fd436, [_ZZN3cub18CUB_300001_SM_10006detail6reduce18DeviceReduceKernelINS2_10policy_hubIdyN4cuda3std3__44plusIdEEE10Policy1000EN6thrust24THRUST_300001_SM_1000_NS6detail15normal_iteratorINSD_10device_ptrIiEEEEyS9_d10pi_functorEEvT0_PT3_T1_NS0_13GridEvenShareISN_EET2_T4_E12temp_storage+56];
	add.f64 	%fd437, %fd435, %fd436;
	ld.shared.f64 	%fd438, [_ZZN3cub18CUB_300001_SM_10006detail6reduce18DeviceReduceKernelINS2_10policy_hubIdyN4cuda3std3__44plusIdEEE10Policy1000EN6thrust24THRUST_300001_SM_1000_NS6detail15normal_iteratorINSD_10device_ptrIiEEEEyS9_d10pi_functorEEvT0_PT3_T1_NS0_13GridEvenShareISN_EET2_T4_E12temp_storage+64];
	add.f64 	%fd439, %fd437, %fd438;
	ld.shared.f64 	%fd440, [_ZZN3cub18CUB_300001_SM_10006detail6reduce18DeviceReduceKernelINS2_10policy_hubIdyN4cuda3std3__44plusIdEEE10Policy1000EN6thrust24THRUST_300001_SM_1000_NS6detail15normal_iteratorINSD_10device_ptrIiEEEEyS9_d10pi_functorEEvT0_PT3_T1_NS0_13GridEvenShareISN_EET2_T4_E12temp_storage+72];
	add.f64 	%fd441, %fd439, %fd440;
	ld.shared.f64 	%fd442, [_ZZN3cub18CUB_300001_SM_10006detail6reduce18DeviceReduceKernelINS2_10policy_hubIdyN4cuda3std3__44plusIdEEE10Policy1000EN6thrust24THRUST_300001_SM_1000_NS6detail15normal_iteratorINSD_10device_ptrIiEEEEyS9_d10pi_functorEEvT0_PT3_T1_NS0_13GridEvenShareISN_EET2_T4_E12temp_storage+80];
	add.f64 	%fd443, %fd441, %fd442;
	ld.shared.f64 	%fd444, [_ZZN3cub18CUB_300001_SM_10006detail6reduce18DeviceReduceKernelINS2_10policy_hubIdyN4cuda3std3__44plusIdEEE10Policy1000EN6thrust24THRUST_300001_SM_1000_NS6detail15normal_iteratorINSD_10device_ptrIiEEEEyS9_d10pi_functorEEvT0_PT3_T1_NS0_13GridEvenShareISN_EET2_T4_E12temp_storage+88];
	add.f64 	%fd445, %fd443, %fd444;
	ld.shared.f64 	%fd446, [_ZZN3cub18CUB_300001_SM_10006detail6reduce18DeviceReduceKernelINS2_10policy_hubIdyN4cuda3std3__44plusIdEEE10Policy1000EN6thrust24THRUST_300001_SM_1000_NS6detail15normal_iteratorINSD_10device_ptrIiEEEEyS9_d10pi_functorEEvT0_PT3_T1_NS0_13GridEvenShareISN_EET2_T4_E12temp_storage+96];
	add.f64 	%fd447, %fd445, %fd446;
	ld.shared.f64 	%fd448, [_ZZN3cub18CUB_300001_SM_10006detail6reduce18DeviceReduceKernelINS2_10policy_hubIdyN4cuda3std3__44plusIdEEE10Policy1000EN6thrust24THRUST_300001_SM_1000_NS6detail15normal_iteratorINSD_10device_ptrIiEEEEyS9_d10pi_functorEEvT0_PT3_T1_NS0_13GridEvenShareISN_EET2_T4_E12temp_storage+104];
	add.f64 	%fd449, %fd447, %fd448;
	ld.shared.f64 	%fd450, [_ZZN3cub18CUB_300001_SM_10006detail6reduce18DeviceReduceKernelINS2_10policy_hubIdyN4cuda3std3__44plusIdEEE10Policy1000EN6thrust24THRUST_300001_SM_1000_NS6detail15normal_iteratorINSD_10device_ptrIiEEEEyS9_d10pi_functorEEvT0_PT3_T1_NS0_13GridEvenShareISN_EET2_T4_E12temp_storage+112];
	add.f64 	%fd451, %fd449, %fd450;
	ld.shared.f64 	%fd452, [_ZZN3cub18CUB_300001_SM_10006detail6reduce18DeviceReduceKernelINS2_10policy_hubIdyN4cuda3std3__44plusIdEEE10Policy1000EN6thrust24THRUST_300001_SM_1000_NS6detail15normal_iteratorINSD_10device_ptrIiEEEEyS9_d10pi_functorEEvT0_PT3_T1_NS0_13GridEvenShareISN_EET2_T4_E12temp_storage+120];
	add.f64 	%fd453, %fd451, %fd452;
	ld.shared.f64 	%fd454, [_ZZN3cub18CUB_300001_SM_10006detail6reduce18DeviceReduceKernelINS2_10policy_hubIdyN4cuda3std3__44plusIdEEE10Policy1000EN6thrust24THRUST_300001_SM_1000_NS6detail15normal_iteratorINSD_10device_ptrIiEEEEyS9_d10pi_functorEEvT0_PT3_T1_NS0_13GridEvenShareISN_EET2_T4_E12temp_storage+128];
	add.f64 	%fd455, %fd453, %fd454;
	ld.shared.f64 	%fd456, [_ZZN3cub18CUB_300001_SM_10006detail6reduce18DeviceReduceKernelINS2_10policy_hubIdyN4cuda3std3__44plusIdEEE10Policy1000EN6thrust24THRUST_300001_SM_1000_NS6detail15normal_iteratorINSD_10device_ptrIiEEEEyS9_d10pi_functorEEvT0_PT3_T1_NS0_13GridEvenShareISN_EET2_T4_E12temp_storage+136];
	add.f64 	%fd475, %fd455, %fd456;
	bra.uni 	$L__BB7_44;
$L__BB7_20:
	// begin inline asm
	mov.u32 %r179, %laneid;
	// end inline asm
	and.b32  	%r230, %r5, 992;
	add.s32 	%r231, %r230, 32;
	setp.gt.s32 	%p32, %r231, %r4;
	not.b32 	%r232, %r230;
	add.s32 	%r233, %r4, %r232;
	selp.b32 	%r228, %r233, 31, %p32;
	mov.b64 	%rd71, %fd465;
	mov.b64 	{%r181, %r186}, %rd71;
	mov.b32 	%r187, 1;
	mov.b32 	%r229, -1;
	// begin inline asm
	shfl.sync.down.b32 %r180, %r181, %r187, %r228, %r229;
	// end inline asm
	// begin inline asm
	shfl.sync.down.b32 %r185, %r186, %r187, %r228, %r229;
	// end inline asm
	mov.b64 	%rd72, {%r180, %r185};
	mov.b64 	%fd357, %rd72;
	setp.lt.s32 	%p33, %r179, %r228;
	add.f64 	%fd358, %fd465, %fd357;
	selp.f64 	%fd359, %fd358, %fd465, %p33;
	mov.b64 	%rd73, %fd359;
	mov.b64 	{%r191, %r196}, %rd73;
	mov.b32 	%r197, 2;
	// begin inline asm
	shfl.sync.down.b32 %r190, %r191, %r197, %r228, %r229;
	// end inline asm
	// begin inline asm
	shfl.sync.down.b32 %r195, %r196, %r197, %r228, %r229;
	// end inline asm
	mov.b64 	%rd74, {%r190, %r195};
	mov.b64 	%fd360, %rd74;
	add.s32 	%r234, %r179, 2;
	setp.gt.s32 	%p34, %r234, %r228;
	add.f64 	%fd361, %fd359, %fd360;
	selp.f64 	%fd362, %fd359, %fd361, %p34;
	mov.b64 	%rd75, %fd362;
	mov.b64 	{%r201, %r206}, %rd75;
	mov.b32 	%r207, 4;
	// begin inline asm
	shfl.sync.down.b32 %r200, %r201, %r207, %r228, %r229;
	// end inline asm
	// begin inline asm
	shfl.sync.down.b32 %r205, %r206, %r207, %r228, %r229;
	// end inline asm
	mov.b64 	%rd76, {%r200, %r205};
	mov.b64 	%fd363, %rd76;
	add.s32 	%r235, %r179, 4;
	setp.gt.s32 	%p35, %r235, %r228;
	add.f64 	%fd364, %fd362, %fd363;
	selp.f64 	%fd365, %fd362, %fd364, %p35;
	mov.b64 	%rd77, %fd365;
	mov.b64 	{%r211, %r216}, %rd77;
	mov.b32 	%r217, 8;
	// begin inline asm
	shfl.sync.down.b32 %r210, %r211, %r217, %r228, %r229;
	// end inline asm
	// begin inline asm
	shfl.sync.down.b32 %r215, %r216, %r217, %r228, %r229;
	// end inline asm
	mov.b64 	%rd78, {%r210, %r215};
	mov.b64 	%fd366, %rd78;
	add.s32 	%r236, %r179, 8;
	setp.gt.s32 	%p36, %r236, %r228;
	add.f64 	%fd367, %fd365, %fd366;
	selp.f64 	%fd368, %fd365, %fd367, %p36;
	mov.b64 	%rd79, %fd368;
	mov.b64 	{%r221, %r226}, %rd79;
	mov.b32 	%r227, 16;
	// begin inline asm
	shfl.sync.down.b32 %r220, %r221, %r227, %r228, %r229;
	// end inline asm
	// begin inline asm
	shfl.sync.down.b32 %r225, %r226, %r227, %r228, %r229;
	// end inline asm
	mov.b64 	%rd80, {%r220, %r225};
	mov.b64 	%fd369, %rd80;
	add.s32 	%r237, %r179, 16;
	setp.gt.s32 	%p37, %r237, %r228;
	add.f64 	%fd370, %fd368, %fd369;
	selp.f64 	%fd475, %fd368, %fd370, %p37;
	setp.ne.s32 	%p38, %r179, 0;
	@%p38 bra 	$L__BB7_22;
	shr.u32 	%r238, %r5, 2;
	and.b32  	%r239, %r238, 248;
	mov.u32 	%r240, _ZZN3cub18CUB_300001_SM_10006detail6reduce18DeviceReduceKernelINS2_10policy_hubIdyN4cuda3std3__44plusIdEEE10Policy1000EN6thrust24THRUST_300001_SM_1000_NS6detail15normal_iteratorINSD_10device_ptrIiEEEEyS9_d10pi_functorEEvT0_PT3_T1_NS0_13GridEvenShareISN_EET2_T4_E12temp_storage;
	add.s32 	%r241, %r240, %r239;
	st.shared.f64 	[%r241+16], %fd475;
$L__BB7_22:
	bar.sync 	0;
	setp.ne.s32 	%p39, %r5, 0;
	@%p39 bra 	$L__BB7_44;
	setp.gt.s32 	%p40, %r4, 32;
	ld.shared.f64 	%fd371, [_ZZN3cub18CUB_300001_SM_10006detail6reduce18DeviceReduceKernelINS2_10policy_hubIdyN4cuda3std3__44plusIdEEE10Policy1000EN6thrust24THRUST_300001_SM_1000_NS6detail15normal_iteratorINSD_10device_ptrIiEEEEyS9_d10pi_functorEEvT0_PT3_T1_NS0_13GridEvenShareISN_EET2_T4_E12temp_storage+24];
	add.f64 	%fd372, %fd475, %fd371;
	selp.f64 	%fd373, %fd372, %fd475, %p40;
	setp.gt.s32 	%p41, %r4, 64;
	ld.shared.f64 	%fd374, [_ZZN3cub18CUB_300001_SM_10006detail6reduce18DeviceReduceKernelINS2_10policy_hubIdyN4cuda3std3__44plusIdEEE10Policy1000EN6thrust24THRUST_300001_SM_1000_NS6detail15normal_iteratorINSD_10device_ptrIiEEEEyS9_d10pi_functorEEvT0_PT3_T1_NS0_13GridEvenShareISN_EET2_T4_E12temp_storage+32];
	add.f64 	%fd375, %fd374, %fd373;
	selp.f64 	%fd376, %fd375, %fd373, %p41;
	setp.gt.s32 	%p42, %r4, 96;
	ld.shared.f64 	%fd377, [_ZZN3cub18CUB_300001_SM_10006detail6reduce18DeviceReduceKernelINS2_10policy_hubIdyN4cuda3std3__44plusIdEEE10Policy1000EN6thrust24THRUST_300001_SM_1000_NS6detail15normal_iteratorINSD_10device_ptrIiEEEEyS9_d10pi_functorEEvT0_PT3_T1_NS0_13GridEvenShareISN_EET2_T4_E12temp_storage+40];
	add.f64 	%fd378, %fd377, %fd376;
	selp.f64 	%fd379, %fd378, %fd376, %p42;
	setp.gt.s32 	%p43, %r4, 128;
	ld.shared.f64 	%fd380, [_ZZN3cub18CUB_300001_SM_10006detail6reduce18DeviceReduceKernelINS2_10policy_hubIdyN4cuda3std3__44plusIdEEE10Policy1000EN6thrust24THRUST_300001_SM_1000_NS6detail15normal_iteratorINSD_10device_ptrIiEEEEyS9_d10pi_functorEEvT0_PT3_T1_NS0_13GridEvenShareISN_EET2_T4_E12temp_storage+48];
	add.f64 	%fd381, %fd380, %fd379;
	selp.f64 	%fd382, %fd381, %fd379, %p43;
	setp.gt.s32 	%p44, %r4, 160;
	ld.shared.f64 	%fd383, [_ZZN3cub18CUB_300001_SM_10006detail6reduce18DeviceReduceKernelINS2_10policy_hubIdyN4cuda3std3__44plusIdEEE10Policy1000EN6thrust24THRUST_300001_SM_1000_NS6detail15normal_iteratorINSD_10device_ptrIiEEEEyS9_d10pi_functorEEvT0_PT3_T1_NS0_13GridEvenShareISN_EET2_T4_E12temp_storage+56];
	add.f64 	%fd384, %fd383, %fd382;
	selp.f64 	%fd385, %fd384, %fd382, %p44;
	setp.gt.s32 	%p45, %r4, 192;
	ld.shared.f64 	%fd386, [_ZZN3cub18CUB_300001_SM_10006detail6reduce18DeviceReduceKernelINS2_10policy_hubIdyN4cuda3std3__44plusIdEEE10Policy1000EN6thrust24THRUST_300001_SM_1000_NS6detail15normal_iteratorINSD_10device_ptrIiEEEEyS9_d10pi_functorEEvT0_PT3_T1_NS0_13GridEvenShareISN_EET2_T4_E12temp_storage+64];
	add.f64 	%fd387, %fd386, %fd385;
	selp.f64 	%fd388, %fd387, %fd385, %p45;
	setp.gt.s32 	%p46, %r4, 224;
	ld.shared.f64 	%fd389, [_ZZN3cub18CUB_300001_SM_10006detail6reduce18DeviceReduceKernelINS2_10policy_hubIdyN4cuda3std3__44plusIdEEE10Policy1000EN6thrust24THRUST_300001_SM_1000_NS6detail15normal_iteratorINSD_10device_ptrIiEEEEyS9_d10pi_functorEEvT0_PT3_T1_NS0_13GridEvenShareISN_EET2_T4_E12temp_storage+72];
	add.f64 	%fd390, %fd389, %fd388;
	selp.f64 	%fd391, %fd390, %fd388, %p46;
	setp.gt.s32 	%p47, %r4, 256;
	ld.shared.f64 	%fd392, [_ZZN3cub18CUB_300001_SM_10006detail6reduce18DeviceReduceKernelINS2_10policy_hubIdyN4cuda3std3__44plusIdEEE10Policy1000EN6thrust24THRUST_300001_SM_1000_NS6detail15normal_iteratorINSD_10device_ptrIiEEEEyS9_d10pi_functorEEvT0_PT3_T1_NS0_13GridEvenShareISN_EET2_T4_E12temp_storage+80];
	add.f64 	%fd393, %fd392, %fd391;
	selp.f64 	%fd394, %fd393, %fd391, %p47;
	setp.gt.s32 	%p48, %r4, 288;
	ld.shared.f64 	%fd395, [_ZZN3cub18CUB_300001_SM_10006detail6reduce18DeviceReduceKernelINS2_10policy_hubIdyN4cuda3std3__44plusIdEEE10Policy1000EN6thrust24THRUST_300001_SM_1000_NS6detail15normal_iteratorINSD_10device_ptrIiEEEEyS9_d10pi_functorEEvT0_PT3_T1_NS0_13GridEvenShareISN_EET2_T4_E12temp_storage+88];
	add.f64 	%fd396, %fd395, %fd394;
	selp.f64 	%fd397, %fd396, %fd394, %p48;
	setp.gt.s32 	%p49, %r4, 320;
	ld.shared.f64 	%fd398, [_ZZN3cub18CUB_300001_SM_10006detail6reduce18DeviceReduceKernelINS2_10policy_hubIdyN4cuda3std3__44plusIdEEE10Policy1000EN6thrust24THRUST_300001_SM_1000_NS6detail15normal_iteratorINSD_10device_ptrIiEEEEyS9_d10pi_functorEEvT0_PT3_T1_NS0_13GridEvenShareISN_EET2_T4_E12temp_storage+96];
	add.f64 	%fd399, %fd398, %fd397;
	selp.f64 	%fd400, %fd399, %fd397, %p49;
	setp.gt.s32 	%p50, %r4, 352;
	ld.shared.f64 	%fd401, [_ZZN3cub18CUB_300001_SM_10006detail6reduce18DeviceReduceKernelINS2_10policy_hubIdyN4cuda3std3__44plusIdEEE10Policy1000EN6thrust24THRUST_300001_SM_1000_NS6detail15normal_iteratorINSD_10device_ptrIiEEEEyS9_d10pi_functorEEvT0_PT3_T1_NS0_13GridEvenShareISN_EET2_T4_E12temp_storage+104];
	add.f64 	%fd402, %fd401, %fd400;
	selp.f64 	%fd403, %fd402, %fd400, %p50;
	setp.gt.s32 	%p51, %r4, 384;
	ld.shared.f64 	%fd404, [_ZZN3cub18CUB_300001_SM_10006detail6reduce18DeviceReduceKernelINS2_10policy_hubIdyN4cuda3std3__44plusIdEEE10Policy1000EN6thrust24THRUST_300001_SM_1000_NS6detail15normal_iteratorINSD_10device_ptrIiEEEEyS9_d10pi_functorEEvT0_PT3_T1_NS0_13GridEvenShareISN_EET2_T4_E12temp_storage+112];
	add.f64 	%fd405, %fd404, %fd403;
	selp.f64 	%fd406, %fd405, %fd403, %p51;
	setp.gt.s32 	%p52, %r4, 416;
	ld.shared.f64 	%fd407, [_ZZN3cub18CUB_300001_SM_10006detail6reduce18DeviceReduceKernelINS2_10policy_hubIdyN4cuda3std3__44plusIdEEE10Policy1000EN6thrust24THRUST_300001_SM_1000_NS6detail15normal_iteratorINSD_10device_ptrIiEEEEyS9_d10pi_functorEEvT0_PT3_T1_NS0_13GridEvenShareISN_EET2_T4_E12temp_storage+120];
	add.f64 	%fd408, %fd407, %fd406;
	selp.f64 	%fd409, %fd408, %fd406, %p52;
	setp.gt.s32 	%p53, %r4, 448;
	ld.shared.f64 	%fd410, [_ZZN3cub18CUB_300001_SM_10006detail6reduce18DeviceReduceKernelINS2_10policy_hubIdyN4cuda3std3__44plusIdEEE10Policy1000EN6thrust24THRUST_300001_SM_1000_NS6detail15normal_iteratorINSD_10device_ptrIiEEEEyS9_d10pi_functorEEvT0_PT3_T1_NS0_13GridEvenShareISN_EET2_T4_E12temp_storage+128];
	add.f64 	%fd411, %fd410, %fd409;
	selp.f64 	%fd412, %fd411, %fd409, %p53;
	setp.gt.s32 	%p54, %r4, 480;
	ld.shared.f64 	%fd413, [_ZZN3cub18CUB_300001_SM_10006detail6reduce18DeviceReduceKernelINS2_10policy_hubIdyN4cuda3std3__44plusIdEEE10Policy1000EN6thrust24THRUST_300001_SM_1000_NS6detail15normal_iteratorINSD_10device_ptrIiEEEEyS9_d10pi_functorEEvT0_PT3_T1_NS0_13GridEvenShareISN_EET2_T4_E12temp_storage+136];
	add.f64 	%fd414, %fd413, %fd412;
	selp.f64 	%fd475, %fd414, %fd412, %p54;
	bra.uni 	$L__BB7_44;
$L__BB7_24:
	cvt.u32.u64 	%r43, %rd4;
	mov.u32 	%r21, %tid.x;
	add.s32 	%r44, %r43, %r21;
	mul.wide.u32 	%rd19, %r44, 4;
	add.s64 	%rd20, %rd2, %rd19;
	ld.global.u32 	%r45, [%rd20];
	cvt.rn.f64.s32 	%fd40, %r45;
	add.f64 	%fd41, %fd40, 0d3FE0000000000000;
	mul.f64 	%fd42, %fd1, %fd41;
	fma.rn.f64 	%fd43, %fd42, %fd42, 0d3FF0000000000000;
	mov.f64 	%fd44, 0d4010000000000000;
	div.rn.f64 	%fd45, %fd44, %fd43;
	ld.global.u32 	%r46, [%rd20+2048];
	cvt.rn.f64.s32 	%fd46, %r46;
	add.f64 	%fd47, %fd46, 0d3FE0000000000000;
	mul.f64 	%fd48, %fd1, %fd47;
	fma.rn.f64 	%fd49, %fd48, %fd48, 0d3FF0000000000000;
	div.rn.f64 	%fd50, %fd44, %fd49;
	ld.global.u32 	%r47, [%rd20+4096];
	cvt.rn.f64.s32 	%fd51, %r47;
	add.f64 	%fd52, %fd51, 0d3FE0000000000000;
	mul.f64 	%fd53, %fd1, %fd52;
	fma.rn.f64 	%fd54, %fd53, %fd53, 0d3FF0000000000000;
	div.rn.f64 	%fd55, %fd44, %fd54;
	ld.global.u32 	%r48, [%rd20+6144];
	cvt.rn.f64.s32 	%fd56, %r48;
	add.f64 	%fd57, %fd56, 0d3FE0000000000000;
	mul.f64 	%fd58, %fd1, %fd57;
	fma.rn.f64 	%fd59, %fd58, %fd58, 0d3FF0000000000000;
	div.rn.f64 	%fd60, %fd44, %fd59;
	ld.global.u32 	%r49, [%rd20+8192];
	cvt.rn.f64.s32 	%fd61, %r49;
	add.f64 	%fd62, %fd61, 0d3FE0000000000000;
	mul.f64 	%fd63, %fd1, %fd62;
	fma.rn.f64 	%fd64, %fd63, %fd63, 0d3FF0000000000000;
	div.rn.f64 	%fd65, %fd44, %fd64;
	ld.global.u32 	%r50, [%rd20+10240];
	cvt.rn.f64.s32 	%fd66, %r50;
	add.f64 	%fd67, %fd66, 0d3FE0000000000000;
	mul.f64 	%fd68, %fd1, %fd67;
	fma.rn.f64 	%fd69, %fd68, %fd68, 0d3FF0000000000000;
	div.rn.f64 	%fd70, %fd44, %fd69;
	ld.global.u32 	%r51, [%rd20+12288];
	cvt.rn.f64.s32 	%fd71, %r51;
	add.f64 	%fd72, %fd71, 0d3FE0000000000000;
	mul.f64 	%fd73, %fd1, %fd72;
	fma.rn.f64 	%fd74, %fd73, %fd73, 0d3FF0000000000000;
	div.rn.f64 	%fd75, %fd44, %fd74;
	add.f64 	%fd76, %fd45, %fd50;
	add.f64 	%fd77, %fd76, %fd55;
	add.f64 	%fd78, %fd77, %fd60;
	add.f64 	%fd79, %fd78, %fd65;
	add.f64 	%fd80, %fd79, %fd70;
	add.f64 	%fd474, %fd80, %fd75;
	setp.lt.u64 	%p2, %rd5, %rd3;
	@%p2 bra 	$L__BB7_40;
	cvt.u32.u64 	%r53, %rd3;
	cvt.u64.u32 	%rd9, %r21;
	cvt.u32.u64 	%r22, %rd1;
	not.b32 	%r55, %r21;
	add.s32 	%r56, %r55, %r22;
	sub.s32 	%r57, %r56, %r53;
	sub.s32 	%r304, %r57, %r43;
	add.s64 	%rd21, %rd4, %rd3;
	add.s64 	%rd22, %rd21, %rd9;
	shl.b64 	%rd23, %rd22, 2;
	add.s64 	%rd24, %rd23, %rd2;
	add.s64 	%rd96, %rd24, 8192;
	mov.b32 	%r305, 0;
	mov.u64 	%rd97, %rd4;
$L__BB7_26:
	add.s64 	%rd97, %rd97, %rd3;
	add.s64 	%rd25, %rd1, -3584;
	setp.gt.u64 	%p3, %rd97, %rd25;
	@%p3 bra 	$L__BB7_28;
	cvt.u32.u64 	%r58, %rd3;
	add.s64 	%rd26, %rd97, %rd9;
	shl.b64 	%rd27, %rd26, 2;
	add.s64 	%rd28, %rd2, %rd27;
	ld.global.u32 	%r59, [%rd28];
	cvt.rn.f64.s32 	%fd81, %r59;
	add.f64 	%fd82, %fd81, 0d3FE0000000000000;
	mul.f64 	%fd83, %fd1, %fd82;
	fma.rn.f64 	%fd84, %fd83, %fd83, 0d3FF0000000000000;
	mov.f64 	%fd85, 0d4010000000000000;
	div.rn.f64 	%fd86, %fd85, %fd84;
	ld.global.u32 	%r60, [%rd28+2048];
	cvt.rn.f64.s32 	%fd87, %r60;
	add.f64 	%fd88, %fd87, 0d3FE0000000000000;
	mul.f64 	%fd89, %fd1, %fd88;
	fma.rn.f64 	%fd90, %fd89, %fd89, 0d3FF0000000000000;
	div.rn.f64 	%fd91, %fd85, %fd90;
	ld.global.u32 	%r61, [%rd28+4096];
	cvt.rn.f64.s32 	%fd92, %r61;
	add.f64 	%fd93, %fd92, 0d3FE0000000000000;
	mul.f64 	%fd94, %fd1, %fd93;
	fma.rn.f64 	%fd95, %fd94, %fd94, 0d3FF0000000000000;
	div.rn.f64 	%fd96, %fd85, %fd95;
	ld.global.u32 	%r62, [%rd28+6144];
	cvt.rn.f64.s32 	%fd97, %r62;
	add.f64 	%fd98, %fd97, 0d3FE0000000000000;
	mul.f64 	%fd99, %fd1, %fd98;
	fma.rn.f64 	%fd100, %fd99, %fd99, 0d3FF0000000000000;
	div.rn.f64 	%fd101, %fd85, %fd100;
	ld.global.u32 	%r63, [%rd28+8192];
	cvt.rn.f64.s32 	%fd102, %r63;
	add.f64 	%fd103, %fd102, 0d3FE0000000000000;
	mul.f64 	%fd104, %fd1, %fd103;
	fma.rn.f64 	%fd105, %fd104, %fd104, 0d3FF0000000000000;
	div.rn.f64 	%fd106, %fd85, %fd105;
	ld.global.u32 	%r64, [%rd28+10240];
	cvt.rn.f64.s32 	%fd107, %r64;
	add.f64 	%fd108, %fd107, 0d3FE0000000000000;
	mul.f64 	%fd109, %fd1, %fd108;
	fma.rn.f64 	%fd110, %fd109, %fd109, 0d3FF0000000000000;
	div.rn.f64 	%fd111, %fd85, %fd110;
	ld.global.u32 	%r65, [%rd28+12288];
	cvt.rn.f64.s32 	%fd112, %r65;
	add.f64 	%fd113, %fd112, 0d3FE0000000000000;
	mul.f64 	%fd114, %fd1, %fd113;
	fma.rn.f64 	%fd115, %fd114, %fd114, 0d3FF0000000000000;
	div.rn.f64 	%fd116, %fd85, %fd115;
	add.f64 	%fd117, %fd474, %fd86;
	add.f64 	%fd118, %fd117, %fd91;
	add.f64 	%fd119, %fd118, %fd96;
	add.f64 	%fd120, %fd119, %fd101;
	add.f64 	%fd121, %fd120, %fd106;
	add.f64 	%fd122, %fd121, %fd111;
	add.f64 	%fd474, %fd122, %fd116;
	sub.s64 	%rd29, %rd1, %rd97;
	setp.lt.u64 	%p4, %rd29, %rd3;
	add.s32 	%r305, %r305, 1;
	sub.s32 	%r304, %r304, %r58;
	shl.b64 	%rd30, %rd3, 2;
	add.s64 	%rd96, %rd96, %rd30;
	@%p4 bra 	$L__BB7_40;
	bra.uni 	$L__BB7_26;
$L__BB7_28:
	setp.le.u64 	%p5, %rd1, %rd97;
	cvt.u32.u64 	%r66, %rd97;
	cvt.u32.u64 	%r67, %rd1;
	sub.s32 	%r68, %r67, %r66;
	setp.ge.s32 	%p6, %r21, %r68;
	or.pred  	%p7, %p5, %p6;
	@%p7 bra 	$L__BB7_40;
	cvt.u32.u64 	%r70, %rd3;
	cvt.u32.u64 	%r71, %rd4;
	not.b32 	%r72, %r21;
	add.s32 	%r73, %r72, %r22;
	add.s32 	%r74, %r70, %r71;
	sub.s32 	%r75, %r73, %r74;
	mul.lo.s32 	%r76, %r1, %r305;
	mad.lo.s32 	%r28, %r76, -3584, %r75;
	shr.u32 	%r77, %r28, 9;
	add.s32 	%r29, %r77, 1;
	and.b32  	%r30, %r29, 7;
	setp.lt.u32 	%p8, %r28, 3584;
	mov.u32 	%r308, %r21;
	@%p8 bra 	$L__BB7_32;
	shr.u32 	%r78, %r304, 9;
	add.s32 	%r79, %r78, 1;
	and.b32  	%r80, %r79, 16777208;
	neg.s32 	%r306, %r80;
	mov.u32 	%r308, %r21;
$L__BB7_31:
	.pragma "nounroll";
	ld.global.u32 	%r81, [%rd96+-8192];
	cvt.rn.f64.s32 	%fd124, %r81;
	add.f64 	%fd125, %fd124, 0d3FE0000000000000;
	mul.f64 	%fd126, %fd1, %fd125;
	fma.rn.f64 	%fd127, %fd126, %fd126, 0d3FF0000000000000;
	mov.f64 	%fd128, 0d4010000000000000;
	div.rn.f64 	%fd129, %fd128, %fd127;
	add.f64 	%fd130, %fd474, %fd129;
	ld.global.u32 	%r82, [%rd96+-6144];
	cvt.rn.f64.s32 	%fd131, %r82;
	add.f64 	%fd132, %fd131, 0d3FE0000000000000;
	mul.f64 	%fd133, %fd1, %fd132;
	fma.rn.f64 	%fd134, %fd133, %fd133, 0d3FF0000000000000;
	div.rn.f64 	%fd135, %fd128, %fd134;
	add.f64 	%fd136, %fd130, %fd135;
	ld.global.u32 	%r83, [%rd96+-4096];
	cvt.rn.f64.s32 	%fd137, %r83;
	add.f64 	%fd138, %fd137, 0d3FE0000000000000;
	mul.f64 	%fd139, %fd1, %fd138;
	fma.rn.f64 	%fd140, %fd139, %fd139, 0d3FF0000000000000;
	div.rn.f64 	%fd141, %fd128, %fd140;
	add.f64 	%fd142, %fd136, %fd141;
	ld.global.u32 	%r84, [%rd96+-2048];
	cvt.rn.f64.s32 	%fd143, %r84;
	add.f64 	%fd144, %fd143, 0d3FE0000000000000;
	mul.f64 	%fd145, %fd1, %fd144;
	fma.rn.f64 	%fd146, %fd145, %fd145, 0d3FF0000000000000;
	div.rn.f64 	%fd147, %fd128, %fd146;
	add.f64 	%fd148, %fd142, %fd147;
	ld.global.u32 	%r85, [%rd96];
	cvt.rn.f64.s32 	%fd149, %r85;
	add.f64 	%fd150, %fd149, 0d3FE0000000000000;
	mul.f64 	%fd151, %fd1, %fd150;
	fma.rn.f64 	%fd152, %fd151, %fd151, 0d3FF0000000000000;
	div.rn.f64 	%fd153, %fd128, %fd152;
	add.f64 	%fd154, %fd148, %fd153;
	ld.global.u32 	%r86, [%rd96+2048];
	cvt.rn.f64.s32 	%fd155, %r86;
	add.f64 	%fd156, %fd155, 0d3FE0000000000000;
	mul.f64 	%fd157, %fd1, %fd156;
	fma.rn.f64 	%fd158, %fd157, %fd157, 0d3FF0000000000000;
	div.rn.f64 	%fd159, %fd128, %fd158;
	add.f64 	%fd160, %fd154, %fd159;
	ld.global.u32 	%r87, [%rd96+4096];
	cvt.rn.f64.s32 	%fd161, %r87;
	add.f64 	%fd162, %fd161, 0d3FE0000000000000;
	mul.f64 	%fd163, %fd1, %fd162;
	fma.rn.f64 	%fd164, %fd163, %fd163, 0d3FF0000000000000;
	div.rn.f64 	%fd165, %fd128, %fd164;
	add.f64 	%fd166, %fd160, %fd165;
	ld.global.u32 	%r88, [%rd96+6144];
	cvt.rn.f64.s32 	%fd167, %r88;
	add.f64 	%fd168, %fd167, 0d3FE0000000000000;
	mul.f64 	%fd169, %fd1, %fd168;
	fma.rn.f64 	%fd170, %fd169, %fd169, 0d3FF0000000000000;
	div.rn.f64 	%fd171, %fd128, %fd170;
	add.f64 	%fd474, %fd166, %fd171;
	add.s32 	%r308, %r308, 4096;
	add.s32 	%r306, %r306, 8;
	add.s64 	%rd96, %rd96, 16384;
	setp.ne.s32 	%p9, %r306, 0;
	@%p9 bra 	$L__BB7_31;
$L__BB7_32:
	setp.eq.s32 	%p10, %r30, 0;
	@%p10 bra 	$L__BB7_40;
	setp.lt.u32 	%p11, %r30, 4;
	@%p11 bra 	$L__BB7_35;
	cvt.u64.u32 	%rd31, %r308;
	add.s64 	%rd32, %rd97, %rd31;
	shl.b64 	%rd33, %rd32, 2;
	add.s64 	%rd34, %rd2, %rd33;
	ld.global.u32 	%r89, [%rd34];
	cvt.rn.f64.s32 	%fd173, %r89;
	add.f64 	%fd174, %fd173, 0d3FE0000000000000;
	mul.f64 	%fd175, %fd1, %fd174;
	fma.rn.f64 	%fd176, %fd175, %fd175, 0d3FF0000000000000;
	mov.f64 	%fd177, 0d4010000000000000;
	div.rn.f64 	%fd178, %fd177, %fd176;
	add.f64 	%fd179, %fd474, %fd178;
	ld.global.u32 	%r90, [%rd34+2048];
	cvt.rn.f64.s32 	%fd180, %r90;
	add.f64 	%fd181, %fd180, 0d3FE0000000000000;
	mul.f64 	%fd182, %fd1, %fd181;
	fma.rn.f64 	%fd183, %fd182, %fd182, 0d3FF0000000000000;
	div.rn.f64 	%fd184, %fd177, %fd183;
	add.f64 	%fd185, %fd179, %fd184;
	ld.global.u32 	%r91, [%rd34+4096];
	cvt.rn.f64.s32 	%fd186, %r91;
	add.f64 	%fd187, %fd186, 0d3FE0000000000000;
	mul.f64 	%fd188, %fd1, %fd187;
	fma.rn.f64 	%fd189, %fd188, %fd188, 0d3FF0000000000000;
	div.rn.f64 	%fd190, %fd177, %fd189;
	add.f64 	%fd191, %fd185, %fd190;
	ld.global.u32 	%r92, [%rd34+6144];
	cvt.rn.f64.s32 	%fd192, %r92;
	add.f64 	%fd193, %fd192, 0d3FE0000000000000;
	mul.f64 	%fd194, %fd1, %fd193;
	fma.rn.f64 	%fd195, %fd194, %fd194, 0d3FF0000000000000;
	div.rn.f64 	%fd196, %fd177, %fd195;
	add.f64 	%fd474, %fd191, %fd196;
	add.s32 	%r308, %r308, 2048;
$L__BB7_35:
	and.b32  	%r93, %r29, 3;
	setp.eq.s32 	%p12, %r93, 0;
	@%p12 bra 	$L__BB7_40;
	setp.eq.s32 	%p13, %r93, 1;
	@%p13 bra 	$L__BB7_38;
	cvt.u64.u32 	%rd35, %r308;
	add.s64 	%rd36, %rd97, %rd35;
	shl.b64 	%rd37, %rd36, 2;
	add.s64 	%rd38, %rd2, %rd37;
	ld.global.u32 	%r94, [%rd38];
	cvt.rn.f64.s32 	%fd198, %r94;
	add.f64 	%fd199, %fd198, 0d3FE0000000000000;
	mul.f64 	%fd200, %fd1, %fd199;
	fma.rn.f64 	%fd201, %fd200, %fd200, 0d3FF0000000000000;
	mov.f64 	%fd202, 0d4010000000000000;
	div.rn.f64 	%fd203, %fd202, %fd201;
	add.f64 	%fd204, %fd474, %fd203;
	ld.global.u32 	%r95, [%rd38+2048];
	cvt.rn.f64.s32 	%fd205, %r95;
	add.f64 	%fd206, %fd205, 0d3FE0000000000000;
	mul.f64 	%fd207, %fd1, %fd206;
	fma.rn.f64 	%fd208, %fd207, %fd207, 0d3FF0000000000000;
	div.rn.f64 	%fd209, %fd202, %fd208;
	add.f64 	%fd474, %fd204, %fd209;
	add.s32 	%r308, %r308, 1024;
$L__BB7_38:
	and.b32  	%r96, %r28, 512;
	setp.ne.s32 	%p14, %r96, 0;
	@%p14 bra 	$L__BB7_40;
	cvt.u64.u32 	%rd39, %r308;
	add.s64 	%rd40, %rd97, %rd39;
	shl.b64 	%rd41, %rd40, 2;
	add.s64 	%rd42, %rd2, %rd41;
	ld.global.u32 	%r97, [%rd42];
	cvt.rn.f64.s32 	%fd210, %r97;
	add.f64 	%fd211, %fd210, 0d3FE0000000000000;
	mul.f64 	%fd212, %fd1, %fd211;
	fma.rn.f64 	%fd213, %fd212, %fd212, 0d3FF0000000000000;
	mov.f64 	%fd214, 0d4010000000000000;
	div.rn.f64 	%fd215, %fd214, %fd213;
	add.f64 	%fd474, %fd474, %fd215;
$L__BB7_40:
	// begin inline asm
	mov.u32 %r98, %laneid;
	// end inline asm
	mov.b64 	%rd43, %fd474;
	mov.b64 	{%r100, %r105}, %rd43;
	mov.b32 	%r106, 1;
	mov.b32 	%r147, 31;
	mov.b32 	%r148, -1;
	// begin inline asm
	shfl.sync.down.b32 %r99, %r100, %r106, %r147, %r148;
	// end inline asm
	// begin inline asm
	shfl.sync.down.b32 %r104, %r105, %r106, %r147, %r148;
	// end inline asm
	mov.b64 	%rd44, {%r99, %r104};
	mov.b64 	%fd216, %rd44;
	setp.gt.s32 	%p15, %r98, 30;
	add.f64 	%fd217, %fd474, %fd216;
	selp.f64 	%fd218, %fd474, %fd217, %p15;
	mov.b64 	%rd45, %fd218;
	mov.b64 	{%r110, %r115}, %rd45;
	mov.b32 	%r116, 2;
	// begin inline asm
	shfl.sync.down.b32 %r109, %r110, %r116, %r147, %r148;
	// end inline asm
	// begin inline asm
	shfl.sync.down.b32 %r114, %r115, %r116, %r147, %r148;
	// end inline asm
	mov.b64 	%rd46, {%r109, %r114};
	mov.b64 	%fd219, %rd46;
	setp.gt.s32 	%p16, %r98, 29;
	add.f64 	%fd220, %fd218, %fd219;
	selp.f64 	%fd221, %fd218, %fd220, %p16;
	mov.b64 	%rd47, %fd221;
	mov.b64 	{%r120, %r125}, %rd47;
	mov.b32 	%r126, 4;
	// begin inline asm
	shfl.sync.down.b32 %r119, %r120, %r126, %r147, %r148;
	// end inline asm
	// begin inline asm
	shfl.sync.down.b32 %r124, %r125, %r126, %r147, %r148;
	// end inline asm
	mov.b64 	%rd48, {%r119, %r124};
	mov.b64 	%fd222, %rd48;
	setp.gt.s32 	%p17, %r98, 27;
	add.f64 	%fd223, %fd221, %fd222;
	selp.f64 	%fd224, %fd221, %fd223, %p17;
	mov.b64 	%rd49, %fd224;
	mov.b64 	{%r130, %r135}, %rd49;
	mov.b32 	%r136, 8;
	// begin inline asm
	shfl.sync.down.b32 %r129, %r130, %r136, %r147, %r148;
	// end inline asm
	// begin inline asm
	shfl.sync.down.b32 %r134, %r135, %r136, %r147, %r148;
	// end inline asm
	mov.b64 	%rd50, {%r129, %r134};
	mov.b64 	%fd225, %rd50;
	setp.gt.s32 	%p18, %r98, 23;
	add.f64 	%fd226, %fd224, %fd225;
	selp.f64 	%fd227, %fd224, %fd226, %p18;
	mov.b64 	%rd51, %fd227;
	mov.b64 	{%r140, %r145}, %rd51;
	mov.b32 	%r146, 16;
	// begin inline asm
	shfl.sync.down.b32 %r139, %r140, %r146, %r147, %r148;
	// end inline asm
	// begin inline asm
	shfl.sync.down.b32 %r144, %r145, %r146, %r147, %r148;
	// end inline asm
	mov.b64 	%rd52, {%r139, %r144};
	mov.b64 	%fd228, %rd52;
	setp.gt.s32 	%p19, %r98, 15;
	add.f64 	%fd36, %fd227, %fd228;
	selp.f64 	%fd475, %fd227, %fd36, %p19;
	setp.ne.s32 	%p20, %r98, 0;
	@%p20 bra 	$L__BB7_42;
	shr.u32 	%r149, %r21, 2;
	and.b32  	%r150, %r149, 248;
	mov.u32 	%r151, _ZZN3cub18CUB_300001_SM_10006detail6reduce18DeviceReduceKernelINS2_10policy_hubIdyN4cuda3std3__44plusIdEEE10Policy1000EN6thrust24THRUST_300001_SM_1000_NS6detail15normal_iteratorINSD_10device_ptrIiEEEEyS9_d10pi_functorEEvT0_PT3_T1_NS0_13GridEvenShareISN_EET2_T4_E12temp_storage;
	add.s32 	%r152, %r151, %r150;
	st.shared.f64 	[%r152+16], %fd36;
$L__BB7_42:
	bar.sync 	0;
	setp.ne.s32 	%p21, %r21, 0;
	@%p21 bra 	$L__BB7_44;
	ld.shared.f64 	%fd229, [_ZZN3cub18CUB_300001_SM_10006detail6reduce18DeviceReduceKernelINS2_10policy_hubIdyN4cuda3std3__44plusIdEEE10Policy1000EN6thrust24THRUST_300001_SM_1000_NS6detail15normal_iteratorINSD_10device_ptrIiEEEEyS9_d10pi_functorEEvT0_PT3_T1_NS0_13GridEvenShareISN_EET2_T4_E12temp_storage+24];
	add.f64 	%fd230, %fd475, %fd229;
	ld.shared.f64 	%fd231, [_ZZN3cub18CUB_300001_SM_10006detail6reduce18DeviceReduceKernelINS2_10policy_hubIdyN4cuda3std3__44plusIdEEE10Policy1000EN6thrust24THRUST_300001_SM_1000_NS6detail15normal_iteratorINSD_10device_ptrIiEEEEyS9_d10pi_functorEEvT0_PT3_T1_NS0_13GridEvenShareISN_EET2_T4_E12temp_storage+32];
	add.f64 	%fd232, %fd230, %fd231;
	ld.shared.f64 	%fd233, [_ZZN3cub18CUB_300001_SM_10006detail6reduce18DeviceReduceKernelINS2_10policy_hubIdyN4cuda3std3__44plusIdEEE10Policy1000EN6thrust24THRUST_300001_SM_1000_NS6detail15normal_iteratorINSD_10device_ptrIiEEEEyS9_d10pi_functorEEvT0_PT3_T1_NS0_13GridEvenShareISN_EET2_T4_E12temp_storage+40];
	add.f64 	%fd234, %fd232, %fd233;
	ld.shared.f64 	%fd235, [_ZZN3cub18CUB_300001_SM_10006detail6reduce18DeviceReduceKernelINS2_10policy_hubIdyN4cuda3std3__44plusIdEEE10Policy1000EN6thrust24THRUST_300001_SM_1000_NS6detail15normal_iteratorINSD_10device_ptrIiEEEEyS9_d10pi_functorEEvT0_PT3_T1_NS0_13GridEvenShareISN_EET2_T4_E12temp_storage+48];
	add.f64 	%fd236, %fd234, %fd235;
	ld.shared.f64 	%fd237, [_ZZN3cub18CUB_300001_SM_10006detail6reduce18DeviceReduceKernelINS2_10policy_hubIdyN4cuda3std3__44plusIdEEE10Policy1000EN6thrust24THRUST_300001_SM_1000_NS6detail15normal_iteratorINSD_10device_ptrIiEEEEyS9_d10pi_functorEEvT0_PT3_T1_NS0_13GridEvenShareISN_EET2_T4_E12temp_storage+56];
	add.f64 	%fd238, %fd236, %fd237;
	ld.shared.f64 	%fd239, [_ZZN3cub18CUB_300001_SM_10006detail6reduce18DeviceReduceKernelINS2_10policy_hubIdyN4cuda3std3__44plusIdEEE10Policy1000EN6thrust24THRUST_300001_SM_1000_NS6detail15normal_iteratorINSD_10device_ptrIiEEEEyS9_d10pi_functorEEvT0_PT3_T1_NS0_13GridEvenShareISN_EET2_T4_E12temp_storage+64];
	add.f64 	%fd240, %fd238, %fd239;
	ld.shared.f64 	%fd241, [_ZZN3cub18CUB_300001_SM_10006detail6reduce18DeviceReduceKernelINS2_10policy_hubIdyN4cuda3std3__44plusIdEEE10Policy1000EN6thrust24THRUST_300001_SM_1000_NS6detail15normal_iteratorINSD_10device_ptrIiEEEEyS9_d10pi_functorEEvT0_PT3_T1_NS0_13GridEvenShareISN_EET2_T4_E12temp_storage+72];
	add.f64 	%fd242, %fd240, %fd241;
	ld.shared.f64 	%fd243, [_ZZN3cub18CUB_300001_SM_10006detail6reduce18DeviceReduceKernelINS2_10policy_hubIdyN4cuda3std3__44plusIdEEE10Policy1000EN6thrust24THRUST_300001_SM_1000_NS6detail15normal_iteratorINSD_10device_ptrIiEEEEyS9_d10pi_functorEEvT0_PT3_T1_NS0_13GridEvenShareISN_EET2_T4_E12temp_storage+80];
	add.f64 	%fd244, %fd242, %fd243;
	ld.shared.f64 	%fd245, [_ZZN3cub18CUB_300001_SM_10006detail6reduce18DeviceReduceKernelINS2_10policy_hubIdyN4cuda3std3__44plusIdEEE10Policy1000EN6thrust24THRUST_300001_SM_1000_NS6detail15normal_iteratorINSD_10device_ptrIiEEEEyS9_d10pi_functorEEvT0_PT3_T1_NS0_13GridEvenShareISN_EET2_T4_E12temp_storage+88];
	add.f64 	%fd246, %fd244, %fd245;
	ld.shared.f64 	%fd247, [_ZZN3cub18CUB_300001_SM_10006detail6reduce18DeviceReduceKernelINS2_10policy_hubIdyN4cuda3std3__44plusIdEEE10Policy1000EN6thrust24THRUST_300001_SM_1000_NS6detail15normal_iteratorINSD_10device_ptrIiEEEEyS9_d10pi_functorEEvT0_PT3_T1_NS0_13GridEvenShareISN_EET2_T4_E12temp_storage+96];
	add.f64 	%fd248, %fd246, %fd247;
	ld.shared.f64 	%fd249, [_ZZN3cub18CUB_300001_SM_10006detail6reduce18DeviceReduceKernelINS2_10policy_hubIdyN4cuda3std3__44plusIdEEE10Policy1000EN6thrust24THRUST_300001_SM_1000_NS6detail15normal_iteratorINSD_10device_ptrIiEEEEyS9_d10pi_functorEEvT0_PT3_T1_NS0_13GridEvenShareISN_EET2_T4_E12temp_storage+104];
	add.f64 	%fd250, %fd248, %fd249;
	ld.shared.f64 	%fd251, [_ZZN3cub18CUB_300001_SM_10006detail6reduce18DeviceReduceKernelINS2_10policy_hubIdyN4cuda3std3__44plusIdEEE10Policy1000EN6thrust24THRUST_300001_SM_1000_NS6detail15normal_iteratorINSD_10device_ptrIiEEEEyS9_d10pi_functorEEvT0_PT3_T1_NS0_13GridEvenShareISN_EET2_T4_E12temp_storage+112];
	add.f64 	%fd252, %fd250, %fd251;
	ld.shared.f64 	%fd253, [_ZZN3cub18CUB_300001_SM_10006detail6reduce18DeviceReduceKernelINS2_10policy_hubIdyN4cuda3std3__44plusIdEEE10Policy1000EN6thrust24THRUST_300001_SM_1000_NS6detail15normal_iteratorINSD_10device_ptrIiEEEEyS9_d10pi_functorEEvT0_PT3_T1_NS0_13GridEvenShareISN_EET2_T4_E12temp_storage+120];
	add.f64 	%fd254, %fd252, %fd253;
	ld.shared.f64 	%fd255, [_ZZN3cub18CUB_300001_SM_10006detail6reduce18DeviceReduceKernelINS2_10policy_hubIdyN4cuda3std3__44plusIdEEE10Policy1000EN6thrust24THRUST_300001_SM_1000_NS6detail15normal_iteratorINSD_10device_ptrIiEEEEyS9_d10pi_functorEEvT0_PT3_T1_NS0_13GridEvenShareISN_EET2_T4_E12temp_storage+128];
	add.f64 	%fd256, %fd254, %fd255;
	ld.shared.f64 	%fd257, [_ZZN3cub18CUB_300001_SM_10006detail6reduce18DeviceReduceKernelINS2_10policy_hubIdyN4cuda3std3__44plusIdEEE10Policy1000EN6thrust24THRUST_300001_SM_1000_NS6detail15normal_iteratorINSD_10device_ptrIiEEEEyS9_d10pi_functorEEvT0_PT3_T1_NS0_13GridEvenShareISN_EET2_T4_E12temp_storage+136];
	add.f64 	%fd475, %fd256, %fd257;
$L__BB7_44:
	mov.u32 	%r297, %tid.x;
	setp.ne.s32 	%p62, %r297, 0;
	@%p62 bra 	$L__BB7_46;
	ld.param.u64 	%rd94, [_ZN3cub18CUB_300001_SM_10006detail6reduce18DeviceReduceKernelINS2_10policy_hubIdyN4cuda3std3__44plusIdEEE10Policy1000EN6thrust24THRUST_300001_SM_1000_NS6detail15normal_iteratorINSD_10device_ptrIiEEEEyS9_d10pi_functorEEvT0_PT3_T1_NS0_13GridEvenShareISN_EET2_T4__param_1];
	cvta.to.global.u64 	%rd91, %rd94;
	mul.wide.u32 	%rd92, %r2, 8;
	add.s64 	%rd93, %rd91, %rd92;
	st.global.f64 	[%rd93], %fd475;
$L__BB7_46:
	ret;

}
	// .globl	_ZN3cub18CUB_300001_SM_10006detail6reduce28DeviceReduceSingleTileKernelINS2_10policy_hubIdyN4cuda3std3__44plusIdEEE10Policy1000EPdSC_iS9_ddNS7_10__identityEEEvT0_T1_T2_T3_T4_T6_
.visible .entry _ZN3cub18CUB_300001_SM_10006detail6reduce28DeviceReduceSingleTileKernelINS2_10policy_hubIdyN4cuda3std3__44plusIdEEE10Policy1000EPdSC_iS9_ddNS7_10__identityEEEvT0_T1_T2_T3_T4_T6_(
	.param .u64 .ptr .align 1 _ZN3cub18CUB_300001_SM_10006detail6reduce28DeviceReduceSingleTileKernelINS2_10policy_hubIdyN4cuda3std3__44plusIdEEE10Policy1000EPdSC_iS9_ddNS7_10__identityEEEvT0_T1_T2_T3_T4_T6__param_0,
	.param .u64 .ptr .align 1 _ZN3cub18CUB_300001_SM_10006detail6reduce28DeviceReduceSingleTileKernelINS2_10policy_hubIdyN4cuda3std3__44plusIdEEE10Policy1000EPdSC_iS9_ddNS7_10__identityEEEvT0_T1_T2_T3_T4_T6__param_1,
	.param .u32 _ZN3cub18CUB_300001_SM_10006detail6reduce28DeviceReduceSingleTileKernelINS2_10policy_hubIdyN4cuda3std3__44plusIdEEE10Policy1000EPdSC_iS9_ddNS7_10__identityEEEvT0_T1_T2_T3_T4_T6__param_2,
	.param .align 1 .b8 _ZN3cub18CUB_300001_SM_10006detail6reduce28DeviceReduceSingleTileKernelINS2_10policy_hubIdyN4cuda3std3__44plusIdEEE10Policy1000EPdSC_iS9_ddNS7_10__identityEEEvT0_T1_T2_T3_T4_T6__param_3[1],
	.param .f64 _ZN3cub18CUB_300001_SM_10006detail6reduce28DeviceReduceSingleTileKernelINS2_10policy_hubIdyN4cuda3std3__44plusIdEEE10Policy1000EPdSC_iS9_ddNS7_10__identityEEEvT0_T1_T2_T3_T4_T6__param_4,
	.param .align 1 .b8 _ZN3cub18CUB_300001_SM_10006detail6reduce28DeviceReduceSingleTileKernelINS2_10policy_hubIdyN4cuda3std3__44plusIdEEE10Policy1000EPdSC_iS9_ddNS7_10__identityEEEvT0_T1_T2_T3_T4_T6__param_5[1]
)
.maxntid 512
.minnctapersm 1
{
	.reg .pred 	%p<58>;
	.reg .b32 	%r<238>;
	.reg .b64 	%rd<104>;
	.reg .b64 	%fd<232>;
	// demoted variable
	.shared .align 8 .b8 _ZZN3cub18CUB_300001_SM_10006detail6reduce28DeviceReduceSingleTileKernelINS2_10policy_hubIdyN4cuda3std3__44plusIdEEE10Policy1000EPdSC_iS9_ddNS7_10__identityEEEvT0_T1_T2_T3_T4_T6_E12temp_storage[152];
	ld.param.u64 	%rd8, [_ZN3cub18CUB_300001_SM_10006detail6reduce28DeviceReduceSingleTileKernelINS2_10policy_hubIdyN4cuda3std3__44plusIdEEE10Policy1000EPdSC_iS9_ddNS7_10__identityEEEvT0_T1_T2_T3_T4_T6__param_0];
	ld.param.u64 	%rd9, [_ZN3cub18CUB_300001_SM_10006detail6reduce28DeviceReduceSingleTileKernelINS2_10policy_hubIdyN4cuda3std3__44plusIdEEE10Policy1000EPdSC_iS9_ddNS7_10__identityEEEvT0_T1_T2_T3_T4_T6__param_1];
	ld.param.u32 	%r34, [_ZN3cub18CUB_300001_SM_10006detail6reduce28DeviceReduceSingleTileKernelINS2_10policy_hubIdyN4cuda3std3__44plusIdEEE10Policy1000EPdSC_iS9_ddNS7_10__identityEEEvT0_T1_T2_T3_T4_T6__param_2];
	ld.param.f64 	%fd30, [_ZN3cub18CUB_300001_SM_10006detail6reduce28DeviceReduceSingleTileKernelINS2_10policy_hubIdyN4cuda3std3__44plusIdEEE10Policy1000EPdSC_iS9_ddNS7_10__identityEEEvT0_T1_T2_T3_T4_T6__param_4];
	cvta.to.global.u64 	%rd1, %rd9;
	setp.ne.s32 	%p1, %r34, 0;
	@%p1 bra 	$L__BB8_3;
	mov.u32 	%r224, %tid.x;
	setp.ne.s32 	%p57, %r224, 0;
	@%p57 bra 	$L__BB8_39;
	st.global.f64 	[%rd1], %fd30;
	bra.uni 	$L__BB8_39;
$L__BB8_3:
	setp.gt.s32 	%p2, %r34, 3583;
	@%p2 bra 	$L__BB8_21;
	mov.u32 	%r1, %tid.x;
	setp.ge.s32 	%p19, %r1, %r34;
	mov.f64 	%fd223, 0d0000000000000000;
	mov.u32 	%r228, %r1;
	@%p19 bra 	$L__BB8_6;
	mul.wide.u32 	%rd69, %r1, 8;
	add.s64 	%rd68, %rd8, %rd69;
	// begin inline asm
	ld.global.nc.u64 %rd67, [%rd68];
	// end inline asm
	mov.b64 	%fd223, %rd67;
	add.s32 	%r228, %r1, 512;
$L__BB8_6:
	setp.ge.s32 	%p20, %r228, %r34;
	@%p20 bra 	$L__BB8_12;
	not.b32 	%r100, %r228;
	add.s32 	%r4, %r34, %r100;
	and.b32  	%r101, %r4, 1536;
	setp.eq.s32 	%p21, %r101, 1536;
	@%p21 bra 	$L__BB8_10;
	mul.wide.u32 	%rd70, %r228, 8;
	add.s64 	%rd102, %rd8, %rd70;
	shr.u32 	%r102, %r4, 9;
	add.s32 	%r103, %r102, 1;
	and.b32  	%r104, %r103, 3;
	neg.s32 	%r226, %r104;
$L__BB8_9:
	.pragma "nounroll";
	// begin inline asm
	ld.global.nc.u64 %rd71, [%rd102];
	// end inline asm
	mov.b64 	%fd109, %rd71;
	add.f64 	%fd223, %fd223, %fd109;
	add.s32 	%r228, %r228, 512;
	add.s64 	%rd102, %rd102, 4096;
	add.s32 	%r226, %r226, 1;
	setp.ne.s32 	%p22, %r226, 0;
	@%p22 bra 	$L__BB8_9;
$L__BB8_10:
	setp.lt.u32 	%p23, %r4, 1536;
	@%p23 bra 	$L__BB8_12;
$L__BB8_11:
	mul.wide.s32 	%rd81, %r228, 8;
	add.s64 	%rd74, %rd8, %rd81;
	// begin inline asm
	ld.global.nc.u64 %rd73, [%rd74];
	// end inline asm
	mov.b64 	%fd110, %rd73;
	add.f64 	%fd111, %fd223, %fd110;
	add.s64 	%rd76, %rd74, 4096;
	// begin inline asm
	ld.global.nc.u64 %rd75, [%rd76];
	// end inline asm
	mov.b64 	%fd112, %rd75;
	add.f64 	%fd113, %fd111, %fd112;
	add.s64 	%rd78, %rd74, 8192;
	// begin inline asm
	ld.global.nc.u64 %rd77, [%rd78];
	// end inline asm
	mov.b64 	%fd114, %rd77;
	add.f64 	%fd115, %fd113, %fd114;
	add.s64 	%rd80, %rd74, 12288;
	// begin inline asm
	ld.global.nc.u64 %rd79, [%rd80];
	// end inline asm
	mov.b64 	%fd116, %rd79;
	add.f64 	%fd223, %fd115, %fd116;
	add.s32 	%r228, %r228, 2048;
	setp.lt.s32 	%p24, %r228, %r34;
	@%p24 bra 	$L__BB8_11;
$L__BB8_12:
	setp.lt.s32 	%p25, %r34, 512;
	@%p25 bra 	$L__BB8_17;
	// begin inline asm
	mov.u32 %r168, %laneid;
	// end inline asm
	mov.b64 	%rd92, %fd223;
	mov.b64 	{%r170, %r175}, %rd92;
	mov.b32 	%r176, 1;
	mov.b32 	%r217, 31;
	mov.b32 	%r218, -1;
	// begin inline asm
	shfl.sync.down.b32 %r169, %r170, %r176, %r217, %r218;
	// end inline asm
	// begin inline asm
	shfl.sync.down.b32 %r174, %r175, %r176, %r217, %r218;
	// end inline asm
	mov.b64 	%rd93, {%r169, %r174};
	mov.b64 	%fd175, %rd93;
	setp.gt.s32 	%p49, %r168, 30;
	add.f64 	%fd176, %fd223, %fd175;
	selp.f64 	%fd177, %fd223, %fd176, %p49;
	mov.b64 	%rd94, %fd177;
	mov.b64 	{%r180, %r185}, %rd94;
	mov.b32 	%r186, 2;
	// begin inline asm
	shfl.sync.down.b32 %r179, %r180, %r186, %r217, %r218;
	// end inline asm
	// begin inline asm
	shfl.sync.down.b32 %r184, %r185, %r186, %r217, %r218;
	// end inline asm
	mov.b64 	%rd95, {%r179, %r184};
	mov.b64 	%fd178, %rd95;
	setp.gt.s32 	%p50, %r168, 29;
	add.f64 	%fd179, %fd177, %fd178;
	selp.f64 	%fd180, %fd177, %fd179, %p50;
	mov.b64 	%rd96, %fd180;
	mov.b64 	{%r190, %r195}, %rd96;
	mov.b32 	%r196, 4;
	// begin inline asm
	shfl.sync.down.b32 %r189, %r190, %r196, %r217, %r218;
	// end inline asm
	// begin inline asm
	shfl.sync.down.b32 %r194, %r195, %r196, %r217, %r218;
	// end inline asm
	mov.b64 	%rd97, {%r189, %r194};
	mov.b64 	%fd181, %rd97;
	setp.gt.s32 	%p51, %r168, 27;
	add.f64 	%fd182, %fd180, %fd181;
	selp.f64 	%fd183, %fd180, %fd182, %p51;
	mov.b64 	%rd98, %fd183;
	mov.b64 	{%r200, %r205}, %rd98;
	mov.b32 	%r206, 8;
	// begin inline asm
	shfl.sync.down.b32 %r199, %r200, %r206, %r217, %r218;
	// end inline asm
	// begin inline asm
	shfl.sync.down.b32 %r204, %r205, %r206, %r217, %r218;
	// end inline asm
	mov.b64 	%rd99, {%r199, %r204};
	mov.b64 	%fd184, %rd99;
	setp.gt.s32 	%p52, %r168, 23;
	add.f64 	%fd185, %fd183, %fd184;
	selp.f64 	%fd186, %fd183, %fd185, %p52;
	mov.b64 	%rd100, %fd186;
	mov.b64 	{%r210, %r215}, %rd100;
	mov.b32 	%r216, 16;
	// begin inline asm
	shfl.sync.down.b32 %r209, %r210, %r216, %r217, %r218;
	// end inline asm
	// begin inline asm
	shfl.sync.down.b32 %r214, %r215, %r216, %r217, %r218;
	// end inline asm
	mov.b64 	%rd101, {%r209, %r214};
	mov.b64 	%fd187, %rd101;
	setp.gt.s32 	%p53, %r168, 15;
	add.f64 	%fd10, %fd186, %fd187;
	selp.f64 	%fd231, %fd186, %fd10, %p53;
	setp.ne.s32 	%p54, %r168, 0;
	@%p54 bra 	$L__BB8_15;
	shr.u32 	%r219, %r1, 2;
	and.b32  	%r220, %r219, 248;
	mov.u32 	%r221, _ZZN3cub18CUB_300001_SM_10006detail6reduce28DeviceReduceSingleTileKernelINS2_10policy_hubIdyN4cuda3std3__44plusIdEEE10Policy1000EPdSC_iS9_ddNS7_10__identityEEEvT0_T1_T2_T3_T4_T6_E12temp_storage;
	add.s32 	%r222, %r221, %r220;
	st.shared.f64 	[%r222+16], %fd10;
$L__BB8_15:
	bar.sync 	0;
	setp.ne.s32 	%p55, %r1, 0;
	@%p55 bra 	$L__BB8_37;
	ld.shared.f64 	%fd188, [_ZZN3cub18CUB_300001_SM_10006detail6reduce28DeviceReduceSingleTileKernelINS2_10policy_hubIdyN4cuda3std3__44plusIdEEE10Policy1000EPdSC_iS9_ddNS7_10__identityEEEvT0_T1_T2_T3_T4_T6_E12temp_storage+24];
	add.f64 	%fd189, %fd231, %fd188;
	ld.shared.f64 	%fd190, [_ZZN3cub18CUB_300001_SM_10006detail6reduce28DeviceReduceSingleTileKernelINS2_10policy_hubIdyN4cuda3std3__44plusIdEEE10Policy1000EPdSC_iS9_ddNS7_10__identityEEEvT0_T1_T2_T3_T4_T6_E12temp_storage+32];
	add.f64 	%fd191, %fd189, %fd190;
	ld.shared.f64 	%fd192, [_ZZN3cub18CUB_300001_SM_10006detail6reduce28DeviceReduceSingleTileKernelINS2_10policy_hubIdyN4cuda3std3__44plusIdEEE10Policy1000EPdSC_iS9_ddNS7_10__identityEEEvT0_T1_T2_T3_T4_T6_E12temp_storage+40];
	add.f64 	%fd193, %fd191, %fd192;
	ld.shared.f64 	%fd194, [_ZZN3cub18CUB_300001_SM_10006detail6reduce28DeviceReduceSingleTileKernelINS2_10policy_hubIdyN4cuda3std3__44plusIdEEE10Policy1000EPdSC_iS9_ddNS7_10__identityEEEvT0_T1_T2_T3_T4_T6_E12temp_storage+48];
	add.f64 	%fd195, %fd193, %fd194;
	ld.shared.f64 	%fd196, [_ZZN3cub18CUB_300001_SM_10006detail6reduce28DeviceReduceSingleTileKernelINS2_10policy_hubIdyN4cuda3std3__44plusIdEEE10Policy1000EPdSC_iS9_ddNS7_10__identityEEEvT0_T1_T2_T3_T4_T6_E12temp_storage+56];
	add.f64 	%fd197, %fd195, %fd196;
	ld.shared.f64 	%fd198, [_ZZN3cub18CUB_300001_SM_10006detail6reduce28DeviceReduceSingleTileKernelINS2_10policy_hubIdyN4cuda3std3__44plusIdEEE10Policy1000EPdSC_iS9_ddNS7_10__identityEEEvT0_T1_T2_T3_T4_T6_E12temp_storage+64];
	add.f64 	%fd199, %fd197, %fd198;
	ld.shared.f64 	%fd200, [_ZZN3cub18CUB_300001_SM_10006detail6reduce28DeviceReduceSingleTileKernelINS2_10policy_hubIdyN4cuda3std3__44plusIdEEE10Policy1000EPdSC_iS9_ddNS7_10__identityEEEvT0_T1_T2_T3_T4_T6_E12temp_storage+72];
	add.f64 	%fd201, %fd199, %fd200;
	ld.shared.f64 	%fd202, [_ZZN3cub18CUB_300001_SM_10006detail6reduce28DeviceReduceSingleTileKernelINS2_10policy_hubIdyN4cuda3std3__44plusIdEEE10Policy1000EPdSC_iS9_ddNS7_10__identityEEEvT0_T1_T2_T3_T4_T6_E12temp_storage+80];
	add.f64 	%fd203, %fd201, %fd202;
	ld.shared.f64 	%fd204, [_ZZN3cub18CUB_300001_SM_10006detail6reduce28DeviceReduceSingleTileKernelINS2_10policy_hubIdyN4cuda3std3__44plusIdEEE10Policy1000EPdSC_iS9_ddNS7_10__identityEEEvT0_T1_T2_T3_T4_T6_E12temp_storage+88];
	add.f64 	%fd205, %fd203, %fd204;
	ld.shared.f64 	%fd206, [_ZZN3cub18CUB_300001_SM_10006detail6reduce28DeviceReduceSingleTileKernelINS2_10policy_hubIdyN4cuda3std3__44plusIdEEE10Policy1000EPdSC_iS9_ddNS7_10__identityEEEvT0_T1_T2_T3_T4_T6_E12temp_storage+96];
	add.f64 	%fd207, %fd205, %fd206;
	ld.shared.f64 	%fd208, [_ZZN3cub18CUB_300001_SM_10006detail6reduce28DeviceReduceSingleTileKernelINS2_10policy_hubIdyN4cuda3std3__44plusIdEEE10Policy1000EPdSC_iS9_ddNS7_10__identityEEEvT0_T1_T2_T3_T4_T6_E12temp_storage+104];
	add.f64 	%fd209, %fd207, %fd208;
	ld.shared.f64 	%fd210, [_ZZN3cub18CUB_300001_SM_10006detail6reduce28DeviceReduceSingleTileKernelINS2_10policy_hubIdyN4cuda3std3__44plusIdEEE10Policy1000EPdSC_iS9_ddNS7_10__identityEEEvT0_T1_T2_T3_T4_T6_E12temp_storage+112];
	add.f64 	%fd211, %fd209, %fd210;
	ld.shared.f64 	%fd212, [_ZZN3cub18CUB_300001_SM_10006detail6reduce28DeviceReduceSingleTileKernelINS2_10policy_hubIdyN4cuda3std3__44plusIdEEE10Policy1000EPdSC_iS9_ddNS7_10__identityEEEvT0_T1_T2_T3_T4_T6_E12temp_storage+120];
	add.f64 	%fd213, %fd211, %fd212;
	ld.shared.f64 	%fd214, [_ZZN3cub18CUB_300001_SM_10006detail6reduce28DeviceReduceSingleTileKernelINS2_10policy_hubIdyN4cuda3std3__44plusIdEEE10Policy1000EPdSC_iS9_ddNS7_10__identityEEEvT0_T1_T2_T3_T4_T6_E12temp_storage+128];
	add.f64 	%fd215, %fd213, %fd214;
	ld.shared.f64 	%fd216, [_ZZN3cub18CUB_300001_SM_10006detail6reduce28DeviceReduceSingleTileKernelINS2_10policy_hubIdyN4cuda3std3__44plusIdEEE10Policy1000EPdSC_iS9_ddNS7_10__identityEEEvT0_T1_T2_T3_T4_T6_E12temp_storage+136];
	add.f64 	%fd231, %fd215, %fd216;
	bra.uni 	$L__BB8_37;
$L__BB8_17:
	// begin inline asm
	mov.u32 %r105, %laneid;
	// end inline asm
	and.b32  	%r156, %r1, 992;
	add.s32 	%r157, %r156, 32;
	setp.gt.s32 	%p26, %r157, %r34;
	not.b32 	%r158, %r156;
	add.s32 	%r159, %r34, %r158;
	selp.b32 	%r154, %r159, 31, %p26;
	mov.b64 	%rd82, %fd223;
	mov.b64 	{%r107, %r112}, %rd82;
	mov.b32 	%r113, 1;
	mov.b32 	%r155, -1;
	// begin inline asm
	shfl.sync.down.b32 %r106, %r107, %r113, %r154, %r155;
	// end inline asm
	// begin inline asm
	shfl.sync.down.b32 %r111, %r112, %r113, %r154, %r155;
	// end inline asm
	mov.b64 	%rd83, {%r106, %r111};
	mov.b64 	%fd117, %rd83;
	setp.lt.s32 	%p27, %r105, %r154;
	add.f64 	%fd118, %fd223, %fd117;
	selp.f64 	%fd119, %fd118, %fd223, %p27;
	mov.b64 	%rd84, %fd119;
	mov.b64 	{%r117, %r122}, %rd84;
	mov.b32 	%r123, 2;
	// begin inline asm
	shfl.sync.down.b32 %r116, %r117, %r123, %r154, %r155;
	// end inline asm
	// begin inline asm
	shfl.sync.down.b32 %r121, %r122, %r123, %r154, %r155;
	// end inline asm
	mov.b64 	%rd85, {%r116, %r121};
	mov.b64 	%fd120, %rd85;
	add.s32 	%r160, %r105, 2;
	setp.gt.s32 	%p28, %r160, %r154;
	add.f64 	%fd121, %fd119, %fd120;
	selp.f64 	%fd122, %fd119, %fd121, %p28;
	mov.b64 	%rd86, %fd122;
	mov.b64 	{%r127, %r132}, %rd86;
	mov.b32 	%r133, 4;
	// begin inline asm
	shfl.sync.down.b32 %r126, %r127, %r133, %r154, %r155;
	// end inline asm
	// begin inline asm
	shfl.sync.down.b32 %r131, %r132, %r133, %r154, %r155;
	// end inline asm
	mov.b64 	%rd87, {%r126, %r131};
	mov.b64 	%fd123, %rd87;
	add.s32 	%r161, %r105, 4;
	setp.gt.s32 	%p29, %r161, %r154;
	add.f64 	%fd124, %fd122, %fd123;
	selp.f64 	%fd125, %fd122, %fd124, %p29;
	mov.b64 	%rd88, %fd125;
	mov.b64 	{%r137, %r142}, %rd88;
	mov.b32 	%r143, 8;
	// begin inline asm
	shfl.sync.down.b32 %r136, %r137, %r143, %r154, %r155;
	// end inline asm
	// begin inline asm
	shfl.sync.down.b32 %r141, %r142, %r143, %r154, %r155;
	// end inline asm
	mov.b64 	%rd89, {%r136, %r141};
	mov.b64 	%fd126, %rd89;
	add.s32 	%r162, %r105, 8;
	setp.gt.s32 	%p30, %r162, %r154;
	add.f64 	%fd127, %fd125, %fd126;
	selp.f64 	%fd128, %fd125, %fd127, %p30;
	mov.b64 	%rd90, %fd128;
	mov.b64 	{%r147, %r152}, %rd90;
	mov.b32 	%r153, 16;
	// begin inline asm
	shfl.sync.down.b32 %r146, %r147, %r153, %r154, %r155;
	// end inline asm
	// begin inline asm
	shfl.sync.down.b32 %r151, %r152, %r153, %r154, %r155;
	// end inline asm
	mov.b64 	%rd91, {%r146, %r151};
	mov.b64 	%fd129, %rd91;
	add.s32 	%r163, %r105, 16;
	setp.gt.s32 	%p31, %r163, %r154;
	add.f64 	%fd130, %fd128, %fd129;
	selp.f64 	%fd231, %fd128, %fd130, %p31;
	setp.ne.s32 	%p32, %r105, 0;
	@%p32 bra 	$L__BB8_19;
	shr.u32 	%r164, %r1, 2;
	and.b32  	%r165, %r164, 248;
	mov.u32 	%r166, _ZZN3cub18CUB_300001_SM_10006detail6reduce28DeviceReduceSingleTileKernelINS2_10policy_hubIdyN4cuda3std3__44plusIdEEE10Policy1000EPdSC_iS9_ddNS7_10__identityEEEvT0_T1_T2_T3_T4_T6_E12temp_storage;
	add.s32 	%r167, %r166, %r165;
	st.shared.f64 	[%r167+16], %fd231;
$L__BB8_19:
	bar.sync 	0;
	setp.ne.s32 	%p33, %r1, 0;
	@%p33 bra 	$L__BB8_37;
	setp.gt.s32 	%p34, %r34, 32;
	ld.shared.f64 	%fd131, [_ZZN3cub18CUB_300001_SM_10006detail6reduce28DeviceReduceSingleTileKernelINS2_10policy_hubIdyN4cuda3std3__44plusIdEEE10Policy1000EPdSC_iS9_ddNS7_10__identityEEEvT0_T1_T2_T3_T4_T6_E12temp_storage+24];
	add.f64 	%fd132, %fd231, %fd131;
	selp.f64 	%fd133, %fd132, %fd231, %p34;
	setp.gt.s32 	%p35, %r34, 64;
	ld.shared.f64 	%fd134, [_ZZN3cub18CUB_300001_SM_10006detail6reduce28DeviceReduceSingleTileKernelINS2_10policy_hubIdyN4cuda3std3__44plusIdEEE10Policy1000EPdSC_iS9_ddNS7_10__identityEEEvT0_T1_T2_T3_T4_T6_E12temp_storage+32];
	add.f64 	%fd135, %fd134, %fd133;
	selp.f64 	%fd136, %fd135, %fd133, %p35;
	setp.gt.s32 	%p36, %r34, 96;
	ld.shared.f64 	%fd137, [_ZZN3cub18CUB_300001_SM_10006detail6reduce28DeviceReduceSingleTileKernelINS2_10policy_hubIdyN4cuda3std3__44plusIdEEE10Policy1000EPdSC_iS9_ddNS7_10__identityEEEvT0_T1_T2_T3_T4_T6_E12temp_storage+40];
	add.f64 	%fd138, %fd137, %fd136;
	selp.f64 	%fd139, %fd138, %fd136, %p36;
	setp.gt.s32 	%p37, %r34, 128;
	ld.shared.f64 	%fd140, [_ZZN3cub18CUB_300001_SM_10006detail6reduce28DeviceReduceSingleTileKernelINS2_10policy_hubIdyN4cuda3std3__44plusIdEEE10Policy1000EPdSC_iS9_ddNS7_10__identityEEEvT0_T1_T2_T3_T4_T6_E12temp_storage+48];
	add.f64 	%fd141, %fd140, %fd139;
	selp.f64 	%fd142, %fd141, %fd139, %p37;
	setp.gt.s32 	%p38, %r34, 160;
	ld.shared.f64 	%fd143, [_ZZN3cub18CUB_300001_SM_10006detail6reduce28DeviceReduceSingleTileKernelINS2_10policy_hubIdyN4cuda3std3__44plusIdEEE10Policy1000EPdSC_iS9_ddNS7_10__identityEEEvT0_T1_T2_T3_T4_T6_E12temp_storage+56];
	add.f64 	%fd144, %fd143, %fd142;
	selp.f64 	%fd145, %fd144, %fd142, %p38;
	setp.gt.s32 	%p39, %r34, 192;
	ld.shared.f64 	%fd146, [_ZZN3cub18CUB_300001_SM_10006detail6reduce28DeviceReduceSingleTileKernelINS2_10policy_hubIdyN4cuda3std3__44plusIdEEE10Policy1000EPdSC_iS9_ddNS7_10__identityEEEvT0_T1_T2_T3_T4_T6_E12temp_storage+64];
	add.f64 	%fd147, %fd146, %fd145;
	selp.f64 	%fd148, %fd147, %fd145, %p39;
	setp.gt.s32 	%p40, %r34, 224;
	ld.shared.f64 	%fd149, [_ZZN3cub18CUB_300001_SM_10006detail6reduce28DeviceReduceSingleTileKernelINS2_10policy_hubIdyN4cuda3std3__44plusIdEEE10Policy1000EPdSC_iS9_ddNS7_10__identityEEEvT0_T1_T2_T3_T4_T6_E12temp_storage+72];
	add.f64 	%fd150, %fd149, %fd148;
	selp.f64 	%fd151, %fd150, %fd148, %p40;
	setp.gt.s32 	%p41, %r34, 256;
	ld.shared.f64 	%fd152, [_ZZN3cub18CUB_300001_SM_10006detail6reduce28DeviceReduceSingleTileKernelINS2_10policy_hubIdyN4cuda3std3__44plusIdEEE10Policy1000EPdSC_iS9_ddNS7_10__identityEEEvT0_T1_T2_T3_T4_T6_E12temp_storage+80];
	add.f64 	%fd153, %fd152, %fd151;
	selp.f64 	%fd154, %fd153, %fd151, %p41;
	setp.gt.s32 	%p42, %r34, 288;
	ld.shared.f64 	%fd155, [_ZZN3cub18CUB_300001_SM_10006detail6reduce28DeviceReduceSingleTileKernelINS2_10policy_hubIdyN4cuda3std3__44plusIdEEE10Policy1000EPdSC_iS9_ddNS7_10__identityEEEvT0_T1_T2_T3_T4_T6_E12temp_storage+88];
	add.f64 	%fd156, %fd155, %fd154;
	selp.f64 	%fd157, %fd156, %fd154, %p42;
	setp.gt.s32 	%p43, %r34, 320;
	ld.shared.f64 	%fd158, [_ZZN3cub18CUB_300001_SM_10006detail6reduce28DeviceReduceSingleTileKernelINS2_10policy_hubIdyN4cuda3std3__44plusIdEEE10Policy1000EPdSC_iS9_ddNS7_10__identityEEEvT0_T1_T2_T3_T4_T6_E12temp_storage+96];
	add.f64 	%fd159, %fd158, %fd157;
	selp.f64 	%fd160, %fd159, %fd157, %p43;
	setp.gt.s32 	%p44, %r34, 352;
	ld.shared.f64 	%fd161, [_ZZN3cub18CUB_300001_SM_10006detail6reduce28DeviceReduceSingleTileKernelINS2_10policy_hubIdyN4cuda3std3__44plusIdEEE10Policy1000EPdSC_iS9_ddNS7_10__identityEEEvT0_T1_T2_T3_T4_T6_E12temp_storage+104];
	add.f64 	%fd162, %fd161, %fd160;
	selp.f64 	%fd163, %fd162, %fd160, %p44;
	setp.gt.s32 	%p45, %r34, 384;
	ld.shared.f64 	%fd164, [_ZZN3cub18CUB_300001_SM_10006detail6reduce28DeviceReduceSingleTileKernelINS2_10policy_hubIdyN4cuda3std3__44plusIdEEE10Policy1000EPdSC_iS9_ddNS7_10__identityEEEvT0_T1_T2_T3_T4_T6_E12temp_storage+112];
	add.f64 	%fd165, %fd164, %fd163;
	selp.f64 	%fd166, %fd165, %fd163, %p45;
	setp.gt.s32 	%p46, %r34, 416;
	ld.shared.f64 	%fd167, [_ZZN3cub18CUB_300001_SM_10006detail6reduce28DeviceReduceSingleTileKernelINS2_10policy_hubIdyN4cuda3std3__44plusIdEEE10Policy1000EPdSC_iS9_ddNS7_10__identityEEEvT0_T1_T2_T3_T4_T6_E12temp_storage+120];
	add.f64 	%fd168, %fd167, %fd166;
	selp.f64 	%fd169, %fd168, %fd166, %p46;
	setp.gt.s32 	%p47, %r34, 448;
	ld.shared.f64 	%fd170, [_ZZN3cub18CUB_300001_SM_10006detail6reduce28DeviceReduceSingleTileKernelINS2_10policy_hubIdyN4cuda3std3__44plusIdEEE10Policy1000EPdSC_iS9_ddNS7_10__identityEEEvT0_T1_T2_T3_T4_T6_E12temp_storage+128];
	add.f64 	%fd171, %fd170, %fd169;
	selp.f64 	%fd172, %fd171, %fd169, %p47;
	setp.gt.s32 	%p48, %r34, 480;
	ld.shared.f64 	%fd173, [_ZZN3cub18CUB_300001_SM_10006detail6reduce28DeviceReduceSingleTileKernelINS2_10policy_hubIdyN4cuda3std3__44plusIdEEE10Policy1000EPdSC_iS9_ddNS7_10__identityEEEvT0_T1_T2_T3_T4_T6_E12temp_storage+136];
	add.f64 	%fd174, %fd173, %fd172;
	selp.f64 	%fd231, %fd174, %fd172, %p48;
	bra.uni 	$L__BB8_37;
$L__BB8_21:
	mov.u32 	%r13, %tid.x;
	mul.wide.u32 	%rd24, %r13, 8;
	add.s64 	%rd11, %rd8, %rd24;
	// begin inline asm
	ld.global.nc.u64 %rd10, [%rd11];
	// end inline asm
	mov.b64 	%fd31, %rd10;
	add.s64 	%rd13, %rd11, 4096;
	// begin inline asm
	ld.global.nc.u64 %rd12, [%rd13];
	// end inline asm
	mov.b64 	%fd32, %rd12;
	add.s64 	%rd15, %rd11, 8192;
	// begin inline asm
	ld.global.nc.u64 %rd14, [%rd15];
	// end inline asm
	mov.b64 	%fd33, %rd14;
	add.s64 	%rd17, %rd11, 12288;
	// begin inline asm
	ld.global.nc.u64 %rd16, [%rd17];
	// end inline asm
	mov.b64 	%fd34, %rd16;
	add.s64 	%rd19, %rd11, 16384;
	// begin inline asm
	ld.global.nc.u64 %rd18, [%rd19];
	// end inline asm
	mov.b64 	%fd35, %rd18;
	add.s64 	%rd21, %rd11, 20480;
	// begin inline asm
	ld.global.nc.u64 %rd20, [%rd21];
	// end inline asm
	mov.b64 	%fd36, %rd20;
	add.s64 	%rd23, %rd11, 24576;
	// begin inline asm
	ld.global.nc.u64 %rd22, [%rd23];
	// end inline asm
	mov.b64 	%fd37, %rd22;
	add.f64 	%fd38, %fd31, %fd32;
	add.f64 	%fd39, %fd38, %fd33;
	add.f64 	%fd40, %fd39, %fd34;
	add.f64 	%fd41, %fd40, %fd35;
	add.f64 	%fd42, %fd41, %fd36;
	add.f64 	%fd230, %fd42, %fd37;
	setp.lt.u32 	%p3, %r34, 7168;
	mov.b32 	%r231, 3584;
	@%p3 bra 	$L__BB8_25;
	add.s32 	%r14, %r34, -3584;
	mov.b32 	%r231, 3584;
$L__BB8_23:
	add.s32 	%r37, %r231, %r13;
	mul.wide.u32 	%rd39, %r37, 8;
	add.s64 	%rd26, %rd8, %rd39;
	// begin inline asm
	ld.global.nc.u64 %rd25, [%rd26];
	// end inline asm
	mov.b64 	%fd43, %rd25;
	add.s64 	%rd28, %rd26, 4096;
	// begin inline asm
	ld.global.nc.u64 %rd27, [%rd28];
	// end inline asm
	mov.b64 	%fd44, %rd27;
	add.s64 	%rd30, %rd26, 8192;
	// begin inline asm
	ld.global.nc.u64 %rd29, [%rd30];
	// end inline asm
	mov.b64 	%fd45, %rd29;
	add.s64 	%rd32, %rd26, 12288;
	// begin inline asm
	ld.global.nc.u64 %rd31, [%rd32];
	// end inline asm
	mov.b64 	%fd46, %rd31;
	add.s64 	%rd34, %rd26, 16384;
	// begin inline asm
	ld.global.nc.u64 %rd33, [%rd34];
	// end inline asm
	mov.b64 	%fd47, %rd33;
	add.s64 	%rd36, %rd26, 20480;
	// begin inline asm
	ld.global.nc.u64 %rd35, [%rd36];
	// end inline asm
	mov.b64 	%fd48, %rd35;
	add.s64 	%rd38, %rd26, 24576;
	// begin inline asm
	ld.global.nc.u64 %rd37, [%rd38];
	// end inline asm
	mov.b64 	%fd49, %rd37;
	add.f64 	%fd50, %fd230, %fd43;
	add.f64 	%fd51, %fd50, %fd44;
	add.f64 	%fd52, %fd51, %fd45;
	add.f64 	%fd53, %fd52, %fd46;
	add.f64 	%fd54, %fd53, %fd47;
	add.f64 	%fd55, %fd54, %fd48;
	add.f64 	%fd230, %fd55, %fd49;
	sub.s32 	%r38, %r34, %r231;
	setp.lt.s32 	%p4, %r38, 3584;
	@%p4 bra 	$L__BB8_33;
	add.s32 	%r231, %r231, 3584;
	setp.le.s32 	%p5, %r231, %r14;
	@%p5 bra 	$L__BB8_23;
$L__BB8_25:
	setp.le.s32 	%p6, %r34, %r231;
	@%p6 bra 	$L__BB8_33;
	sub.s32 	%r18, %r34, %r231;
	setp.ge.s32 	%p7, %r13, %r18;
	@%p7 bra 	$L__BB8_33;
	not.b32 	%r39, %r13;
	add.s32 	%r40, %r34, %r39;
	sub.s32 	%r19, %r40, %r231;
	and.b32  	%r41, %r19, 1536;
	setp.eq.s32 	%p8, %r41, 1536;
	mov.u32 	%r235, %r13;
	@%p8 bra 	$L__BB8_30;
	add.s32 	%r233, %r13, %r231;
	shr.u32 	%r42, %r19, 9;
	add.s32 	%r43, %r42, 1;
	and.b32  	%r44, %r43, 3;
	neg.s32 	%r232, %r44;
	mov.u32 	%r235, %r13;
$L__BB8_29:
	.pragma "nounroll";
	mul.wide.u32 	%rd42, %r233, 8;
	add.s64 	%rd41, %rd8, %rd42;
	// begin inline asm
	ld.global.nc.u64 %rd40, [%rd41];
	// end inline asm
	mov.b64 	%fd57, %rd40;
	add.f64 	%fd230, %fd230, %fd57;
	add.s32 	%r235, %r235, 512;
	add.s32 	%r233, %r233, 512;
	add.s32 	%r232, %r232, 1;
	setp.ne.s32 	%p9, %r232, 0;
	@%p9 bra 	$L__BB8_29;
$L__BB8_30:
	setp.lt.u32 	%p10, %r19, 1536;
	@%p10 bra 	$L__BB8_33;
	cvt.u64.u32 	%rd43, %r235;
	cvt.u64.u32 	%rd44, %r231;
	add.s64 	%rd45, %rd43, %rd44;
	shl.b64 	%rd46, %rd45, 3;
	add.s64 	%rd47, %rd46, %rd8;
	add.s64 	%rd103, %rd47, 8192;
	add.s32 	%r236, %r235, %r231;
$L__BB8_32:
	mul.wide.u32 	%rd56, %r236, 8;
	add.s64 	%rd49, %rd8, %rd56;
	// begin inline asm
	ld.global.nc.u64 %rd48, [%rd49];
	// end inline asm
	mov.b64 	%fd58, %rd48;
	add.f64 	%fd59, %fd230, %fd58;
	add.s64 	%rd51, %rd103, -4096;
	// begin inline asm
	ld.global.nc.u64 %rd50, [%rd51];
	// end inline asm
	mov.b64 	%fd60, %rd50;
	add.f64 	%fd61, %fd59, %fd60;
	// begin inline asm
	ld.global.nc.u64 %rd52, [%rd103];
	// end inline asm
	mov.b64 	%fd62, %rd52;
	add.f64 	%fd63, %fd61, %fd62;
	add.s64 	%rd55, %rd103, 4096;
	// begin inline asm
	ld.global.nc.u64 %rd54, [%rd55];
	// end inline asm
	mov.b64 	%fd64, %rd54;
	add.f64 	%fd230, %fd63, %fd64;
	add.s32 	%r235, %r235, 2048;
	add.s64 	%rd103, %rd103, 16384;
	add.s32 	%r236, %r236, 2048;
	setp.lt.s32 	%p11, %r235, %r18;
	@%p11 bra 	$L__BB8_32;
$L__BB8_33:
	// begin inline asm
	mov.u32 %r45, %laneid;
	// end inline asm
	mov.b64 	%rd57, %fd230;
	mov.b64 	{%r47, %r52}, %rd57;
	mov.b32 	%r53, 1;
	mov.b32 	%r94, 31;
	mov.b32 	%r95, -1;
	// begin inline asm
	shfl.sync.down.b32 %r46, %r47, %r53, %r94, %r95;
	// end inline asm
	// begin inline asm
	shfl.sync.down.b32 %r51, %r52, %r53, %r94, %r95;
	// end inline asm
	mov.b64 	%rd58, {%r46, %r51};
	mov.b64 	%fd65, %rd58;
	setp.gt.s32 	%p12, %r45, 30;
	add.f64 	%fd66, %fd230, %fd65;
	selp.f64 	%fd67, %fd230, %fd66, %p12;
	mov.b64 	%rd59, %fd67;
	mov.b64 	{%r57, %r62}, %rd59;
	mov.b32 	%r63, 2;
	// begin inline asm
	shfl.sync.down.b32 %r56, %r57, %r63, %r94, %r95;
	// end inline asm
	// begin inline asm
	shfl.sync.down.b32 %r61, %r62, %r63, %r94, %r95;
	// end inline asm
	mov.b64 	%rd60, {%r56, %r61};
	mov.b64 	%fd68, %rd60;
	setp.gt.s32 	%p13, %r45, 29;
	add.f64 	%fd69, %fd67, %fd68;
	selp.f64 	%fd70, %fd67, %fd69, %p13;
	mov.b64 	%rd61, %fd70;
	mov.b64 	{%r67, %r72}, %rd61;
	mov.b32 	%r73, 4;
	// begin inline asm
	shfl.sync.down.b32 %r66, %r67, %r73, %r94, %r95;
	// end inline asm
	// begin inline asm
	shfl.sync.down.b32 %r71, %r72, %r73, %r94, %r95;
	// end inline asm
	mov.b64 	%rd62, {%r66, %r71};
	mov.b64 	%fd71, %rd62;
	setp.gt.s32 	%p14, %r45, 27;
	add.f64 	%fd72, %fd70, %fd71;
	selp.f64 	%fd73, %fd70, %fd72, %p14;
	mov.b64 	%rd63, %fd73;
	mov.b64 	{%r77, %r82}, %rd63;
	mov.b32 	%r83, 8;
	// begin inline asm
	shfl.sync.down.b32 %r76, %r77, %r83, %r94, %r95;
	// end inline asm
	// begin inline asm
	shfl.sync.down.b32 %r81, %r82, %r83, %r94, %r95;
	// end inline asm
	mov.b64 	%rd64, {%r76, %r81};
	mov.b64 	%fd74, %rd64;
	setp.gt.s32 	%p15, %r45, 23;
	add.f64 	%fd75, %fd73, %fd74;
	selp.f64 	%fd76, %fd73, %fd75, %p15;
	mov.b64 	%rd65, %fd76;
	mov.b64 	{%r87, %r92}, %rd65;
	mov.b32 	%r93, 16;
	// begin inline asm
	shfl.sync.down.b32 %r86, %r87, %r93, %r94, %r95;
	// end inline asm
	// begin inline asm
	shfl.sync.down.b32 %r91, %r92, %r93, %r94, %r95;
	// end inline asm
	mov.b64 	%rd66, {%r86, %r91};
	mov.b64 	%fd77, %rd66;
	setp.gt.s32 	%p16, %r45, 15;
	add.f64 	%fd26, %fd76, %fd77;
	selp.f64 	%fd231, %fd76, %fd26, %p16;
	setp.ne.s32 	%p17, %r45, 0;
	@%p17 bra 	$L__BB8_35;
	shr.u32 	%r96, %r13, 2;
	and.b32  	%r97, %r96, 248;
	mov.u32 	%r98, _ZZN3cub18CUB_300001_SM_10006detail6reduce28DeviceReduceSingleTileKernelINS2_10policy_hubIdyN4cuda3std3__44plusIdEEE10Policy1000EPdSC_iS9_ddNS7_10__identityEEEvT0_T1_T2_T3_T4_T6_E12temp_storage;
	add.s32 	%r99, %r98, %r97;
	st.shared.f64 	[%r99+16], %fd26;
$L__BB8_35:
	bar.sync 	0;
	setp.ne.s32 	%p18, %r13, 0;
	@%p18 bra 	$L__BB8_37;
	ld.shared.f64 	%fd78, [_ZZN3cub18CUB_300001_SM_10006detail6reduce28DeviceReduceSingleTileKernelINS2_10policy_hubIdyN4cuda3std3__44plusIdEEE10Policy1000EPdSC_iS9_ddNS7_10__identityEEEvT0_T1_T2_T3_T4_T6_E12temp_storage+24];
	add.f64 	%fd79, %fd231, %fd78;
	ld.shared.f64 	%fd80, [_ZZN3cub18CUB_300001_SM_10006detail6reduce28DeviceReduceSingleTileKernelINS2_10policy_hubIdyN4cuda3std3__44plusIdEEE10Policy1000EPdSC_iS9_ddNS7_10__identityEEEvT0_T1_T2_T3_T4_T6_E12temp_storage+32];
	add.f64 	%fd81, %fd79, %fd80;
	ld.shared.f64 	%fd82, [_ZZN3cub18CUB_300001_SM_10006detail6reduce28DeviceReduceSingleTileKernelINS2_10policy_hubIdyN4cuda3std3__44plusIdEEE10Policy1000EPdSC_iS9_ddNS7_10__identityEEEvT0_T1_T2_T3_T4_T6_E12temp_storage+40];
	add.f64 	%fd83, %fd81, %fd82;
	ld.shared.f64 	%fd84, [_ZZN3cub18CUB_300001_SM_10006detail6reduce28DeviceReduceSingleTileKernelINS2_10policy_hubIdyN4cuda3std3__44plusIdEEE10Policy1000EPdSC_iS9_ddNS7_10__identityEEEvT0_T1_T2_T3_T4_T6_E12temp_storage+48];
	add.f64 	%fd85, %fd83, %fd84;
	ld.shared.f64 	%fd86, [_ZZN3cub18CUB_300001_SM_10006detail6reduce28DeviceReduceSingleTileKernelINS2_10policy_hubIdyN4cuda3std3__44plusIdEEE10Policy1000EPdSC_iS9_ddNS7_10__identityEEEvT0_T1_T2_T3_T4_T6_E12temp_storage+56];
	add.f64 	%fd87, %fd85, %fd86;
	ld.shared.f64 	%fd88, [_ZZN3cub18CUB_300001_SM_10006detail6reduce28DeviceReduceSingleTileKernelINS2_10policy_hubIdyN4cuda3std3__44plusIdEEE10Policy1000EPdSC_iS9_ddNS7_10__identityEEEvT0_T1_T2_T3_T4_T6_E12temp_storage+64];
	add.f64 	%fd89, %fd87, %fd88;
	ld.shared.f64 	%fd90, [_ZZN3cub18CUB_300001_SM_10006detail6reduce28DeviceReduceSingleTileKernelINS2_10policy_hubIdyN4cuda3std3__44plusIdEEE10Policy1000EPdSC_iS9_ddNS7_10__identityEEEvT0_T1_T2_T3_T4_T6_E12temp_storage+72];
	add.f64 	%fd91, %fd89, %fd90;
	ld.shared.f64 	%fd92, [_ZZN3cub18CUB_300001_SM_10006detail6reduce28DeviceReduceSingleTileKernelINS2_10policy_hubIdyN4cuda3std3__44plusIdEEE10Policy1000EPdSC_iS9_ddNS7_10__identityEEEvT0_T1_T2_T3_T4_T6_E12temp_storage+80];
	add.f64 	%fd93, %fd91, %fd92;
	ld.shared.f64 	%fd94, [_ZZN3cub18CUB_300001_SM_10006detail6reduce28DeviceReduceSingleTileKernelINS2_10policy_hubIdyN4cuda3std3__44plusIdEEE10Policy1000EPdSC_iS9_ddNS7_10__identityEEEvT0_T1_T2_T3_T4_T6_E12temp_storage+88];
	add.f64 	%fd95, %fd93, %fd94;
	ld.shared.f64 	%fd96, [_ZZN3cub18CUB_300001_SM_10006detail6reduce28DeviceReduceSingleTileKernelINS2_10policy_hubIdyN4cuda3std3__44plusIdEEE10Policy1000EPdSC_iS9_ddNS7_10__identityEEEvT0_T1_T2_T3_T4_T6_E12temp_storage+96];
	add.f64 	%fd97, %fd95, %fd96;
	ld.shared.f64 	%fd98, [_ZZN3cub18CUB_300001_SM_10006detail6reduce28DeviceReduceSingleTileKernelINS2_10policy_hubIdyN4cuda3std3__44plusIdEEE10Policy1000EPdSC_iS9_ddNS7_10__identityEEEvT0_T1_T2_T3_T4_T6_E12temp_storage+104];
	add.f64 	%fd99, %fd97, %fd98;
	ld.shared.f64 	%fd100, [_ZZN3cub18CUB_300001_SM_10006detail6reduce28DeviceReduceSingleTileKernelINS2_10policy_hubIdyN4cuda3std3__44plusIdEEE10Policy1000EPdSC_iS9_ddNS7_10__identityEEEvT0_T1_T2_T3_T4_T6_E12temp_storage+112];
	add.f64 	%fd101, %fd99, %fd100;
	ld.shared.f64 	%fd102, [_ZZN3cub18CUB_300001_SM_10006detail6reduce28DeviceReduceSingleTileKernelINS2_10policy_hubIdyN4cuda3std3__44plusIdEEE10Policy1000EPdSC_iS9_ddNS7_10__identityEEEvT0_T1_T2_T3_T4_T6_E12temp_storage+120];
	add.f64 	%fd103, %fd101, %fd102;
	ld.shared.f64 	%fd104, [_ZZN3cub18CUB_300001_SM_10006detail6reduce28DeviceReduceSingleTileKernelINS2_10policy_hubIdyN4cuda3std3__44plusIdEEE10Policy1000EPdSC_iS9_ddNS7_10__identityEEEvT0_T1_T2_T3_T4_T6_E12temp_storage+128];
	add.f64 	%fd105, %fd103, %fd104;
	ld.shared.f64 	%fd106, [_ZZN3cub18CUB_300001_SM_10006detail6reduce28DeviceReduceSingleTileKernelINS2_10policy_hubIdyN4cuda3std3__44plusIdEEE10Policy1000EPdSC_iS9_ddNS7_10__identityEEEvT0_T1_T2_T3_T4_T6_E12temp_storage+136];
	add.f64 	%fd231, %fd105, %fd106;
$L__BB8_37:
	mov.u32 	%r223, %tid.x;
	setp.ne.s32 	%p56, %r223, 0;
	@%p56 bra 	$L__BB8_39;
	add.f64 	%fd217, %fd30, %fd231;
	st.global.f64 	[%rd1], %fd217;
$L__BB8_39:
	ret;

}


// ===== COMPILED SASS (sm_100) =====

	.target	sm_100

	.elftype	@"ET_EXEC"


//--------------------- .note.nv.tkinfo           --------------------------
	.section	.note.nv.tkinfo,"",@"SHT_NOTE"
	.sectionflags	@"SHF_NOTE_NV_TKINFO"
	.tkinfo
        /*0018*/ 	.word	0x00000002
        /*0030*/ 	.string	""
        /*0030*/ 	.string	"ptxas"
        /*0030*/ 	.string	"Cuda compilation tools, release 13.0, V13.0.88"
        /*0030*/ 	.string	"Build cuda_13.0.r13.0/compiler.36424714_0"
        /*0030*/ 	.string	"-arch sm_100 -m 64 "



//--------------------- .note.nv.cuinfo           --------------------------
	.section	.note.nv.cuinfo,"",@"SHT_NOTE"
	.sectionflags	@"SHF_NOTE_NV_CUINFO"
        /*0018*/ 	.short	0x0002
        /*001a*/ 	.short	0x0064
        /*001c*/ 	.short	0x0082
	.zero		2


//--------------------- .nv.info                  --------------------------
	.section	.nv.info,"",@"SHT_CUDA_INFO"
	.align	4


	//----- nvinfo : EIATTR_REGCOUNT
	.align		4
        /*0000*/ 	.byte	0x04, 0x2f
        /*0002*/ 	.short	(.L_44 - .L_43)
	.align		4
.L_43:
        /*0004*/ 	.word	index@(_ZN3cub18CUB_300001_SM_10006detail11EmptyKernelIvEEvv)
        /*0008*/ 	.word	0x00000004


	//----- nvinfo : EIATTR_FRAME_SIZE
	.align		4
.L_44:
        /*000c*/ 	.byte	0x04, 0x11
        /*000e*/ 	.short	(.L_46 - .L_45)
	.align		4
.L_45:
        /*0010*/ 	.word	index@(_ZN3cub18CUB_300001_SM_10006detail11EmptyKernelIvEEvv)
        /*0014*/ 	.word	0x00000000


	//----- nvinfo : EIATTR_REGCOUNT
	.align		4
.L_46:
        /*0018*/ 	.byte	0x04, 0x2f
        /*001a*/ 	.short	(.L_48 - .L_47)
	.align		4
.L_47:
        /*001c*/ 	.word	index@(_ZN3cub18CUB_300001_SM_10006detail8for_each13static_kernelINS2_12policy_hub_t12policy_500_tEmN6thrust24THRUST_300001_SM_1000_NS8cuda_cub20__uninitialized_fill7functorINS7_10device_ptrIiEEiEEEEvT0_T1_)
        /*0020*/ 	.word	0x00000008


	//----- nvinfo : EIATTR_FRAME_SIZE
	.align		4
.L_48:
        /*0024*/ 	.byte	0x04, 0x11
        /*0026*/ 	.short	(.L_50 - .L_49)
	.align		4
.L_49:
        /*0028*/ 	.word	index@(_ZN3cub18CUB_300001_SM_10006detail8for_each13static_kernelINS2_12policy_hub_t12policy_500_tEmN6thrust24THRUST_300001_SM_1000_NS8cuda_cub20__uninitialized_fill7functorINS7_10device_ptrIiEEiEEEEvT0_T1_)
        /*002c*/ 	.word	0x00000000


	//----- nvinfo : EIATTR_REGCOUNT
	.align		4
.L_50:
        /*0030*/ 	.byte	0x04, 0x2f
        /*0032*/ 	.short	(.L_52 - .L_51)
	.align		4
.L_51:
        /*0034*/ 	.word	index@(_ZN3cub18CUB_300001_SM_10006detail8for_each13static_kernelINS2_12policy_hub_t12policy_500_tElN6thrust24THRUST_300001_SM_1000_NS8cuda_cub10__tabulate7functorINS7_6detail15normal_iteratorINS7_10device_ptrIiEEEENS7_6system6detail7generic6detail22compute_sequence_valueIivEElEEEEvT0_T1_)
        /*0038*/ 	.word	0x0000000a


	//----- nvinfo : EIATTR_FRAME_SIZE
	.align		4
.L_52:
        /*003c*/ 	.byte	0x04, 0x11
        /*003e*/ 	.short	(.L_54 - .L_53)
	.align		4
.L_53:
        /*0040*/ 	.word	index@(_ZN3cub18CUB_300001_SM_10006detail8for_each13static_kernelINS2_12policy_hub_t12policy_500_tElN6thrust24THRUST_300001_SM_1000_NS8cuda_cub10__tabulate7functorINS7_6detail15normal_iteratorINS7_10device_ptrIiEEEENS7_6system6detail7generic6detail22compute_sequence_valueIivEElEEEEvT0_T1_)
        /*0044*/ 	.word	0x00000000


	//----- nvinfo : EIATTR_REGCOUNT
	.align		4
.L_54:
        /*0048*/ 	.byte	0x04, 0x2f
        /*004a*/ 	.short	(.L_56 - .L_55)
	.align		4
.L_55:
        /*004c*/ 	.word	index@(_ZN3cub18CUB_300001_SM_10006detail6reduce28DeviceReduceSingleTileKernelINS2_10policy_hubIdjN4cuda3std3__44plusIdEEE10Policy1000EN6thrust24THRUST_300001_SM_1000_NS6detail15normal_iteratorINSD_10device_ptrIiEEEEPdjS9_dd10pi_functorEEvT0_T1_T2_T3_T4_T6_)
        /*0050*/ 	.word	0x0000002e


	//----- nvinfo : EIATTR_FRAME_SIZE
	.align		4
.L_56:
        /*0054*/ 	.byte	0x04, 0x11
        /*0056*/ 	.short	(.L_58 - .L_57)
	.align		4
.L_57:
        /*0058*/ 	.word	index@($__internal_3_$__cuda_sm20_div_rn_f64_full)
        /*005c*/ 	.word	0x00000000


	//----- nvinfo : EIATTR_FRAME_SIZE
	.align		4
.L_58:
        /*0060*/ 	.byte	0x04, 0x11
        /*0062*/ 	.short	(.L_60 - .L_59)
	.align		4
.L_59:
        /*0064*/ 	.word	index@(_ZN3cub18CUB_300001_SM_10006detail6reduce28DeviceReduceSingleTileKernelINS2_10policy_hubIdjN4cuda3std3__44plusIdEEE10Policy1000EN6thrust24THRUST_300001_SM_1000_NS6detail15normal_iteratorINSD_10device_ptrIiEEEEPdjS9_dd10pi_functorEEvT0_T1_T2_T3_T4_T6_)
        /*0068*/ 	.word	0x00000000


	//----- nvinfo : EIATTR_REGCOUNT
	.align		4
.L_60:
        /*006c*/ 	.byte	0x04, 0x2f
        /*006e*/ 	.short	(.L_62 - .L_61)
	.align		4
.L_61:
        /*0070*/ 	.word	index@(_ZN3cub18CUB_300001_SM_10006detail6reduce18DeviceReduceKernelINS2_10policy_hubIdjN4cuda3std3__44plusIdEEE10Policy1000EN6thrust24THRUST_300001_SM_1000_NS6detail15normal_iteratorINSD_10device_ptrIiEEEEjS9_d10pi_functorEEvT0_PT3_T1_NS0_13GridEvenShareISN_EET2_T4_)
        /*0074*/ 	.word	0x00000030


	//----- nvinfo : EIATTR_FRAME_SIZE
	.align		4
.L_62:
        /*0078*/ 	.byte	0x04, 0x11
        /*007a*/ 	.short	(.L_64 - .L_63)
	.align		4
.L_63:
        /*007c*/ 	.word	index@($__internal_2_$__cuda_sm20_div_rn_f64_full)
        /*0080*/ 	.word	0x00000000


	//----- nvinfo : EIATTR_FRAME_SIZE
	.align		4
.L_64:
        /*0084*/ 	.byte	0x04, 0x11
        /*0086*/ 	.short	(.L_66 - .L_65)
	.align		4
.L_65:
        /*0088*/ 	.word	index@(_ZN3cub18CUB_300001_SM_10006detail6reduce18DeviceReduceKernelINS2_10policy_hubIdjN4cuda3std3__44plusIdEEE10Policy1000EN6thrust24THRUST_300001_SM_1000_NS6detail15normal_iteratorINSD_10device_ptrIiEEEEjS9_d10pi_functorEEvT0_PT3_T1_NS0_13GridEvenShareISN_EET2_T4_)
        /*008c*/ 	.word	0x00000000


	//----- nvinfo : EIATTR_REGCOUNT
	.align		4
.L_66:
        /*0090*/ 	.byte	0x04, 0x2f
        /*0092*/ 	.short	(.L_68 - .L_67)
	.align		4
.L_67:
        /*0094*/ 	.word	index@(_ZN3cub18CUB_300001_SM_10006detail6reduce28DeviceReduceSingleTileKernelINS2_10policy_hubIdjN4cuda3std3__44plusIdEEE10Policy1000EPdSC_iS9_ddNS7_10__identityEEEvT0_T1_T2_T3_T4_T6_)
        /*0098*/ 	.word	0x00000030


	//----- nvinfo : EIATTR_FRAME_SIZE
	.align		4
.L_68:
        /*009c*/ 	.byte	0x04, 0x11
        /*009e*/ 	.short	(.L_70 - .L_69)
	.align		4
.L_69:
        /*00a0*/ 	.word	index@(_ZN3cub18CUB_300001_SM_10006detail6reduce28DeviceReduceSingleTileKernelINS2_10policy_hubIdjN4cuda3std3__44plusIdEEE10Policy1000EPdSC_iS9_ddNS7_10__identityEEEvT0_T1_T2_T3_T4_T6_)
        /*00a4*/ 	.word	0x00000000


	//----- nvinfo : EIATTR_REGCOUNT
	.align		4
.L_70:
        /*00a8*/ 	.byte	0x04, 0x2f
        /*00aa*/ 	.short	(.L_72 - .L_71)
	.align		4
.L_71:
        /*00ac*/ 	.word	index@(_ZN3cub18CUB_300001_SM_10006detail6reduce28DeviceReduceSingleTileKernelINS2_10policy_hubIdyN4cuda3std3__44plusIdEEE10Policy1000EN6thrust24THRUST_300001_SM_1000_NS6detail15normal_iteratorINSD_10device_ptrIiEEEEPdyS9_dd10pi_functorEEvT0_T1_T2_T3_T4_T6_)
        /*00b0*/ 	.word	0x0000002e


	//----- nvinfo : EIATTR_FRAME_SIZE
	.align		4
.L_72:
        /*00b4*/ 	.byte	0x04, 0x11
        /*00b6*/ 	.short	(.L_74 - .L_73)
	.align		4
.L_73:
        /*00b8*/ 	.word	index@($__internal_1_$__cuda_sm20_div_rn_f64_full)
        /*00bc*/ 	.word	0x00000000


	//----- nvinfo : EIATTR_FRAME_SIZE
	.align		4
.L_74:
        /*00c0*/ 	.byte	0x04, 0x11
        /*00c2*/ 	.short	(.L_76 - .L_75)
	.align		4
.L_75:
        /*00c4*/ 	.word	index@(_ZN3cub18CUB_300001_SM_10006detail6reduce28DeviceReduceSingleTileKernelINS2_10policy_hubIdyN4cuda3std3__44plusIdEEE10Policy1000EN6thrust24THRUST_300001_SM_1000_NS6detail15normal_iteratorINSD_10device_ptrIiEEEEPdyS9_dd10pi_functorEEvT0_T1_T2_T3_T4_T6_)
        /*00c8*/ 	.word	0x00000000


	//----- nvinfo : EIATTR_REGCOUNT
	.align		4
.L_76:
        /*00cc*/ 	.byte	0x04, 0x2f
        /*00ce*/ 	.short	(.L_78 - .L_77)
	.align		4
.L_77:
        /*00d0*/ 	.word	index@(_ZN3cub18CUB_300001_SM_10006detail6reduce18DeviceReduceKernelINS2_10policy_hubIdyN4cuda3std3__44plusIdEEE10Policy1000EN6thrust24THRUST_300001_SM_1000_NS6detail15normal_iteratorINSD_10device_ptrIiEEEEyS9_d10pi_functorEEvT0_PT3_T1_NS0_13GridEvenShareISN_EET2_T4_)
        /*00d4*/ 	.word	0x00000028


	//----- nvinfo : EIATTR_FRAME_SIZE
	.align		4
.L_78:
        /*00d8*/ 	.byte	0x04, 0x11
        /*00da*/ 	.short	(.L_80 - .L_79)
	.align		4
.L_79:
        /*00dc*/ 	.word	index@($__internal_0_$__cuda_sm20_div_rn_f64_full)
        /*00e0*/ 	.word	0x00000000


	//----- nvinfo : EIATTR_FRAME_SIZE
	.align		4
.L_80:
        /*00e4*/ 	.byte	0x04, 0x11
        /*00e6*/ 	.short	(.L_82 - .L_81)
	.align		4
.L_81:
        /*00e8*/ 	.word	index@(_ZN3cub18CUB_300001_SM_10006detail6reduce18DeviceReduceKernelINS2_10policy_hubIdyN4cuda3std3__44plusIdEEE10Policy1000EN6thrust24THRUST_300001_SM_1000_NS6detail15normal_iteratorINSD_10device_ptrIiEEEEyS9_d10pi_functorEEvT0_PT3_T1_NS0_13GridEvenShareISN_EET2_T4_)
        /*00ec*/ 	.word	0x00000000


	//----- nvinfo : EIATTR_REGCOUNT
	.align		4
.L_82:
        /*00f0*/ 	.byte	0x04, 0x2f
        /*00f2*/ 	.short	(.L_84 - .L_83)
	.align		4
.L_83:
        /*00f4*/ 	.word	index@(_ZN3cub18CUB_300001_SM_10006detail6reduce28DeviceReduceSingleTileKernelINS2_10policy_hubIdyN4cuda3std3__44plusIdEEE10Policy1000EPdSC_iS9_ddNS7_10__identityEEEvT0_T1_T2_T3_T4_T6_)
        /*00f8*/ 	.word	0x00000030


	//----- nvinfo : EIATTR_FRAME_SIZE
	.align		4
.L_84:
        /*00fc*/ 	.byte	0x04, 0x11
        /*00fe*/ 	.short	(.L_86 - .L_85)
	.align		4
.L_85:
        /*0100*/ 	.word	index@(_ZN3cub18CUB_300001_SM_10006detail6reduce28DeviceReduceSingleTileKernelINS2_10policy_hubIdyN4cuda3std3__44plusIdEEE10Policy1000EPdSC_iS9_ddNS7_10__identityEEEvT0_T1_T2_T3_T4_T6_)
        /*0104*/ 	.word	0x00000000


	//----- nvinfo : EIATTR_MIN_STACK_SIZE
	.align		4
.L_86:
        /*0108*/ 	.byte	0x04, 0x12
        /*010a*/ 	.short	(.L_88 - .L_87)
	.align		4
.L_87:
        /*010c*/ 	.word	index@(_ZN3cub18CUB_300001_SM_10006detail6reduce28DeviceReduceSingleTileKernelINS2_10policy_hubIdyN4cuda3std3__44plusIdEEE10Policy1000EPdSC_iS9_ddNS7_10__identityEEEvT0_T1_T2_T3_T4_T6_)
        /*0110*/ 	.word	0x00000000


	//----- nvinfo : EIATTR_MIN_STACK_SIZE
	.align		4
.L_88:
        /*0114*/ 	.byte	0x04, 0x12
        /*0116*/ 	.short	(.L_90 - .L_89)
	.align		4
.L_89:
        /*0118*/ 	.word	index@(_ZN3cub18CUB_300001_SM_10006detail6reduce18DeviceReduceKernelINS2_10policy_hubIdyN4cuda3std3__44plusIdEEE10Policy1000EN6thrust24THRUST_300001_SM_1000_NS6detail15normal_iteratorINSD_10device_ptrIiEEEEyS9_d10pi_functorEEvT0_PT3_T1_NS0_13GridEvenShareISN_EET2_T4_)
        /*011c*/ 	.word	0x00000000


	//----- nvinfo : EIATTR_MIN_STACK_SIZE
	.align		4
.L_90:
        /*0120*/ 	.byte	0x04, 0x12
        /*0122*/ 	.short	(.L_92 - .L_91)
	.align		4
.L_91:
        /*0124*/ 	.word	index@(_ZN3cub18CUB_300001_SM_10006detail6reduce28DeviceReduceSingleTileKernelINS2_10policy_hubIdyN4cuda3std3__44plusIdEEE10Policy1000EN6thrust24THRUST_300001_SM_1000_NS6detail15normal_iteratorINSD_10device_ptrIiEEEEPdyS9_dd10pi_functorEEvT0_T1_T2_T3_T4_T6_)
        /*0128*/ 	.word	0x00000000


	//----- nvinfo : EIATTR_MIN_STACK_SIZE
	.align		4
.L_92:
        /*012c*/ 	.byte	0x04, 0x12
        /*012e*/ 	.short	(.L_94 - .L_93)
	.align		4
.L_93:
        /*0130*/ 	.word	index@(_ZN3cub18CUB_300001_SM_10006detail6reduce28DeviceReduceSingleTileKernelINS2_10policy_hubIdjN4cuda3std3__44plusIdEEE10Policy1000EPdSC_iS9_ddNS7_10__identityEEEvT0_T1_T2_T3_T4_T6_)
        /*0134*/ 	.word	0x00000000


	//----- nvinfo : EIATTR_MIN_STACK_SIZE
	.align		4
.L_94:
        /*0138*/ 	.byte	0x04, 0x12
        /*013a*/ 	.short	(.L_96 - .L_95)
	.align		4
.L_95:
        /*013c*/ 	.word	index@(_ZN3cub18CUB_300001_SM_10006detail6reduce18DeviceReduceKernelINS2_10policy_hubIdjN4cuda3std3__44plusIdEEE10Policy1000EN6thrust24THRUST_300001_SM_1000_NS6detail15normal_iteratorINSD_10device_ptrIiEEEEjS9_d10pi_functorEEvT0_PT3_T1_NS0_13GridEvenShareISN_EET2_T4_)
        /*0140*/ 	.word	0x00000000


	//----- nvinfo : EIATTR_MIN_STACK_SIZE
	.align		4
.L_96:
        /*0144*/ 	.byte	0x04, 0x12
        /*0146*/ 	.short	(.L_98 - .L_97)
	.align		4
.L_97:
        /*0148*/ 	.word	index@(_ZN3cub18CUB_300001_SM_10006detail6reduce28DeviceReduceSingleTileKernelINS2_10policy_hubIdjN4cuda3std3__44plusIdEEE10Policy1000EN6thrust24THRUST_300001_SM_1000_NS6detail15normal_iteratorINSD_10device_ptrIiEEEEPdjS9_dd10pi_functorEEvT0_T1_T2_T3_T4_T6_)
        /*014c*/ 	.word	0x00000000


	//----- nvinfo : EIATTR_MIN_STACK_SIZE
	.align		4
.L_98:
        /*0150*/ 	.byte	0x04, 0x12
        /*0152*/ 	.short	(.L_100 - .L_99)
	.align		4
.L_99:
        /*0154*/ 	.word	index@(_ZN3cub18CUB_300001_SM_10006detail8for_each13static_kernelINS2_12policy_hub_t12policy_500_tElN6thrust24THRUST_300001_SM_1000_NS8cuda_cub10__tabulate7functorINS7_6detail15normal_iteratorINS7_10device_ptrIiEEEENS7_6system6detail7generic6detail22compute_sequence_valueIivEElEEEEvT0_T1_)
        /*0158*/ 	.word	0x00000000


	//----- nvinfo : EIATTR_MIN_STACK_SIZE
	.align		4
.L_100:
        /*015c*/ 	.byte	0x04, 0x12
        /*015e*/ 	.short	(.L_102 - .L_101)
	.align		4
.L_101:
        /*0160*/ 	.word	index@(_ZN3cub18CUB_300001_SM_10006detail8for_each13static_kernelINS2_12policy_hub_t12policy_500_tEmN6thrust24THRUST_300001_SM_1000_NS8cuda_cub20__uninitialized_fill7functorINS7_10device_ptrIiEEiEEEEvT0_T1_)
        /*0164*/ 	.word	0x00000000


	//----- nvinfo : EIATTR_MIN_STACK_SIZE
	.align		4
.L_102:
        /*0168*/ 	.byte	0x04, 0x12
        /*016a*/ 	.short	(.L_104 - .L_103)
	.align		4
.L_103:
        /*016c*/ 	.word	index@(_ZN3cub18CUB_300001_SM_10006detail11EmptyKernelIvEEvv)
        /*0170*/ 	.word	0x00000000
.L_104:


//--------------------- .nv.compat                --------------------------
	.section	.nv.compat,"",@"SHT_CUDA_COMPAT_INFO"
	.align	4
        /*0000*/ 	.byte	0x02, 0x09, 0x00, 0x00, 0x02, 0x02, 0x01, 0x00, 0x02, 0x05, 0x05, 0x00, 0x03, 0x07, 0x01, 0x01
        /*0010*/ 	.byte	0x02, 0x03, 0x00, 0x00, 0x02, 0x06, 0x01, 0x00, 0x04, 0x0b, 0x08, 0x00, 0x01, 0x00, 0x00, 0x00
        /*0020*/ 	.byte	0x00, 0x00, 0x00, 0x00


//--------------------- .nv.info._ZN3cub18CUB_300001_SM_10006detail6reduce28DeviceReduceSingleTileKernelINS2_10policy_hubIdyN4cuda3std3__44plusIdEEE10Policy1000EPdSC_iS9_ddNS7_10__identityEEEvT0_T1_T2_T3_T4_T6_ --------------------------
	.section	.nv.info._ZN3cub18CUB_300001_SM_10006detail6reduce28DeviceReduceSingleTileKernelINS2_10policy_hubIdyN4cuda3std3__44plusIdEEE10Policy1000EPdSC_iS9_ddNS7_10__identityEEEvT0_T1_T2_T3_T4_T6_,"",@"SHT_CUDA_INFO"
	.sectionflags	@""
	.align	4


	//----- nvinfo : EIATTR_CUDA_API_VERSION
	.align		4
        /*0000*/ 	.byte	0x04, 0x37
        /*0002*/ 	.short	(.L_106 - .L_105)
.L_105:
        /*0004*/ 	.word	0x00000082


	//----- nvinfo : EIATTR_KPARAM_INFO
	.align		4
.L_106:
        /*0008*/ 	.byte	0x04, 0x17
        /*000a*/ 	.short	(.L_108 - .L_107)
.L_107:
        /*000c*/ 	.word	0x00000000
        /*0010*/ 	.short	0x0005
        /*0012*/ 	.short	0x0020
        /*0014*/ 	.byte	0x00, 0xf0, 0x05, 0x00


	//----- nvinfo : EIATTR_KPARAM_INFO
	.align		4
.L_108:
        /*0018*/ 	.byte	0x04, 0x17
        /*001a*/ 	.short	(.L_110 - .L_109)
.L_109:
        /*001c*/ 	.word	0x00000000
        /*0020*/ 	.short	0x0004
        /*0022*/ 	.short	0x0018
        /*0024*/ 	.byte	0x00, 0xf0, 0x21, 0x00


	//----- nvinfo : EIATTR_KPARAM_INFO
	.align		4
.L_110:
        /*0028*/ 	.byte	0x04, 0x17
        /*002a*/ 	.short	(.L_112 - .L_111)
.L_111:
        /*002c*/ 	.word	0x00000000
        /*0030*/ 	.short	0x0003
        /*0032*/ 	.short	0x0014
        /*0034*/ 	.byte	0x00, 0xf0, 0x05, 0x00


	//----- nvinfo : EIATTR_KPARAM_INFO
	.align		4
.L_112:
        /*0038*/ 	.byte	0x04, 0x17
        /*003a*/ 	.short	(.L_114 - .L_113)
.L_113:
        /*003c*/ 	.word	0x00000000
        /*0040*/ 	.short	0x0002
        /*0042*/ 	.short	0x0010
        /*0044*/ 	.byte	0x00, 0xf0, 0x11, 0x00


	//----- nvinfo : EIATTR_KPARAM_INFO
	.align		4
.L_114:
        /*0048*/ 	.byte	0x04, 0x17
        /*004a*/ 	.short	(.L_116 - .L_115)
.L_115:
        /*004c*/ 	.word	0x00000000
        /*0050*/ 	.short	0x0001
        /*0052*/ 	.short	0x0008
        /*0054*/ 	.byte	0x00, 0xf5, 0x21, 0x00


	//----- nvinfo : EIATTR_KPARAM_INFO
	.align		4
.L_116:
        /*0058*/ 	.byte	0x04, 0x17
        /*005a*/ 	.short	(.L_118 - .L_117)
.L_117:
        /*005c*/ 	.word	0x00000000
        /*0060*/ 	.short	0x0000
        /*0062*/ 	.short	0x0000
        /*0064*/ 	.byte	0x00, 0xf5, 0x21, 0x00


	//----- nvinfo : EIATTR_SPARSE_MMA_MASK
	.align		4
.L_118:
        /*0068*/ 	.byte	0x03, 0x50
        /*006a*/ 	.short	0x0000


	//----- nvinfo : EIATTR_MAXREG_COUNT
	.align		4
        /*006c*/ 	.byte	0x03, 0x1b
        /*006e*/ 	.short	0x0080


	//----- nvinfo : EIATTR_NUM_BARRIERS
	.align		4
        /*0070*/ 	.byte	0x02, 0x4c
        /*0072*/ 	.byte	0x01
	.zero		1


	//----- nvinfo : EIATTR_MERCURY_ISA_VERSION
	.align		4
        /*0074*/ 	.byte	0x03, 0x5f
        /*0076*/ 	.short	0x0101


	//----- nvinfo : EIATTR_COOP_GROUP_MASK_REGIDS
	.align		4
        /*0078*/ 	.byte	0x04, 0x29
        /*007a*/ 	.short	(.L_120 - .L_119)


	//   ....[0]....
.L_119:
        /*007c*/ 	.word	0xffffffff


	//   ....[1]....
        /*0080*/ 	.word	0xffffffff


	//   ....[2]....
        /*0084*/ 	.word	0xffffffff


	//   ....[3]....
        /*0088*/ 	.word	0xffffffff


	//   ....[4]....
        /*008c*/ 	.word	0xffffffff


	//   ....[5]....
        /*0090*/ 	.word	0xffffffff


	//   ....[6]....
        /*0094*/ 	.word	0xffffffff


	//   ....[7]....
        /*0098*/ 	.word	0xffffffff


	//   ....[8]....
        /*009c*/ 	.word	0xffffffff


	//   ....[9]....
        /*00a0*/ 	.word	0xffffffff


	//   ....[10]....
        /*00a4*/ 	.word	0xffffffff


	//   ....[11]....
        /*00a8*/ 	.word	0xffffffff


	//   ....[12]....
        /*00ac*/ 	.word	0xffffffff


	//   ....[13]....
        /*00b0*/ 	.word	0xffffffff


	//   ....[14]....
        /*00b4*/ 	.word	0xffffffff


	//   ....[15]....
        /*00b8*/ 	.word	0xffffffff


	//   ....[16]....
        /*00bc*/ 	.word	0xffffffff


	//   ....[17]....
        /*00c0*/ 	.word	0xffffffff


	//   ....[18]....
        /*00c4*/ 	.word	0xffffffff


	//   ....[19]....
        /*00c8*/ 	.word	0xffffffff


	//   ....[20]....
        /*00cc*/ 	.word	0xffffffff


	//   ....[21]....
        /*00d0*/ 	.word	0xffffffff


	//   ....[22]....
        /*00d4*/ 	.word	0xffffffff


	//   ....[23]....
        /*00d8*/ 	.word	0xffffffff


	//   ....[24]....
        /*00dc*/ 	.word	0xffffffff


	//   ....[25]....
        /*00e0*/ 	.word	0xffffffff


	//   ....[26]....
        /*00e4*/ 	.word	0xffffffff


	//   ....[27]....
        /*00e8*/ 	.word	0xffffffff


	//   ....[28]....
        /*00ec*/ 	.word	0xffffffff


	//   ....[29]....
        /*00f0*/ 	.word	0xffffffff


	//----- nvinfo : EIATTR_COOP_GROUP_INSTR_OFFSETS
	.align		4
.L_120:
        /*00f4*/ 	.byte	0x04, 0x28
        /*00f6*/ 	.short	(.L_122 - .L_121)


	//   ....[0]....
.L_121:
        /*00f8*/ 	.word	0x00000960


	//   ....[1]....
        /*00fc*/ 	.word	0x00000970


	//   ....[2]....
        /*0100*/ 	.word	0x000009e0


	//   ....[3]....
        /*0104*/ 	.word	0x00000a10


	//   ....[4]....
        /*0108*/ 	.word	0x00000a70


	//   ....[5]....
        /*010c*/ 	.word	0x00000a80


	//   ....[6]....
        /*0110*/ 	.word	0x00000ae0


	//   ....[7]....
        /*0114*/ 	.word	0x00000af0


	//   ....[8]....
        /*0118*/ 	.word	0x00000b40


	//   ....[9]....
        /*011c*/ 	.word	0x00000b60


	//   ....[10]....
        /*0120*/ 	.word	0x00000e10


	//   ....[11]....
        /*0124*/ 	.word	0x00000e20


	//   ....[12]....
        /*0128*/ 	.word	0x00000eb0


	//   ....[13]....
        /*012c*/ 	.word	0x00000ed0


	//   ....[14]....
        /*0130*/ 	.word	0x00000f20


	//   ....[15]....
        /*0134*/ 	.word	0x00000f40


	//   ....[16]....
        /*0138*/ 	.word	0x00000f90


	//   ....[17]....
        /*013c*/ 	.word	0x00000fb0


	//   ....[18]....
        /*0140*/ 	.word	0x00001000


	//   ....[19]....
        /*0144*/ 	.word	0x00001030


	//   ....[20]....
        /*0148*/ 	.word	0x000020b0


	//   ....[21]....
        /*014c*/ 	.word	0x000020c0


	//   ....[22]....
        /*0150*/ 	.word	0x00002130


	//   ....[23]....
        /*0154*/ 	.word	0x00002140


	//   ....[24]....
        /*0158*/ 	.word	0x000021a0


	//   ....[25]....
        /*015c*/ 	.word	0x000021b0


	//   ....[26]....
        /*0160*/ 	.word	0x00002200


	//   ....[27]....
        /*0164*/ 	.word	0x00002220


	//   ....[28]....
        /*0168*/ 	.word	0x00002280


	//   ....[29]....
        /*016c*/ 	.word	0x000022b0


	//----- nvinfo : EIATTR_VRC_CTA_INIT_COUNT
	.align		4
.L_122:
        /*0170*/ 	.byte	0x02, 0x4a
	.zero		1
	.zero		1


	//----- nvinfo : EIATTR_EXIT_INSTR_OFFSETS
	.align		4
        /*0174*/ 	.byte	0x04, 0x1c
        /*0176*/ 	.short	(.L_124 - .L_123)


	//   ....[0]....
.L_123:
        /*0178*/ 	.word	0x00000080


	//   ....[1]....
        /*017c*/ 	.word	0x000000c0


	//   ....[2]....
        /*0180*/ 	.word	0x00002510


	//   ....[3]....
        /*0184*/ 	.word	0x00002560


	//----- nvinfo : EIATTR_MAX_THREADS
	.align		4
.L_124:
        /*0188*/ 	.byte	0x04, 0x05
        /*018a*/ 	.short	(.L_126 - .L_125)
.L_125:
        /*018c*/ 	.word	0x00000200
        /*0190*/ 	.word	0x00000001
        /*0194*/ 	.word	0x00000001


	//----- nvinfo : EIATTR_CRS_STACK_SIZE
	.align		4
.L_126:
        /*0198*/ 	.byte	0x04, 0x1e
        /*019a*/ 	.short	(.L_128 - .L_127)
.L_127:
        /*019c*/ 	.word	0x00000000


	//----- nvinfo : EIATTR_CBANK_PARAM_SIZE
	.align		4
.L_128:
        /*01a0*/ 	.byte	0x03, 0x19
        /*01a2*/ 	.short	0x0021


	//----- nvinfo : EIATTR_PARAM_CBANK
	.align		4
        /*01a4*/ 	.byte	0x04, 0x0a
        /*01a6*/ 	.short	(.L_130 - .L_129)
	.align		4
.L_129:
        /*01a8*/ 	.word	index@(.nv.constant0._ZN3cub18CUB_300001_SM_10006detail6reduce28DeviceReduceSingleTileKernelINS2_10policy_hubIdyN4cuda3std3__44plusIdEEE10Policy1000EPdSC_iS9_ddNS7_10__identityEEEvT0_T1_T2_T3_T4_T6_)
        /*01ac*/ 	.short	0x0380
        /*01ae*/ 	.short	0x0021


	//----- nvinfo : EIATTR_SW_WAR
	.align		4
.L_130:
        /*01b0*/ 	.byte	0x04, 0x36
        /*01b2*/ 	.short	(.L_132 - .L_131)
.L_131:
        /*01b4*/ 	.word	0x00000008
.L_132:


//--------------------- .nv.info._ZN3cub18CUB_300001_SM_10006detail6reduce18DeviceReduceKernelINS2_10policy_hubIdyN4cuda3std3__44plusIdEEE10Policy1000EN6thrust24THRUST_300001_SM_1000_NS6detail15normal_iteratorINSD_10device_ptrIiEEEEyS9_d10pi_functorEEvT0_PT3_T1_NS0_13GridEvenShareISN_EET2_T4_ --------------------------
	.section	.nv.info._ZN3cub18CUB_300001_SM_10006detail6reduce18DeviceReduceKernelINS2_10policy_hubIdyN4cuda3std3__44plusIdEEE10Policy1000EN6thrust24THRUST_300001_SM_1000_NS6detail15normal_iteratorINSD_10device_ptrIiEEEEyS9_d10pi_functorEEvT0_PT3_T1_NS0_13GridEvenShareISN_EET2_T4_,"",@"SHT_CUDA_INFO"
	.sectionflags	@""
	.align	4


	//----- nvinfo : EIATTR_CUDA_API_VERSION
	.align		4
        /*0000*/ 	.byte	0x04, 0x37
        /*0002*/ 	.short	(.L_134 - .L_133)
.L_133:
        /*0004*/ 	.word	0x00000082


	//----- nvinfo : EIATTR_KPARAM_INFO
	.align		4
.L_134:
        /*0008*/ 	.byte	0x04, 0x17
        /*000a*/ 	.short	(.L_136 - .L_135)
.L_135:
        /*000c*/ 	.word	0x00000000
        /*0010*/ 	.short	0x0005
        /*0012*/ 	.short	0x0068
        /*0014*/ 	.byte	0x00, 0xf0, 0x21, 0x00


	//----- nvinfo : EIATTR_KPARAM_INFO
	.align		4
.L_136:
        /*0018*/ 	.byte	0x04, 0x17
        /*001a*/ 	.short	(.L_138 - .L_137)
.L_137:
        /*001c*/ 	.word	0x00000000
        /*0020*/ 	.short	0x0004
        /*0022*/ 	.short	0x0060
        /*0024*/ 	.byte	0x00, 0xf0, 0x05, 0x00


	//----- nvinfo : EIATTR_KPARAM_INFO
	.align		4
.L_138:
        /*0028*/ 	.byte	0x04, 0x17
        /*002a*/ 	.short	(.L_140 - .L_139)
.L_139:
        /*002c*/ 	.word	0x00000000
        /*0030*/ 	.short	0x0003
        /*0032*/ 	.short	0x0018
        /*0034*/ 	.byte	0x00, 0xf0, 0x21, 0x01


	//----- nvinfo : EIATTR_KPARAM_INFO
	.align		4
.L_140:
        /*0038*/ 	.byte	0x04, 0x17
        /*003a*/ 	.short	(.L_142 - .L_141)
.L_141:
        /*003c*/ 	.word	0x00000000
        /*0040*/ 	.short	0x0002
        /*0042*/ 	.short	0x0010
        /*0044*/ 	.byte	0x00, 0xf0, 0x21, 0x00


	//----- nvinfo : EIATTR_KPARAM_INFO
	.align		4
.L_142:
        /*0048*/ 	.byte	0x04, 0x17
        /*004a*/ 	.short	(.L_144 - .L_143)
.L_143:
        /*004c*/ 	.word	0x00000000
        /*0050*/ 	.short	0x0001
        /*0052*/ 	.short	0x0008
        /*0054*/ 	.byte	0x00, 0xf5, 0x21, 0x00


	//----- nvinfo : EIATTR_KPARAM_INFO
	.align		4
.L_144:
        /*0058*/ 	.byte	0x04, 0x17
        /*005a*/ 	.short	(.L_146 - .L_145)
.L_145:
        /*005c*/ 	.word	0x00000000
        /*0060*/ 	.short	0x0000
        /*0062*/ 	.short	0x0000
        /*0064*/ 	.byte	0x00, 0xf0, 0x21, 0x00


	//----- nvinfo : EIATTR_SPARSE_MMA_MASK
	.align		4
.L_146:
        /*0068*/ 	.byte	0x03, 0x50
        /*006a*/ 	.short	0x0000


	//----- nvinfo : EIATTR_MAXREG_COUNT
	.align		4
        /*006c*/ 	.byte	0x03, 0x1b
        /*006e*/ 	.short	0x0080


	//----- nvinfo : EIATTR_NUM_BARRIERS
	.align		4
        /*0070*/ 	.byte	0x02, 0x4c
        /*0072*/ 	.byte	0x01
	.zero		1


	//----- nvinfo : EIATTR_MERCURY_ISA_VERSION
	.align		4
        /*0074*/ 	.byte	0x03, 0x5f
        /*0076*/ 	.short	0x0101


	//----- nvinfo : EIATTR_COOP_GROUP_MASK_REGIDS
	.align		4
        /*0078*/ 	.byte	0x04, 0x29
        /*007a*/ 	.short	(.L_148 - .L_147)


	//   ....[0]....
.L_147:
        /*007c*/ 	.word	0xffffffff


	//   ....[1]....
        /*0080*/ 	.word	0xffffffff


	//   ....[2]....
        /*0084*/ 	.word	0xffffffff


	//   ....[3]....
        /*0088*/ 	.word	0xffffffff


	//   ....[4]....
        /*008c*/ 	.word	0xffffffff


	//   ....[5]....
        /*0090*/ 	.word	0xffffffff


	//   ....[6]....
        /*0094*/ 	.word	0xffffffff


	//   ....[7]....
        /*0098*/ 	.word	0xffffffff


	//   ....[8]....
        /*009c*/ 	.word	0xffffffff


	//   ....[9]....
        /*00a0*/ 	.word	0xffffffff


	//   ....[10]....
        /*00a4*/ 	.word	0xffffffff


	//   ....[11]....
        /*00a8*/ 	.word	0xffffffff


	//   ....[12]....
        /*00ac*/ 	.word	0xffffffff


	//   ....[13]....
        /*00b0*/ 	.word	0xffffffff


	//   ....[14]....
        /*00b4*/ 	.word	0xffffffff


	//   ....[15]....
        /*00b8*/ 	.word	0xffffffff


	//   ....[16]....
        /*00bc*/ 	.word	0xffffffff


	//   ....[17]....
        /*00c0*/ 	.word	0xffffffff


	//   ....[18]....
        /*00c4*/ 	.word	0xffffffff


	//   ....[19]....
        /*00c8*/ 	.word	0xffffffff


	//   ....[20]....
        /*00cc*/ 	.word	0xffffffff


	//   ....[21]....
        /*00d0*/ 	.word	0xffffffff


	//   ....[22]....
        /*00d4*/ 	.word	0xffffffff


	//   ....[23]....
        /*00d8*/ 	.word	0xffffffff


	//   ....[24]....
        /*00dc*/ 	.word	0xffffffff


	//   ....[25]....
        /*00e0*/ 	.word	0xffffffff


	//   ....[26]....
        /*00e4*/ 	.word	0xffffffff


	//   ....[27]....
        /*00e8*/ 	.word	0xffffffff


	//   ....[28]....
        /*00ec*/ 	.word	0xffffffff


	//   ....[29]....
        /*00f0*/ 	.word	0xffffffff


	//----- nvinfo : EIATTR_COOP_GROUP_INSTR_OFFSETS
	.align		4
.L_148:
        /*00f4*/ 	.byte	0x04, 0x28
        /*00f6*/ 	.short	(.L_150 - .L_149)


	//   ....[0]....
.L_149:
        /*00f8*/ 	.word	0x00001f00


	//   ....[1]....
        /*00fc*/ 	.word	0x00001f10


	//   ....[2]....
        /*0100*/ 	.word	0x00001f80


	//   ....[3]....
        /*0104*/ 	.word	0x00001f90


	//   ....[4]....
        /*0108*/ 	.word	0x00001ff0


	//   ....[5]....
        /*010c*/ 	.word	0x00002020


	//   ....[6]....
        /*0110*/ 	.word	0x000020a0


	//   ....[7]....
        /*0114*/ 	.word	0x000020b0


	//   ....[8]....
        /*0118*/ 	.word	0x00002100


	//   ....[9]....
        /*011c*/ 	.word	0x00002110


	//   ....[10]....
        /*0120*/ 	.word	0x000023b0


	//   ....[11]....
        /*0124*/ 	.word	0x000023c0


	//   ....[12]....
        /*0128*/ 	.word	0x00002450


	//   ....[13]....
        /*012c*/ 	.word	0x00002470


	//   ....[14]....
        /*0130*/ 	.word	0x000024c0


	//   ....[15]....
        /*0134*/ 	.word	0x000024e0


	//   ....[16]....
        /*0138*/ 	.word	0x00002530


	//   ....[17]....
        /*013c*/ 	.word	0x00002560


	//   ....[18]....
        /*0140*/ 	.word	0x000025c0


	//   ....[19]....
        /*0144*/ 	.word	0x000025e0


	//   ....[20]....
        /*0148*/ 	.word	0x000062d0


	//   ....[21]....
        /*014c*/ 	.word	0x000062e0


	//   ....[22]....
        /*0150*/ 	.word	0x00006360


	//   ....[23]....
        /*0154*/ 	.word	0x00006370


	//   ....[24]....
        /*0158*/ 	.word	0x000063d0


	//   ....[25]....
        /*015c*/ 	.word	0x000063e0


	//   ....[26]....
        /*0160*/ 	.word	0x00006430


	//   ....[27]....
        /*0164*/ 	.word	0x00006460


	//   ....[28]....
        /*0168*/ 	.word	0x000064e0


	//   ....[29]....
        /*016c*/ 	.word	0x000064f0


	//----- nvinfo : EIATTR_VRC_CTA_INIT_COUNT
	.align		4
.L_150:
        /*0170*/ 	.byte	0x02, 0x4a
	.zero		1
	.zero		1


	//----- nvinfo : EIATTR_EXIT_INSTR_OFFSETS
	.align		4
        /*0174*/ 	.byte	0x04, 0x1c
        /*0176*/ 	.short	(.L_152 - .L_151)


	//   ....[0]....
.L_151:
        /*0178*/ 	.word	0x00006720


	//   ....[1]....
        /*017c*/ 	.word	0x00006780


	//----- nvinfo : EIATTR_MAX_THREADS
	.align		4
.L_152:
        /*0180*/ 	.byte	0x04, 0x05
        /*0182*/ 	.short	(.L_154 - .L_153)
.L_153:
        /*0184*/ 	.word	0x00000200
        /*0188*/ 	.word	0x00000001
        /*018c*/ 	.word	0x00000001


	//----- nvinfo : EIATTR_CRS_STACK_SIZE
	.align		4
.L_154:
        /*0190*/ 	.byte	0x04, 0x1e
        /*0192*/ 	.short	(.L_156 - .L_155)
.L_155:
        /*0194*/ 	.word	0x00000000


	//----- nvinfo : EIATTR_CBANK_PARAM_SIZE
	.align		4
.L_156:
        /*0198*/ 	.byte	0x03, 0x19
        /*019a*/ 	.short	0x0070


	//----- nvinfo : EIATTR_PARAM_CBANK
	.align		4
        /*019c*/ 	.byte	0x04, 0x0a
        /*019e*/ 	.short	(.L_158 - .L_157)
	.align		4
.L_157:
        /*01a0*/ 	.word	index@(.nv.constant0._ZN3cub18CUB_300001_SM_10006detail6reduce18DeviceReduceKernelINS2_10policy_hubIdyN4cuda3std3__44plusIdEEE10Policy1000EN6thrust24THRUST_300001_SM_1000_NS6detail15normal_iteratorINSD_10device_ptrIiEEEEyS9_d10pi_functorEEvT0_PT3_T1_NS0_13GridEvenShareISN_EET2_T4_)
        /*01a4*/ 	.short	0x0380
        /*01a6*/ 	.short	0x0070


	//----- nvinfo : EIATTR_SW_WAR
	.align		4
.L_158:
        /*01a8*/ 	.byte	0x04, 0x36
        /*01aa*/ 	.short	(.L_160 - .L_159)
.L_159:
        /*01ac*/ 	.word	0x00000008
.L_160:


//--------------------- .nv.info._ZN3cub18CUB_300001_SM_10006detail6reduce28DeviceReduceSingleTileKernelINS2_10policy_hubIdyN4cuda3std3__44plusIdEEE10Policy1000EN6thrust24THRUST_300001_SM_1000_NS6detail15normal_iteratorINSD_10device_ptrIiEEEEPdyS9_dd10pi_functorEEvT0_T1_T2_T3_T4_T6_ --------------------------
	.section	.nv.info._ZN3cub18CUB_300001_SM_10006detail6reduce28DeviceReduceSingleTileKernelINS2_10policy_hubIdyN4cuda3std3__44plusIdEEE10Policy1000EN6thrust24THRUST_300001_SM_1000_NS6detail15normal_iteratorINSD_10device_ptrIiEEEEPdyS9_dd10pi_functorEEvT0_T1_T2_T3_T4_T6_,"",@"SHT_CUDA_INFO"
	.sectionflags	@""
	.align	4


	//----- nvinfo : EIATTR_CUDA_API_VERSION
	.align		4
        /*0000*/ 	.byte	0x04, 0x37
        /*0002*/ 	.short	(.L_162 - .L_161)
.L_161:
        /*0004*/ 	.word	0x00000082


	//----- nvinfo : EIATTR_KPARAM_INFO
	.align		4
.L_162:
        /*0008*/ 	.byte	0x04, 0x17
        /*000a*/ 	.short	(.L_164 - .L_163)
.L_163:
        /*000c*/ 	.word	0x00000000
        /*0010*/ 	.short	0x0005
        /*0012*/ 	.short	0x0028
        /*0014*/ 	.byte	0x00, 0xf0, 0x21, 0x00


	//----- nvinfo : EIATTR_KPARAM_INFO
	.align		4
.L_164:
        /*0018*/ 	.byte	0x04, 0x17
        /*001a*/ 	.short	(.L_166 - .L_165)
.L_165:
        /*001c*/ 	.word	0x00000000
        /*0020*/ 	.short	0x0004
        /*0022*/ 	.short	0x0020
        /*0024*/ 	.byte	0x00, 0xf0, 0x21, 0x00


	//----- nvinfo : EIATTR_KPARAM_INFO
	.align		4
.L_166:
        /*0028*/ 	.byte	0x04, 0x17
        /*002a*/ 	.short	(.L_168 - .L_167)
.L_167:
        /*002c*/ 	.word	0x00000000
        /*0030*/ 	.short	0x0003
        /*0032*/ 	.short	0x0018
        /*0034*/ 	.byte	0x00, 0xf0, 0x05, 0x00


	//----- nvinfo : EIATTR_KPARAM_INFO
	.align		4
.L_168:
        /*0038*/ 	.byte	0x04, 0x17
        /*003a*/ 	.short	(.L_170 - .L_169)
.L_169:
        /*003c*/ 	.word	0x00000000
        /*0040*/ 	.short	0x0002
        /*0042*/ 	.short	0x0010
        /*0044*/ 	.byte	0x00, 0xf0, 0x21, 0x00


	//----- nvinfo : EIATTR_KPARAM_INFO
	.align		4
.L_170:
        /*0048*/ 	.byte	0x04, 0x17
        /*004a*/ 	.short	(.L_172 - .L_171)
.L_171:
        /*004c*/ 	.word	0x00000000
        /*0050*/ 	.short	0x0001
        /*0052*/ 	.short	0x0008
        /*0054*/ 	.byte	0x00, 0xf5, 0x21, 0x00


	//----- nvinfo : EIATTR_KPARAM_INFO
	.align		4
.L_172:
        /*0058*/ 	.byte	0x04, 0x17
        /*005a*/ 	.short	(.L_174 - .L_173)
.L_173:
        /*005c*/ 	.word	0x00000000
        /*0060*/ 	.short	0x0000
        /*0062*/ 	.short	0x0000
        /*0064*/ 	.byte	0x00, 0xf0, 0x21, 0x00


	//----- nvinfo : EIATTR_SPARSE_MMA_MASK
	.align		4
.L_174:
        /*0068*/ 	.byte	0x03, 0x50
        /*006a*/ 	.short	0x0000


	//----- nvinfo : EIATTR_MAXREG_COUNT
	.align		4
        /*006c*/ 	.byte	0x03, 0x1b
        /*006e*/ 	.short	0x0080


	//----- nvinfo : EIATTR_NUM_BARRIERS
	.align		4
        /*0070*/ 	.byte	0x02, 0x4c
        /*0072*/ 	.byte	0x01
	.zero		1


	//----- nvinfo : EIATTR_MERCURY_ISA_VERSION
	.align		4
        /*0074*/ 	.byte	0x03, 0x5f
        /*0076*/ 	.short	0x0101


	//----- nvinfo : EIATTR_COOP_GROUP_MASK_REGIDS
	.align		4
        /*0078*/ 	.byte	0x04, 0x29
        /*007a*/ 	.short	(.L_176 - .L_175)


	//   ....[0]....
.L_175:
        /*007c*/ 	.word	0xffffffff


	//   ....[1]....
        /*0080*/ 	.word	0xffffffff


	//   ....[2]....
        /*0084*/ 	.word	0xffffffff


	//   ....[3]....
        /*0088*/ 	.word	0xffffffff


	//   ....[4]....
        /*008c*/ 	.word	0xffffffff


	//   ....[5]....
        /*0090*/ 	.word	0xffffffff


	//   ....[6]....
        /*0094*/ 	.word	0xffffffff


	//   ....[7]....
        /*0098*/ 	.word	0xffffffff


	//   ....[8]....
        /*009c*/ 	.word	0xffffffff


	//   ....[9]....
        /*00a0*/ 	.word	0xffffffff


	//   ....[10]....
        /*00a4*/ 	.word	0xffffffff


	//   ....[11]....
        /*00a8*/ 	.word	0xffffffff


	//   ....[12]....
        /*00ac*/ 	.word	0xffffffff


	//   ....[13]....
        /*00b0*/ 	.word	0xffffffff


	//   ....[14]....
        /*00b4*/ 	.word	0xffffffff


	//   ....[15]....
        /*00b8*/ 	.word	0xffffffff


	//   ....[16]....
        /*00bc*/ 	.word	0xffffffff


	//   ....[17]....
        /*00c0*/ 	.word	0xffffffff


	//   ....[18]....
        /*00c4*/ 	.word	0xffffffff


	//   ....[19]....
        /*00c8*/ 	.word	0xffffffff


	//   ....[20]....
        /*00cc*/ 	.word	0xffffffff


	//   ....[21]....
        /*00d0*/ 	.word	0xffffffff


	//   ....[22]....
        /*00d4*/ 	.word	0xffffffff


	//   ....[23]....
        /*00d8*/ 	.word	0xffffffff


	//   ....[24]....
        /*00dc*/ 	.word	0xffffffff


	//   ....[25]....
        /*00e0*/ 	.word	0xffffffff


	//   ....[26]....
        /*00e4*/ 	.word	0xffffffff


	//   ....[27]....
        /*00e8*/ 	.word	0xffffffff


	//   ....[28]....
        /*00ec*/ 	.word	0xffffffff


	//   ....[29]....
        /*00f0*/ 	.word	0xffffffff


	//----- nvinfo : EIATTR_COOP_GROUP_INSTR_OFFSETS
	.align		4
.L_176:
        /*00f4*/ 	.byte	0x04, 0x28
        /*00f6*/ 	.short	(.L_178 - .L_177)


	//   ....[0]....
.L_177:
        /*00f8*/ 	.word	0x00001d90


	//   ....[1]....
        /*00fc*/ 	.word	0x00001da0


	//   ....[2]....
        /*0100*/ 	.word	0x00001e10


	//   ....[3]....
        /*0104*/ 	.word	0x00001e40


	//   ....[4]....
        /*0108*/ 	.word	0x00001eb0


	//   ....[5]....
        /*010c*/ 	.word	0x00001ed0


	//   ....[6]....
        /*0110*/ 	.word	0x00001f30


	//   ....[7]....
        /*0114*/ 	.word	0x00001f40


	//   ....[8]....
        /*0118*/ 	.word	0x00001f90


	//   ....[9]....
        /*011c*/ 	.word	0x00001fa0


	//   ....[10]....
        /*0120*/ 	.word	0x00002240


	//   ....[11]....
        /*0124*/ 	.word	0x00002250


	//   ....[12]....
        /*0128*/ 	.word	0x000022d0


	//   ....[13]....
        /*012c*/ 	.word	0x000022f0


	//   ....[14]....
        /*0130*/ 	.word	0x00002340


	//   ....[15]....
        /*0134*/ 	.word	0x00002360


	//   ....[16]....
        /*0138*/ 	.word	0x000023d0


	//   ....[17]....
        /*013c*/ 	.word	0x000023e0


	//   ....[18]....
        /*0140*/ 	.word	0x00002430


	//   ....[19]....
        /*0144*/ 	.word	0x00002460


	//   ....[20]....
        /*0148*/ 	.word	0x00005d20


	//   ....[21]....
        /*014c*/ 	.word	0x00005d30


	//   ....[22]....
        /*0150*/ 	.word	0x00005da0


	//   ....[23]....
        /*0154*/ 	.word	0x00005db0


	//   ....[24]....
        /*0158*/ 	.word	0x00005e10


	//   ....[25]....
        /*015c*/ 	.word	0x00005e20


	//   ....[26]....
        /*0160*/ 	.word	0x00005e70


	//   ....[27]....
        /*0164*/ 	.word	0x00005ea0


	//   ....[28]....
        /*0168*/ 	.word	0x00005f20


	//   ....[29]....
        /*016c*/ 	.word	0x00005f30


	//----- nvinfo : EIATTR_VRC_CTA_INIT_COUNT
	.align		4
.L_178:
        /*0170*/ 	.byte	0x02, 0x4a
	.zero		1
	.zero		1


	//----- nvinfo : EIATTR_EXIT_INSTR_OFFSETS
	.align		4
        /*0174*/ 	.byte	0x04, 0x1c
        /*0176*/ 	.short	(.L_180 - .L_179)


	//   ....[0]....
.L_179:
        /*0178*/ 	.word	0x00000080


	//   ....[1]....
        /*017c*/ 	.word	0x000000c0


	//   ....[2]....
        /*0180*/ 	.word	0x00006160


	//   ....[3]....
        /*0184*/ 	.word	0x000061b0


	//----- nvinfo : EIATTR_MAX_THREADS
	.align		4
.L_180:
        /*0188*/ 	.byte	0x04, 0x05
        /*018a*/ 	.short	(.L_182 - .L_181)
.L_181:
        /*018c*/ 	.word	0x00000200
        /*0190*/ 	.word	0x00000001
        /*0194*/ 	.word	0x00000001


	//----- nvinfo : EIATTR_CRS_STACK_SIZE
	.align		4
.L_182:
        /*0198*/ 	.byte	0x04, 0x1e
        /*019a*/ 	.short	(.L_184 - .L_183)
.L_183:
        /*019c*/ 	.word	0x00000000


	//----- nvinfo : EIATTR_CBANK_PARAM_SIZE
	.align		4
.L_184:
        /*01a0*/ 	.byte	0x03, 0x19
        /*01a2*/ 	.short	0x0030


	//----- nvinfo : EIATTR_PARAM_CBANK
	.align		4
        /*01a4*/ 	.byte	0x04, 0x0a
        /*01a6*/ 	.short	(.L_186 - .L_185)
	.align		4
.L_185:
        /*01a8*/ 	.word	index@(.nv.constant0._ZN3cub18CUB_300001_SM_10006detail6reduce28DeviceReduceSingleTileKernelINS2_10policy_hubIdyN4cuda3std3__44plusIdEEE10Policy1000EN6thrust24THRUST_300001_SM_1000_NS6detail15normal_iteratorINSD_10device_ptrIiEEEEPdyS9_dd10pi_functorEEvT0_T1_T2_T3_T4_T6_)
        /*01ac*/ 	.short	0x0380
        /*01ae*/ 	.short	0x0030


	//----- nvinfo : EIATTR_SW_WAR
	.align		4
.L_186:
        /*01b0*/ 	.byte	0x04, 0x36
        /*01b2*/ 	.short	(.L_188 - .L_187)
.L_187:
        /*01b4*/ 	.word	0x00000008
.L_188:


//--------------------- .nv.info._ZN3cub18CUB_300001_SM_10006detail6reduce28DeviceReduceSingleTileKernelINS2_10policy_hubIdjN4cuda3std3__44plusIdEEE10Policy1000EPdSC_iS9_ddNS7_10__identityEEEvT0_T1_T2_T3_T4_T6_ --------------------------
	.section	.nv.info._ZN3cub18CUB_300001_SM_10006detail6reduce28DeviceReduceSingleTileKernelINS2_10policy_hubIdjN4cuda3std3__44plusIdEEE10Policy1000EPdSC_iS9_ddNS7_10__identityEEEvT0_T1_T2_T3_T4_T6_,"",@"SHT_CUDA_INFO"
	.sectionflags	@""
	.align	4


	//----- nvinfo : EIATTR_CUDA_API_VERSION
	.align		4
        /*0000*/ 	.byte	0x04, 0x37
        /*0002*/ 	.short	(.L_190 - .L_189)
.L_189:
        /*0004*/ 	.word	0x00000082


	//----- nvinfo : EIATTR_KPARAM_INFO
	.align		4
.L_190:
        /*0008*/ 	.byte	0x04, 0x17
        /*000a*/ 	.short	(.L_192 - .L_191)
.L_191:
        /*000c*/ 	.word	0x00000000
        /*0010*/ 	.short	0x0005
        /*0012*/ 	.short	0x0020
        /*0014*/ 	.byte	0x00, 0xf0, 0x05, 0x00


	//----- nvinfo : EIATTR_KPARAM_INFO
	.align		4
.L_192:
        /*0018*/ 	.byte	0x04, 0x17
        /*001a*/ 	.short	(.L_194 - .L_193)
.L_193:
        /*001c*/ 	.word	0x00000000
        /*0020*/ 	.short	0x0004
        /*0022*/ 	.short	0x0018
        /*0024*/ 	.byte	0x00, 0xf0, 0x21, 0x00


	//----- nvinfo : EIATTR_KPARAM_INFO
	.align		4
.L_194:
        /*0028*/ 	.byte	0x04, 0x17
        /*002a*/ 	.short	(.L_196 - .L_195)
.L_195:
        /*002c*/ 	.word	0x00000000
        /*0030*/ 	.short	0x0003
        /*0032*/ 	.short	0x0014
        /*0034*/ 	.byte	0x00, 0xf0, 0x05, 0x00


	//----- nvinfo : EIATTR_KPARAM_INFO
	.align		4
.L_196:
        /*0038*/ 	.byte	0x04, 0x17
        /*003a*/ 	.short	(.L_198 - .L_197)
.L_197:
        /*003c*/ 	.word	0x00000000
        /*0040*/ 	.short	0x0002
        /*0042*/ 	.short	0x0010
        /*0044*/ 	.byte	0x00, 0xf0, 0x11, 0x00


	//----- nvinfo : EIATTR_KPARAM_INFO
	.align		4
.L_198:
        /*0048*/ 	.byte	0x04, 0x17
        /*004a*/ 	.short	(.L_200 - .L_199)
.L_199:
        /*004c*/ 	.word	0x00000000
        /*0050*/ 	.short	0x0001
        /*0052*/ 	.short	0x0008
        /*0054*/ 	.byte	0x00, 0xf5, 0x21, 0x00


	//----- nvinfo : EIATTR_KPARAM_INFO
	.align		4
.L_200:
        /*0058*/ 	.byte	0x04, 0x17
        /*005a*/ 	.short	(.L_202 - .L_201)
.L_201:
        /*005c*/ 	.word	0x00000000
        /*0060*/ 	.short	0x0000
        /*0062*/ 	.short	0x0000
        /*0064*/ 	.byte	0x00, 0xf5, 0x21, 0x00


	//----- nvinfo : EIATTR_SPARSE_MMA_MASK
	.align		4
.L_202:
        /*0068*/ 	.byte	0x03, 0x50
        /*006a*/ 	.short	0x0000


	//----- nvinfo : EIATTR_MAXREG_COUNT
	.align		4
        /*006c*/ 	.byte	0x03, 0x1b
        /*006e*/ 	.short	0x0060


	//----- nvinfo : EIATTR_NUM_BARRIERS
	.align		4
        /*0070*/ 	.byte	0x02, 0x4c
        /*0072*/ 	.byte	0x01
	.zero		1


	//----- nvinfo : EIATTR_MERCURY_ISA_VERSION
	.align		4
        /*0074*/ 	.byte	0x03, 0x5f
        /*0076*/ 	.short	0x0101


	//----- nvinfo : EIATTR_COOP_GROUP_MASK_REGIDS
	.align		4
        /*0078*/ 	.byte	0x04, 0x29
        /*007a*/ 	.short	(.L_204 - .L_203)


	//   ....[0]....
.L_203:
        /*007c*/ 	.word	0xffffffff


	//   ....[1]....
        /*0080*/ 	.word	0xffffffff


	//   ....[2]....
        /*0084*/ 	.word	0xffffffff


	//   ....[3]....
        /*0088*/ 	.word	0xffffffff


	//   ....[4]....
        /*008c*/ 	.word	0xffffffff


	//   ....[5]....
        /*0090*/ 	.word	0xffffffff


	//   ....[6]....
        /*0094*/ 	.word	0xffffffff


	//   ....[7]....
        /*0098*/ 	.word	0xffffffff


	//   ....[8]....
        /*009c*/ 	.word	0xffffffff


	//   ....[9]....
        /*00a0*/ 	.word	0xffffffff


	//   ....[10]....
        /*00a4*/ 	.word	0xffffffff


	//   ....[11]....
        /*00a8*/ 	.word	0xffffffff


	//   ....[12]....
        /*00ac*/ 	.word	0xffffffff


	//   ....[13]....
        /*00b0*/ 	.word	0xffffffff


	//   ....[14]....
        /*00b4*/ 	.word	0xffffffff


	//   ....[15]....
        /*00b8*/ 	.word	0xffffffff


	//   ....[16]....
        /*00bc*/ 	.word	0xffffffff


	//   ....[17]....
        /*00c0*/ 	.word	0xffffffff


	//   ....[18]....
        /*00c4*/ 	.word	0xffffffff


	//   ....[19]....
        /*00c8*/ 	.word	0xffffffff


	//   ....[20]....
        /*00cc*/ 	.word	0xffffffff


	//   ....[21]....
        /*00d0*/ 	.word	0xffffffff


	//   ....[22]....
        /*00d4*/ 	.word	0xffffffff


	//   ....[23]....
        /*00d8*/ 	.word	0xffffffff


	//   ....[24]....
        /*00dc*/ 	.word	0xffffffff


	//   ....[25]....
        /*00e0*/ 	.word	0xffffffff


	//   ....[26]....
        /*00e4*/ 	.word	0xffffffff


	//   ....[27]....
        /*00e8*/ 	.word	0xffffffff


	//   ....[28]....
        /*00ec*/ 	.word	0xffffffff


	//   ....[29]....
        /*00f0*/ 	.word	0xffffffff


	//----- nvinfo : EIATTR_COOP_GROUP_INSTR_OFFSETS
	.align		4
.L_204:
        /*00f4*/ 	.byte	0x04, 0x28
        /*00f6*/ 	.short	(.L_206 - .L_205)


	//   ....[0]....
.L_205:
        /*00f8*/ 	.word	0x00000980


	//   ....[1]....
        /*00fc*/ 	.word	0x00000990


	//   ....[2]....
        /*0100*/ 	.word	0x00000a00


	//   ....[3]....
        /*0104*/ 	.word	0x00000a30


	//   ....[4]....
        /*0108*/ 	.word	0x00000aa0


	//   ....[5]....
        /*010c*/ 	.word	0x00000ab0


	//   ....[6]....
        /*0110*/ 	.word	0x00000b00


	//   ....[7]....
        /*0114*/ 	.word	0x00000b10


	//   ....[8]....
        /*0118*/ 	.word	0x00000b60


	//   ....[9]....
        /*011c*/ 	.word	0x00000b80


	//   ....[10]....
        /*0120*/ 	.word	0x00000e90


	//   ....[11]....
        /*0124*/ 	.word	0x00000ea0


	//   ....[12]....
        /*0128*/ 	.word	0x00000f30


	//   ....[13]....
        /*012c*/ 	.word	0x00000f50


	//   ....[14]....
        /*0130*/ 	.word	0x00000fa0


	//   ....[15]....
        /*0134*/ 	.word	0x00000fc0


	//   ....[16]....
        /*0138*/ 	.word	0x00001010


	//   ....[17]....
        /*013c*/ 	.word	0x00001040


	//   ....[18]....
        /*0140*/ 	.word	0x000010a0


	//   ....[19]....
        /*0144*/ 	.word	0x000010d0


	//   ....[20]....
        /*0148*/ 	.word	0x000022b0


	//   ....[21]....
        /*014c*/ 	.word	0x000022c0


	//   ....[22]....
        /*0150*/ 	.word	0x00002330


	//   ....[23]....
        /*0154*/ 	.word	0x00002340


	//   ....[24]....
        /*0158*/ 	.word	0x000023a0


	//   ....[25]....
        /*015c*/ 	.word	0x000023d0


	//   ....[26]....
        /*0160*/ 	.word	0x00002450


	//   ....[27]....
        /*0164*/ 	.word	0x00002460


	//   ....[28]....
        /*0168*/ 	.word	0x000024b0


	//   ....[29]....
        /*016c*/ 	.word	0x000024c0


	//----- nvinfo : EIATTR_VRC_CTA_INIT_COUNT
	.align		4
.L_206:
        /*0170*/ 	.byte	0x02, 0x4a
	.zero		1
	.zero		1


	//----- nvinfo : EIATTR_EXIT_INSTR_OFFSETS
	.align		4
        /*0174*/ 	.byte	0x04, 0x1c
        /*0176*/ 	.short	(.L_208 - .L_207)


	//   ....[0]....
.L_207:
        /*0178*/ 	.word	0x00000080


	//   ....[1]....
        /*017c*/ 	.word	0x000000c0


	//   ....[2]....
        /*0180*/ 	.word	0x00002750


	//   ....[3]....
        /*0184*/ 	.word	0x000027a0


	//----- nvinfo : EIATTR_MAX_THREADS
	.align		4
.L_208:
        /*0188*/ 	.byte	0x04, 0x05
        /*018a*/ 	.short	(.L_210 - .L_209)
.L_209:
        /*018c*/ 	.word	0x00000280
        /*0190*/ 	.word	0x00000001
        /*0194*/ 	.word	0x00000001


	//----- nvinfo : EIATTR_CRS_STACK_SIZE
	.align		4
.L_210:
        /*0198*/ 	.byte	0x04, 0x1e
        /*019a*/ 	.short	(.L_212 - .L_211)
.L_211:
        /*019c*/ 	.word	0x00000000


	//----- nvinfo : EIATTR_CBANK_PARAM_SIZE
	.align		4
.L_212:
        /*01a0*/ 	.byte	0x03, 0x19
        /*01a2*/ 	.short	0x0021


	//----- nvinfo : EIATTR_PARAM_CBANK
	.align		4
        /*01a4*/ 	.byte	0x04, 0x0a
        /*01a6*/ 	.short	(.L_214 - .L_213)
	.align		4
.L_213:
        /*01a8*/ 	.word	index@(.nv.constant0._ZN3cub18CUB_300001_SM_10006detail6reduce28DeviceReduceSingleTileKernelINS2_10policy_hubIdjN4cuda3std3__44plusIdEEE10Policy1000EPdSC_iS9_ddNS7_10__identityEEEvT0_T1_T2_T3_T4_T6_)
        /*01ac*/ 	.short	0x0380
        /*01ae*/ 	.short	0x0021


	//----- nvinfo : EIATTR_SW_WAR
	.align		4
.L_214:
        /*01b0*/ 	.byte	0x04, 0x36
        /*01b2*/ 	.short	(.L_216 - .L_215)
.L_215:
        /*01b4*/ 	.word	0x00000008
.L_216:


//--------------------- .nv.info._ZN3cub18CUB_300001_SM_10006detail6reduce18DeviceReduceKernelINS2_10policy_hubIdjN4cuda3std3__44plusIdEEE10Policy1000EN6thrust24THRUST_300001_SM_1000_NS6detail15normal_iteratorINSD_10device_ptrIiEEEEjS9_d10pi_functorEEvT0_PT3_T1_NS0_13GridEvenShareISN_EET2_T4_ --------------------------
	.section	.nv.info._ZN3cub18CUB_300001_SM_10006detail6reduce18DeviceReduceKernelINS2_10policy_hubIdjN4cuda3std3__44plusIdEEE10Policy1000EN6thrust24THRUST_300001_SM_1000_NS6detail15normal_iteratorINSD_10device_ptrIiEEEEjS9_d10pi_functorEEvT0_PT3_T1_NS0_13GridEvenShareISN_EET2_T4_,"",@"SHT_CUDA_INFO"
	.sectionflags	@""
	.align	4


	//----- nvinfo : EIATTR_CUDA_API_VERSION
	.align		4
        /*0000*/ 	.byte	0x04, 0x37
        /*0002*/ 	.short	(.L_218 - .L_217)
.L_217:
        /*0004*/ 	.word	0x00000082


	//----- nvinfo : EIATTR_KPARAM_INFO
	.align		4
.L_218:
        /*0008*/ 	.byte	0x04, 0x17
        /*000a*/ 	.short	(.L_220 - .L_219)
.L_219:
        /*000c*/ 	.word	0x00000000
        /*0010*/ 	.short	0x0005
        /*0012*/ 	.short	0x0040
        /*0014*/ 	.byte	0x00, 0xf0, 0x21, 0x00


	//----- nvinfo : EIATTR_KPARAM_INFO
	.align		4
.L_220:
        /*0018*/ 	.byte	0x04, 0x17
        /*001a*/ 	.short	(.L_222 - .L_221)
.L_221:
        /*001c*/ 	.word	0x00000000
        /*0020*/ 	.short	0x0004
        /*0022*/ 	.short	0x003c
        /*0024*/ 	.byte	0x00, 0xf0, 0x05, 0x00


	//----- nvinfo : EIATTR_KPARAM_INFO
	.align		4
.L_222:
        /*0028*/ 	.byte	0x04, 0x17
        /*002a*/ 	.short	(.L_224 - .L_223)
.L_223:
        /*002c*/ 	.word	0x00000000
        /*0030*/ 	.short	0x0003
        /*0032*/ 	.short	0x0014
        /*0034*/ 	.byte	0x00, 0xf0, 0xa1, 0x00


	//----- nvinfo : EIATTR_KPARAM_INFO
	.align		4
.L_224:
        /*0038*/ 	.byte	0x04, 0x17
        /*003a*/ 	.short	(.L_226 - .L_225)
.L_225:
        /*003c*/ 	.word	0x00000000
        /*0040*/ 	.short	0x0002
        /*0042*/ 	.short	0x0010
        /*0044*/ 	.byte	0x00, 0xf0, 0x11, 0x00


	//----- nvinfo : EIATTR_KPARAM_INFO
	.align		4
.L_226:
        /*0048*/ 	.byte	0x04, 0x17
        /*004a*/ 	.short	(.L_228 - .L_227)
.L_227:
        /*004c*/ 	.word	0x00000000
        /*0050*/ 	.short	0x0001
        /*0052*/ 	.short	0x0008
        /*0054*/ 	.byte	0x00, 0xf5, 0x21, 0x00


	//----- nvinfo : EIATTR_KPARAM_INFO
	.align		4
.L_228:
        /*0058*/ 	.byte	0x04, 0x17
        /*005a*/ 	.short	(.L_230 - .L_229)
.L_229:
        /*005c*/ 	.word	0x00000000
        /*0060*/ 	.short	0x0000
        /*0062*/ 	.short	0x0000
        /*0064*/ 	.byte	0x00, 0xf0, 0x21, 0x00


	//----- nvinfo : EIATTR_SPARSE_MMA_MASK
	.align		4
.L_230:
        /*0068*/ 	.byte	0x03, 0x50
        /*006a*/ 	.short	0x0000


	//----- nvinfo : EIATTR_MAXREG_COUNT
	.align		4
        /*006c*/ 	.byte	0x03, 0x1b
        /*006e*/ 	.short	0x0060


	//----- nvinfo : EIATTR_NUM_BARRIERS
	.align		4
        /*0070*/ 	.byte	0x02, 0x4c
        /*0072*/ 	.byte	0x01
	.zero		1


	//----- nvinfo : EIATTR_MERCURY_ISA_VERSION
	.align		4
        /*0074*/ 	.byte	0x03, 0x5f
        /*0076*/ 	.short	0x0101


	//----- nvinfo : EIATTR_COOP_GROUP_MASK_REGIDS
	.align		4
        /*0078*/ 	.byte	0x04, 0x29
        /*007a*/ 	.short	(.L_232 - .L_231)


	//   ....[0]....
.L_231:
        /*007c*/ 	.word	0xffffffff


	//   ....[1]....
        /*0080*/ 	.word	0xffffffff


	//   ....[2]....
        /*0084*/ 	.word	0xffffffff


	//   ....[3]....
        /*0088*/ 	.word	0xffffffff


	//   ....[4]....
        /*008c*/ 	.word	0xffffffff


	//   ....[5]....
        /*0090*/ 	.word	0xffffffff


	//   ....[6]....
        /*0094*/ 	.word	0xffffffff


	//   ....[7]....
        /*0098*/ 	.word	0xffffffff


	//   ....[8]....
        /*009c*/ 	.word	0xffffffff


	//   ....[9]....
        /*00a0*/ 	.word	0xffffffff


	//   ....[10]....
        /*00a4*/ 	.word	0xffffffff


	//   ....[11]....
        /*00a8*/ 	.word	0xffffffff


	//   ....[12]....
        /*00ac*/ 	.word	0xffffffff


	//   ....[13]....
        /*00b0*/ 	.word	0xffffffff


	//   ....[14]....
        /*00b4*/ 	.word	0xffffffff


	//   ....[15]....
        /*00b8*/ 	.word	0xffffffff


	//   ....[16]....
        /*00bc*/ 	.word	0xffffffff


	//   ....[17]....
        /*00c0*/ 	.word	0xffffffff


	//   ....[18]....
        /*00c4*/ 	.word	0xffffffff


	//   ....[19]....
        /*00c8*/ 	.word	0xffffffff


	//   ....[20]....
        /*00cc*/ 	.word	0xffffffff


	//   ....[21]....
        /*00d0*/ 	.word	0xffffffff


	//   ....[22]....
        /*00d4*/ 	.word	0xffffffff


	//   ....[23]....
        /*00d8*/ 	.word	0xffffffff


	//   ....[24]....
        /*00dc*/ 	.word	0xffffffff


	//   ....[25]....
        /*00e0*/ 	.word	0xffffffff


	//   ....[26]....
        /*00e4*/ 	.word	0xffffffff


	//   ....[27]....
        /*00e8*/ 	.word	0xffffffff


	//   ....[28]....
        /*00ec*/ 	.word	0xffffffff


	//   ....[29]....
        /*00f0*/ 	.word	0xffffffff


	//----- nvinfo : EIATTR_COOP_GROUP_INSTR_OFFSETS
	.align		4
.L_232:
        /*00f4*/ 	.byte	0x04, 0x28
        /*00f6*/ 	.short	(.L_234 - .L_233)


	//   ....[0]....
.L_233:
        /*00f8*/ 	.word	0x00001f20


	//   ....[1]....
        /*00fc*/ 	.word	0x00001f30


	//   ....[2]....
        /*0100*/ 	.word	0x00001fa0


	//   ....[3]....
        /*0104*/ 	.word	0x00001fc0


	//   ....[4]....
        /*0108*/ 	.word	0x00002030


	//   ....[5]....
        /*010c*/ 	.word	0x00002040


	//   ....[6]....
        /*0110*/ 	.word	0x00002090


	//   ....[7]....
        /*0114*/ 	.word	0x000020b0


	//   ....[8]....
        /*0118*/ 	.word	0x00002120


	//   ....[9]....
        /*011c*/ 	.word	0x00002130


	//   ....[10]....
        /*0120*/ 	.word	0x00002430


	//   ....[11]....
        /*0124*/ 	.word	0x00002440


	//   ....[12]....
        /*0128*/ 	.word	0x000024e0


	//   ....[13]....
        /*012c*/ 	.word	0x000024f0


	//   ....[14]....
        /*0130*/ 	.word	0x00002540


	//   ....[15]....
        /*0134*/ 	.word	0x00002560


	//   ....[16]....
        /*0138*/ 	.word	0x000025b0


	//   ....[17]....
        /*013c*/ 	.word	0x000025d0


	//   ....[18]....
        /*0140*/ 	.word	0x00002620


	//   ....[19]....
        /*0144*/ 	.word	0x00002650


	//   ....[20]....
        /*0148*/ 	.word	0x00006490


	//   ....[21]....
        /*014c*/ 	.word	0x000064a0


	//   ....[22]....
        /*0150*/ 	.word	0x00006510


	//   ....[23]....
        /*0154*/ 	.word	0x00006520


	//   ....[24]....
        /*0158*/ 	.word	0x00006580


	//   ....[25]....
        /*015c*/ 	.word	0x00006590


	//   ....[26]....
        /*0160*/ 	.word	0x000065e0


	//   ....[27]....
        /*0164*/ 	.word	0x00006610


	//   ....[28]....
        /*0168*/ 	.word	0x00006690


	//   ....[29]....
        /*016c*/ 	.word	0x000066a0


	//----- nvinfo : EIATTR_VRC_CTA_INIT_COUNT
	.align		4
.L_234:
        /*0170*/ 	.byte	0x02, 0x4a
	.zero		1
	.zero		1


	//----- nvinfo : EIATTR_EXIT_INSTR_OFFSETS
	.align		4
        /*0174*/ 	.byte	0x04, 0x1c
        /*0176*/ 	.short	(.L_236 - .L_235)


	//   ....[0]....
.L_235:
        /*0178*/ 	.word	0x00006930


	//   ....[1]....
        /*017c*/ 	.word	0x00006970


	//----- nvinfo : EIATTR_MAX_THREADS
	.align		4
.L_236:
        /*0180*/ 	.byte	0x04, 0x05
        /*0182*/ 	.short	(.L_238 - .L_237)
.L_237:
        /*0184*/ 	.word	0x00000280
        /*0188*/ 	.word	0x00000001
        /*018c*/ 	.word	0x00000001


	//----- nvinfo : EIATTR_CRS_STACK_SIZE
	.align		4
.L_238:
        /*0190*/ 	.byte	0x04, 0x1e
        /*0192*/ 	.short	(.L_240 - .L_239)
.L_239:
        /*0194*/ 	.word	0x00000000


	//----- nvinfo : EIATTR_CBANK_PARAM_SIZE
	.align		4
.L_240:
        /*0198*/ 	.byte	0x03, 0x19
        /*019a*/ 	.short	0x0048


	//----- nvinfo : EIATTR_PARAM_CBANK
	.align		4
        /*019c*/ 	.byte	0x04, 0x0a
        /*019e*/ 	.short	(.L_242 - .L_241)
	.align		4
.L_241:
        /*01a0*/ 	.word	index@(.nv.constant0._ZN3cub18CUB_300001_SM_10006detail6reduce18DeviceReduceKernelINS2_10policy_hubIdjN4cuda3std3__44plusIdEEE10Policy1000EN6thrust24THRUST_300001_SM_1000_NS6detail15normal_iteratorINSD_10device_ptrIiEEEEjS9_d10pi_functorEEvT0_PT3_T1_NS0_13GridEvenShareISN_EET2_T4_)
        /*01a4*/ 	.short	0x0380
        /*01a6*/ 	.short	0x0048


	//----- nvinfo : EIATTR_SW_WAR
	.align		4
.L_242:
        /*01a8*/ 	.byte	0x04, 0x36
        /*01aa*/ 	.short	(.L_244 - .L_243)
.L_243:
        /*01ac*/ 	.word	0x00000008
.L_244:


//--------------------- .nv.info._ZN3cub18CUB_300001_SM_10006detail6reduce28DeviceReduceSingleTileKernelINS2_10policy_hubIdjN4cuda3std3__44plusIdEEE10Policy1000EN6thrust24THRUST_300001_SM_1000_NS6detail15normal_iteratorINSD_10device_ptrIiEEEEPdjS9_dd10pi_functorEEvT0_T1_T2_T3_T4_T6_ --------------------------
	.section	.nv.info._ZN3cub18CUB_300001_SM_10006detail6reduce28DeviceReduceSingleTileKernelINS2_10policy_hubIdjN4cuda3std3__44plusIdEEE10Policy1000EN6thrust24THRUST_300001_SM_1000_NS6detail15normal_iteratorINSD_10device_ptrIiEEEEPdjS9_dd10pi_functorEEvT0_T1_T2_T3_T4_T6_,"",@"SHT_CUDA_INFO"
	.sectionflags	@""
	.align	4


	//----- nvinfo : EIATTR_CUDA_API_VERSION
	.align		4
        /*0000*/ 	.byte	0x04, 0x37
        /*0002*/ 	.short	(.L_246 - .L_245)
.L_245:
        /*0004*/ 	.word	0x00000082


	//----- nvinfo : EIATTR_KPARAM_INFO
	.align		4
.L_246:
        /*0008*/ 	.byte	0x04, 0x17
        /*000a*/ 	.short	(.L_248 - .L_247)
.L_247:
        /*000c*/ 	.word	0x00000000
        /*0010*/ 	.short	0x0005
        /*0012*/ 	.short	0x0020
        /*0014*/ 	.byte	0x00, 0xf0, 0x21, 0x00


	//----- nvinfo : EIATTR_KPARAM_INFO
	.align		4
.L_248:
        /*0018*/ 	.byte	0x04, 0x17
        /*001a*/ 	.short	(.L_250 - .L_249)
.L_249:
        /*001c*/ 	.word	0x00000000
        /*0020*/ 	.short	0x0004
        /*0022*/ 	.short	0x0018
        /*0024*/ 	.byte	0x00, 0xf0, 0x21, 0x00


	//----- nvinfo : EIATTR_KPARAM_INFO
	.align		4
.L_250:
        /*0028*/ 	.byte	0x04, 0x17
        /*002a*/ 	.short	(.L_252 - .L_251)
.L_251:
        /*002c*/ 	.word	0x00000000
        /*0030*/ 	.short	0x0003
        /*0032*/ 	.short	0x0014
        /*0034*/ 	.byte	0x00, 0xf0, 0x05, 0x00


	//----- nvinfo : EIATTR_KPARAM_INFO
	.align		4
.L_252:
        /*0038*/ 	.byte	0x04, 0x17
        /*003a*/ 	.short	(.L_254 - .L_253)
.L_253:
        /*003c*/ 	.word	0x00000000
        /*0040*/ 	.short	0x0002
        /*0042*/ 	.short	0x0010
        /*0044*/ 	.byte	0x00, 0xf0, 0x11, 0x00


	//----- nvinfo : EIATTR_KPARAM_INFO
	.align		4
.L_254:
        /*0048*/ 	.byte	0x04, 0x17
        /*004a*/ 	.short	(.L_256 - .L_255)
.L_255:
        /*004c*/ 	.word	0x00000000
        /*0050*/ 	.short	0x0001
        /*0052*/ 	.short	0x0008
        /*0054*/ 	.byte	0x00, 0xf5, 0x21, 0x00


	//----- nvinfo : EIATTR_KPARAM_INFO
	.align		4
.L_256:
        /*0058*/ 	.byte	0x04, 0x17
        /*005a*/ 	.short	(.L_258 - .L_257)
.L_257:
        /*005c*/ 	.word	0x00000000
        /*0060*/ 	.short	0x0000
        /*0062*/ 	.short	0x0000
        /*0064*/ 	.byte	0x00, 0xf0, 0x21, 0x00


	//----- nvinfo : EIATTR_SPARSE_MMA_MASK
	.align		4
.L_258:
        /*0068*/ 	.byte	0x03, 0x50
        /*006a*/ 	.short	0x0000


	//----- nvinfo : EIATTR_MAXREG_COUNT
	.align		4
        /*006c*/ 	.byte	0x03, 0x1b
        /*006e*/ 	.short	0x0060


	//----- nvinfo : EIATTR_NUM_BARRIERS
	.align		4
        /*0070*/ 	.byte	0x02, 0x4c
        /*0072*/ 	.byte	0x01
	.zero		1


	//----- nvinfo : EIATTR_MERCURY_ISA_VERSION
	.align		4
        /*0074*/ 	.byte	0x03, 0x5f
        /*0076*/ 	.short	0x0101


	//----- nvinfo : EIATTR_COOP_GROUP_MASK_REGIDS
	.align		4
        /*0078*/ 	.byte	0x04, 0x29
        /*007a*/ 	.short	(.L_260 - .L_259)


	//   ....[0]....
.L_259:
        /*007c*/ 	.word	0xffffffff


	//   ....[1]....
        /*0080*/ 	.word	0xffffffff


	//   ....[2]....
        /*0084*/ 	.word	0xffffffff


	//   ....[3]....
        /*0088*/ 	.word	0xffffffff


	//   ....[4]....
        /*008c*/ 	.word	0xffffffff


	//   ....[5]....
        /*0090*/ 	.word	0xffffffff


	//   ....[6]....
        /*0094*/ 	.word	0xffffffff


	//   ....[7]....
        /*0098*/ 	.word	0xffffffff


	//   ....[8]....
        /*009c*/ 	.word	0xffffffff


	//   ....[9]....
        /*00a0*/ 	.word	0xffffffff


	//   ....[10]....
        /*00a4*/ 	.word	0xffffffff


	//   ....[11]....
        /*00a8*/ 	.word	0xffffffff


	//   ....[12]....
        /*00ac*/ 	.word	0xffffffff


	//   ....[13]....
        /*00b0*/ 	.word	0xffffffff


	//   ....[14]....
        /*00b4*/ 	.word	0xffffffff


	//   ....[15]....
        /*00b8*/ 	.word	0xffffffff


	//   ....[16]....
        /*00bc*/ 	.word	0xffffffff


	//   ....[17]....
        /*00c0*/ 	.word	0xffffffff


	//   ....[18]....
        /*00c4*/ 	.word	0xffffffff


	//   ....[19]....
        /*00c8*/ 	.word	0xffffffff


	//   ....[20]....
        /*00cc*/ 	.word	0xffffffff


	//   ....[21]....
        /*00d0*/ 	.word	0xffffffff


	//   ....[22]....
        /*00d4*/ 	.word	0xffffffff


	//   ....[23]....
        /*00d8*/ 	.word	0xffffffff


	//   ....[24]....
        /*00dc*/ 	.word	0xffffffff


	//   ....[25]....
        /*00e0*/ 	.word	0xffffffff


	//   ....[26]....
        /*00e4*/ 	.word	0xffffffff


	//   ....[27]....
        /*00e8*/ 	.word	0xffffffff


	//   ....[28]....
        /*00ec*/ 	.word	0xffffffff


	//   ....[29]....
        /*00f0*/ 	.word	0xffffffff


	//----- nvinfo : EIATTR_COOP_GROUP_INSTR_OFFSETS
	.align		4
.L_260:
        /*00f4*/ 	.byte	0x04, 0x28
        /*00f6*/ 	.short	(.L_262 - .L_261)


	//   ....[0]....
.L_261:
        /*00f8*/ 	.word	0x00001d90


	//   ....[1]....
        /*00fc*/ 	.word	0x00001da0


	//   ....[2]....
        /*0100*/ 	.word	0x00001e10


	//   ....[3]....
        /*0104*/ 	.word	0x00001e20


	//   ....[4]....
        /*0108*/ 	.word	0x00001e80


	//   ....[5]....
        /*010c*/ 	.word	0x00001e90


	//   ....[6]....
        /*0110*/ 	.word	0x00001ee0


	//   ....[7]....
        /*0114*/ 	.word	0x00001f10


	//   ....[8]....
        /*0118*/ 	.word	0x00001f90


	//   ....[9]....
        /*011c*/ 	.word	0x00001fa0


	//   ....[10]....
        /*0120*/ 	.word	0x000022a0


	//   ....[11]....
        /*0124*/ 	.word	0x000022b0


	//   ....[12]....
        /*0128*/ 	.word	0x00002340


	//   ....[13]....
        /*012c*/ 	.word	0x00002350


	//   ....[14]....
        /*0130*/ 	.word	0x000023b0


	//   ....[15]....
        /*0134*/ 	.word	0x000023d0


	//   ....[16]....
        /*0138*/ 	.word	0x00002420


	//   ....[17]....
        /*013c*/ 	.word	0x00002440


	//   ....[18]....
        /*0140*/ 	.word	0x000024a0


	//   ....[19]....
        /*0144*/ 	.word	0x000024d0


	//   ....[20]....
        /*0148*/ 	.word	0x000061b0


	//   ....[21]....
        /*014c*/ 	.word	0x000061c0


	//   ....[22]....
        /*0150*/ 	.word	0x00006230


	//   ....[23]....
        /*0154*/ 	.word	0x00006240


	//   ....[24]....
        /*0158*/ 	.word	0x000062a0


	//   ....[25]....
        /*015c*/ 	.word	0x000062b0


	//   ....[26]....
        /*0160*/ 	.word	0x00006300


	//   ....[27]....
        /*0164*/ 	.word	0x00006330


	//   ....[28]....
        /*0168*/ 	.word	0x000063b0


	//   ....[29]....
        /*016c*/ 	.word	0x000063c0


	//----- nvinfo : EIATTR_VRC_CTA_INIT_COUNT
	.align		4
.L_262:
        /*0170*/ 	.byte	0x02, 0x4a
	.zero		1
	.zero		1


	//----- nvinfo : EIATTR_EXIT_INSTR_OFFSETS
	.align		4
        /*0174*/ 	.byte	0x04, 0x1c
        /*0176*/ 	.short	(.L_264 - .L_263)


	//   ....[0]....
.L_263:
        /*0178*/ 	.word	0x00000070


	//   ....[1]....
        /*017c*/ 	.word	0x000000b0


	//   ....[2]....
        /*0180*/ 	.word	0x00006650


	//   ....[3]....
        /*0184*/ 	.word	0x000066a0


	//----- nvinfo : EIATTR_MAX_THREADS
	.align		4
.L_264:
        /*0188*/ 	.byte	0x04, 0x05
        /*018a*/ 	.short	(.L_266 - .L_265)
.L_265:
        /*018c*/ 	.word	0x00000280
        /*0190*/ 	.word	0x00000001
        /*0194*/ 	.word	0x00000001


	//----- nvinfo : EIATTR_CRS_STACK_SIZE
	.align		4
.L_266:
        /*0198*/ 	.byte	0x04, 0x1e
        /*019a*/ 	.short	(.L_268 - .L_267)
.L_267:
        /*019c*/ 	.word	0x00000000


	//----- nvinfo : EIATTR_CBANK_PARAM_SIZE
	.align		4
.L_268:
        /*01a0*/ 	.byte	0x03, 0x19
        /*01a2*/ 	.short	0x0028


	//----- nvinfo : EIATTR_PARAM_CBANK
	.align		4
        /*01a4*/ 	.byte	0x04, 0x0a
        /*01a6*/ 	.short	(.L_270 - .L_269)
	.align		4
.L_269:
        /*01a8*/ 	.word	index@(.nv.constant0._ZN3cub18CUB_300001_SM_10006detail6reduce28DeviceReduceSingleTileKernelINS2_10policy_hubIdjN4cuda3std3__44plusIdEEE10Policy1000EN6thrust24THRUST_300001_SM_1000_NS6detail15normal_iteratorINSD_10device_ptrIiEEEEPdjS9_dd10pi_functorEEvT0_T1_T2_T3_T4_T6_)
        /*01ac*/ 	.short	0x0380
        /*01ae*/ 	.short	0x0028


	//----- nvinfo : EIATTR_SW_WAR
	.align		4
.L_270:
        /*01b0*/ 	.byte	0x04, 0x36
        /*01b2*/ 	.short	(.L_272 - .L_271)
.L_271:
        /*01b4*/ 	.word	0x00000008
.L_272:


//--------------------- .nv.info._ZN3cub18CUB_300001_SM_10006detail8for_each13static_kernelINS2_12policy_hub_t12policy_500_tElN6thrust24THRUST_300001_SM_1000_NS8cuda_cub10__tabulate7functorINS7_6detail15normal_iteratorINS7_10device_ptrIiEEEENS7_6system6detail7generic6detail22compute_sequence_valueIivEElEEEEvT0_T1_ --------------------------
	.section	.nv.info._ZN3cub18CUB_300001_SM_10006detail8for_each13static_kernelINS2_12policy_hub_t12policy_500_tElN6thrust24THRUST_300001_SM_1000_NS8cuda_cub10__tabulate7functorINS7_6detail15normal_iteratorINS7_10device_ptrIiEEEENS7_6system6detail7generic6detail22compute_sequence_valueIivEElEEEEvT0_T1_,"",@"SHT_CUDA_INFO"
	.sectionflags	@""
	.align	4


	//----- nvinfo : EIATTR_CUDA_API_VERSION
	.align		4
        /*0000*/ 	.byte	0x04, 0x37
        /*0002*/ 	.short	(.L_274 - .L_273)
.L_273:
        /*0004*/ 	.word	0x00000082


	//----- nvinfo : EIATTR_KPARAM_INFO
	.align		4
.L_274:
        /*0008*/ 	.byte	0x04, 0x17
        /*000a*/ 	.short	(.L_276 - .L_275)
.L_275:
        /*000c*/ 	.word	0x00000000
        /*0010*/ 	.short	0x0001
        /*0012*/ 	.short	0x0008
        /*0014*/ 	.byte	0x00, 0xf0, 0x41, 0x00


	//----- nvinfo : EIATTR_KPARAM_INFO
	.align		4
.L_276:
        /*0018*/ 	.byte	0x04, 0x17
        /*001a*/ 	.short	(.L_278 - .L_277)
.L_277:
        /*001c*/ 	.word	0x00000000
        /*0020*/ 	.short	0x0000
        /*0022*/ 	.short	0x0000
        /*0024*/ 	.byte	0x00, 0xf0, 0x21, 0x00


	//----- nvinfo : EIATTR_SPARSE_MMA_MASK
	.align		4
.L_278:
        /*0028*/ 	.byte	0x03, 0x50
        /*002a*/ 	.short	0x0000


	//----- nvinfo : EIATTR_MAXREG_COUNT
	.align		4
        /*002c*/ 	.byte	0x03, 0x1b
        /*002e*/ 	.short	0x00ff


	//----- nvinfo : EIATTR_MERCURY_ISA_VERSION
	.align		4
        /*0030*/ 	.byte	0x03, 0x5f
        /*0032*/ 	.short	0x0101


	//----- nvinfo : EIATTR_VRC_CTA_INIT_COUNT
	.align		4
        /*0034*/ 	.byte	0x02, 0x4a
	.zero		1
	.zero		1


	//----- nvinfo : EIATTR_EXIT_INSTR_OFFSETS
	.align		4
        /*0038*/ 	.byte	0x04, 0x1c
        /*003a*/ 	.short	(.L_280 - .L_279)


	//   ....[0]....
.L_279:
        /*003c*/ 	.word	0x00000160


	//   ....[1]....
        /*0040*/ 	.word	0x000002b0


	//   ....[2]....
        /*0044*/ 	.word	0x00000340


	//----- nvinfo : EIATTR_MAX_THREADS
	.align		4
.L_280:
        /*0048*/ 	.byte	0x04, 0x05
        /*004a*/ 	.short	(.L_282 - .L_281)
.L_281:
        /*004c*/ 	.word	0x00000100
        /*0050*/ 	.word	0x00000001
        /*0054*/ 	.word	0x00000001


	//----- nvinfo : EIATTR_CRS_STACK_SIZE
	.align		4
.L_282:
        /*0058*/ 	.byte	0x04, 0x1e
        /*005a*/ 	.short	(.L_284 - .L_283)
.L_283:
        /*005c*/ 	.word	0x00000000


	//----- nvinfo : EIATTR_CBANK_PARAM_SIZE
	.align		4
.L_284:
        /*0060*/ 	.byte	0x03, 0x19
        /*0062*/ 	.short	0x0018


	//----- nvinfo : EIATTR_PARAM_CBANK
	.align		4
        /*0064*/ 	.byte	0x04, 0x0a
        /*0066*/ 	.short	(.L_286 - .L_285)
	.align		4
.L_285:
        /*0068*/ 	.word	index@(.nv.constant0._ZN3cub18CUB_300001_SM_10006detail8for_each13static_kernelINS2_12policy_hub_t12policy_500_tElN6thrust24THRUST_300001_SM_1000_NS8cuda_cub10__tabulate7functorINS7_6detail15normal_iteratorINS7_10device_ptrIiEEEENS7_6system6detail7generic6detail22compute_sequence_valueIivEElEEEEvT0_T1_)
        /*006c*/ 	.short	0x0380
        /*006e*/ 	.short	0x0018


	//----- nvinfo : EIATTR_SW_WAR
	.align		4
.L_286:
        /*0070*/ 	.byte	0x04, 0x36
        /*0072*/ 	.short	(.L_288 - .L_287)
.L_287:
        /*0074*/ 	.word	0x00000008
.L_288:


//--------------------- .nv.info._ZN3cub18CUB_300001_SM_10006detail8for_each13static_kernelINS2_12policy_hub_t12policy_500_tEmN6thrust24THRUST_300001_SM_1000_NS8cuda_cub20__uninitialized_fill7functorINS7_10device_ptrIiEEiEEEEvT0_T1_ --------------------------
	.section	.nv.info._ZN3cub18CUB_300001_SM_10006detail8for_each13static_kernelINS2_12policy_hub_t12policy_500_tEmN6thrust24THRUST_300001_SM_1000_NS8cuda_cub20__uninitialized_fill7functorINS7_10device_ptrIiEEiEEEEvT0_T1_,"",@"SHT_CUDA_INFO"
	.sectionflags	@""
	.align	4


	//----- nvinfo : EIATTR_CUDA_API_VERSION
	.align		4
        /*0000*/ 	.byte	0x04, 0x37
        /*0002*/ 	.short	(.L_290 - .L_289)
.L_289:
        /*0004*/ 	.word	0x00000082


	//----- nvinfo : EIATTR_KPARAM_INFO
	.align		4
.L_290:
        /*0008*/ 	.byte	0x04, 0x17
        /*000a*/ 	.short	(.L_292 - .L_291)
.L_291:
        /*000c*/ 	.word	0x00000000
        /*0010*/ 	.short	0x0001
        /*0012*/ 	.short	0x0008
        /*0014*/ 	.byte	0x00, 0xf0, 0x41, 0x00


	//----- nvinfo : EIATTR_KPARAM_INFO
	.align		4
.L_292:
        /*0018*/ 	.byte	0x04, 0x17
        /*001a*/ 	.short	(.L_294 - .L_293)
.L_293:
        /*001c*/ 	.word	0x00000000
        /*0020*/ 	.short	0x0000
        /*0022*/ 	.short	0x0000
        /*0024*/ 	.byte	0x00, 0xf0, 0x21, 0x00


	//----- nvinfo : EIATTR_SPARSE_MMA_MASK
	.align		4
.L_294:
        /*0028*/ 	.byte	0x03, 0x50
        /*002a*/ 	.short	0x0000


	//----- nvinfo : EIATTR_MAXREG_COUNT
	.align		4
        /*002c*/ 	.byte	0x03, 0x1b
        /*002e*/ 	.short	0x00ff


	//----- nvinfo : EIATTR_MERCURY_ISA_VERSION
	.align		4
        /*0030*/ 	.byte	0x03, 0x5f
        /*0032*/ 	.short	0x0101


	//----- nvinfo : EIATTR_VRC_CTA_INIT_COUNT
	.align		4
        /*0034*/ 	.byte	0x02, 0x4a
	.zero		1
	.zero		1


	//----- nvinfo : EIATTR_EXIT_INSTR_OFFSETS
	.align		4
        /*0038*/ 	.byte	0x04, 0x1c
        /*003a*/ 	.short	(.L_296 - .L_295)


	//   ....[0]....
.L_295:
        /*003c*/ 	.word	0x00000130


	//   ....[1]....
        /*0040*/ 	.word	0x00000230


	//   ....[2]....
        /*0044*/ 	.word	0x00000260


	//----- nvinfo : EIATTR_MAX_THREADS
	.align		4
.L_296:
        /*0048*/ 	.byte	0x04, 0x05
        /*004a*/ 	.short	(.L_298 - .L_297)
.L_297:
        /*004c*/ 	.word	0x00000100
        /*0050*/ 	.word	0x00000001
        /*0054*/ 	.word	0x00000001


	//----- nvinfo : EIATTR_CBANK_PARAM_SIZE
	.align		4
.L_298:
        /*0058*/ 	.byte	0x03, 0x19
        /*005a*/ 	.short	0x0018


	//----- nvinfo : EIATTR_PARAM_CBANK
	.align		4
        /*005c*/ 	.byte	0x04, 0x0a
        /*005e*/ 	.short	(.L_300 - .L_299)
	.align		4
.L_299:
        /*0060*/ 	.word	index@(.nv.constant0._ZN3cub18CUB_300001_SM_10006detail8for_each13static_kernelINS2_12policy_hub_t12policy_500_tEmN6thrust24THRUST_300001_SM_1000_NS8cuda_cub20__uninitialized_fill7functorINS7_10device_ptrIiEEiEEEEvT0_T1_)
        /*0064*/ 	.short	0x0380
        /*0066*/ 	.short	0x0018


	//----- nvinfo : EIATTR_SW_WAR
	.align		4
.L_300:
        /*0068*/ 	.byte	0x04, 0x36
        /*006a*/ 	.short	(.L_302 - .L_301)
.L_301:
        /*006c*/ 	.word	0x00000008
.L_302:


//--------------------- .nv.info._ZN3cub18CUB_300001_SM_10006detail11EmptyKernelIvEEvv --------------------------
	.section	.nv.info._ZN3cub18CUB_300001_SM_10006detail11EmptyKernelIvEEvv,"",@"SHT_CUDA_INFO"
	.sectionflags	@""
	.align	4


	//----- nvinfo : EIATTR_CUDA_API_VERSION
	.align		4
        /*0000*/ 	.byte	0x04, 0x37
        /*0002*/ 	.short	(.L_304 - .L_303)
.L_303:
        /*0004*/ 	.word	0x00000082


	//----- nvinfo : EIATTR_SPARSE_MMA_MASK
	.align		4
.L_304:
        /*0008*/ 	.byte	0x03, 0x50
        /*000a*/ 	.short	0x0000


	//----- nvinfo : EIATTR_MAXREG_COUNT
	.align		4
        /*000c*/ 	.byte	0x03, 0x1b
        /*000e*/ 	.short	0x00ff


	//----- nvinfo : EIATTR_MERCURY_ISA_VERSION
	.align		4
        /*0010*/ 	.byte	0x03, 0x5f
        /*0012*/ 	.short	0x0101


	//----- nvinfo : EIATTR_VRC_CTA_INIT_COUNT
	.align		4
        /*0014*/ 	.byte	0x02, 0x4a
	.zero		1
	.zero		1


	//----- nvinfo : EIATTR_EXIT_INSTR_OFFSETS
	.align		4
        /*0018*/ 	.byte	0x04, 0x1c
        /*001a*/ 	.short	(.L_306 - .L_305)


	//   ....[0]....
.L_305:
        /*001c*/ 	.word	0x00000010


	//----- nvinfo : EIATTR_SW_WAR
	.align		4
.L_306:
        /*0020*/ 	.byte	0x04, 0x36
        /*0022*/ 	.short	(.L_308 - .L_307)
.L_307:
        /*0024*/ 	.word	0x00000008
.L_308:


//--------------------- .nv.callgraph             --------------------------
	.section	.nv.callgraph,"",@"SHT_CUDA_CALLGRAPH"
	.align	4
	.sectionentsize	8
	.align		4
        /*0000*/ 	.word	0x00000000
	.align		4
        /*0004*/ 	.word	0xffffffff
	.align		4
        /*0008*/ 	.word	0x00000000
	.align		4
        /*000c*/ 	.word	0xfffffffe
	.align		4
        /*0010*/ 	.word	0x00000000
	.align		4
        /*0014*/ 	.word	0xfffffffd
	.align		4
        /*0018*/ 	.word	0x00000000
	.align		4
        /*001c*/ 	.word	0xfffffffc


//--------------------- .nv.constant4             --------------------------
	.section	.nv.constant4,"a",@progbits
	.align	8
	.align		8
.nv.constant4:
        /*0000*/ 	.dword	_ZN34_INTERNAL_54ca28ca_4_k_cu_73a1bb044cuda3std3__45__cpo5beginE
	.align		8
        /*0008*/ 	.dword	_ZN34_INTERNAL_54ca28ca_4_k_cu_73a1bb044cuda3std3__45__cpo3endE
	.align		8
        /*0010*/ 	.dword	_ZN34_INTERNAL_54ca28ca_4_k_cu_73a1bb044cuda3std3__45__cpo6cbeginE
	.align		8
        /*0018*/ 	.dword	_ZN34_INTERNAL_54ca28ca_4_k_cu_73a1bb044cuda3std3__45__cpo4cendE
	.align		8
        /*0020*/ 	.dword	_ZN34_INTERNAL_54ca28ca_4_k_cu_73a1bb044cuda3std3__45__cpo6rbeginE
	.align		8
        /*0028*/ 	.dword	_ZN34_INTERNAL_54ca28ca_4_k_cu_73a1bb044cuda3std3__45__cpo4rendE
	.align		8
        /*0030*/ 	.dword	_ZN34_INTERNAL_54ca28ca_4_k_cu_73a1bb044cuda3std3__45__cpo7crbeginE
	.align		8
        /*0038*/ 	.dword	_ZN34_INTERNAL_54ca28ca_4_k_cu_73a1bb044cuda3std3__45__cpo5crendE
	.align		8
        /*0040*/ 	.dword	_ZN34_INTERNAL_54ca28ca_4_k_cu_73a1bb044cuda3std3__436_GLOBAL__N__54ca28ca_4_k_cu_73a1bb046ignoreE
	.align		8
        /*0048*/ 	.dword	_ZN34_INTERNAL_54ca28ca_4_k_cu_73a1bb044cuda3std3__419piecewise_constructE
	.align		8
        /*0050*/ 	.dword	_ZN34_INTERNAL_54ca28ca_4_k_cu_73a1bb044cuda3std3__48in_placeE
	.align		8
        /*0058*/ 	.dword	_ZN34_INTERNAL_54ca28ca_4_k_cu_73a1bb044cuda3std3__420unreachable_sentinelE
	.align		8
        /*0060*/ 	.dword	_ZN34_INTERNAL_54ca28ca_4_k_cu_73a1bb044cuda3std3__47nulloptE
	.align		8
        /*0068*/ 	.dword	_ZN34_INTERNAL_54ca28ca_4_k_cu_73a1bb044cuda3std3__48unexpectE
	.align		8
        /*0070*/ 	.dword	_ZN34_INTERNAL_54ca28ca_4_k_cu_73a1bb044cuda3std6ranges3__45__cpo4swapE
	.align		8
        /*0078*/ 	.dword	_ZN34_INTERNAL_54ca28ca_4_k_cu_73a1bb044cuda3std6ranges3__45__cpo9iter_moveE
	.align		8
        /*0080*/ 	.dword	_ZN34_INTERNAL_54ca28ca_4_k_cu_73a1bb044cuda3std6ranges3__45__cpo5beginE
	.align		8
        /*0088*/ 	.dword	_ZN34_INTERNAL_54ca28ca_4_k_cu_73a1bb044cuda3std6ranges3__45__cpo3endE
	.align		8
        /*0090*/ 	.dword	_ZN34_INTERNAL_54ca28ca_4_k_cu_73a1bb044cuda3std6ranges3__45__cpo6cbeginE
	.align		8
        /*0098*/ 	.dword	_ZN34_INTERNAL_54ca28ca_4_k_cu_73a1bb044cuda3std6ranges3__45__cpo4cendE
	.align		8
        /*00a0*/ 	.dword	_ZN34_INTERNAL_54ca28ca_4_k_cu_73a1bb044cuda3std6ranges3__45__cpo7advanceE
	.align		8
        /*00a8*/ 	.dword	_ZN34_INTERNAL_54ca28ca_4_k_cu_73a1bb044cuda3std6ranges3__45__cpo9iter_swapE
	.align		8
        /*00b0*/ 	.dword	_ZN34_INTERNAL_54ca28ca_4_k_cu_73a1bb044cuda3std6ranges3__45__cpo4nextE
	.align		8
        /*00b8*/ 	.dword	_ZN34_INTERNAL_54ca28ca_4_k_cu_73a1bb044cuda3std6ranges3__45__cpo4prevE
	.align		8
        /*00c0*/ 	.dword	_ZN34_INTERNAL_54ca28ca_4_k_cu_73a1bb044cuda3std6ranges3__45__cpo4dataE
	.align		8
        /*00c8*/ 	.dword	_ZN34_INTERNAL_54ca28ca_4_k_cu_73a1bb044cuda3std6ranges3__45__cpo5cdataE
	.align		8
        /*00d0*/ 	.dword	_ZN34_INTERNAL_54ca28ca_4_k_cu_73a1bb044cuda3std6ranges3__45__cpo4sizeE
	.align		8
        /*00d8*/ 	.dword	_ZN34_INTERNAL_54ca28ca_4_k_cu_73a1bb044cuda3std6ranges3__45__cpo5ssizeE
	.align		8
        /*00e0*/ 	.dword	_ZN34_INTERNAL_54ca28ca_4_k_cu_73a1bb044cuda3std6ranges3__45__cpo8distanceE
	.align		8
        /*00e8*/ 	.dword	_ZN34_INTERNAL_54ca28ca_4_k_cu_73a1bb046thrust24THRUST_300001_SM_1000_NS8cuda_cub3parE
	.align		8
        /*00f0*/ 	.dword	_ZN34_INTERNAL_54ca28ca_4_k_cu_73a1bb046thrust24THRUST_300001_SM_1000_NS8cuda_cub10par_nosyncE
	.align		8
        /*00f8*/ 	.dword	_ZN34_INTERNAL_54ca28ca_4_k_cu_73a1bb046thrust24THRUST_300001_SM_1000_NS6system6detail10sequential3seqE
	.align		8
        /*0100*/ 	.dword	_ZN34_INTERNAL_54ca28ca_4_k_cu_73a1bb046thrust24THRUST_300001_SM_1000_NS12placeholders2_1E
	.align		8
        /*0108*/ 	.dword	_ZN34_INTERNAL_54ca28ca_4_k_cu_73a1bb046thrust24THRUST_300001_SM_1000_NS12placeholders2_2E
	.align		8
        /*0110*/ 	.dword	_ZN34_INTERNAL_54ca28ca_4_k_cu_73a1bb046thrust24THRUST_300001_SM_1000_NS12placeholders2_3E
	.align		8
        /*0118*/ 	.dword	_ZN34_INTERNAL_54ca28ca_4_k_cu_73a1bb046thrust24THRUST_300001_SM_1000_NS12placeholders2_4E
	.align		8
        /*0120*/ 	.dword	_ZN34_INTERNAL_54ca28ca_4_k_cu_73a1bb046thrust24THRUST_300001_SM_1000_NS12placeholders2_5E
	.align		8
        /*0128*/ 	.dword	_ZN34_INTERNAL_54ca28ca_4_k_cu_73a1bb046thrust24THRUST_300001_SM_1000_NS12placeholders2_6E
	.align		8
        /*0130*/ 	.dword	_ZN34_INTERNAL_54ca28ca_4_k_cu_73a1bb046thrust24THRUST_300001_SM_1000_NS12placeholders2_7E
	.align		8
        /*0138*/ 	.dword	_ZN34_INTERNAL_54ca28ca_4_k_cu_73a1bb046thrust24THRUST_300001_SM_1000_NS12placeholders2_8E
	.align		8
        /*0140*/ 	.dword	_ZN34_INTERNAL_54ca28ca_4_k_cu_73a1bb046thrust24THRUST_300001_SM_1000_NS12placeholders2_9E
	.align		8
        /*0148*/ 	.dword	_ZN34_INTERNAL_54ca28ca_4_k_cu_73a1bb046thrust24THRUST_300001_SM_1000_NS12placeholders3_10E
	.align		8
        /*0150*/ 	.dword	_ZN34_INTERNAL_54ca28ca_4_k_cu_73a1bb046thrust24THRUST_300001_SM_1000_NS3seqE


//--------------------- .text._ZN3cub18CUB_300001_SM_10006detail6reduce28DeviceReduceSingleTileKernelINS2_10policy_hubIdyN4cuda3std3__44plusIdEEE10Policy1000EPdSC_iS9_ddNS7_10__identityEEEvT0_T1_T2_T3_T4_T6_ --------------------------
	.section	.text._ZN3cub18CUB_300001_SM_10006detail6reduce28DeviceReduceSingleTileKernelINS2_10policy_hubIdyN4cuda3std3__44plusIdEEE10Policy1000EPdSC_iS9_ddNS7_10__identityEEEvT0_T1_T2_T3_T4_T6_,"ax",@progbits
	.align	128
        .global         _ZN3cub18CUB_300001_SM_10006detail6reduce28DeviceReduceSingleTileKernelINS2_10policy_hubIdyN4cuda3std3__44plusIdEEE10Policy1000EPdSC_iS9_ddNS7_10__identityEEEvT0_T1_T2_T3_T4_T6_
        .type           _ZN3cub18CUB_300001_SM_10006detail6reduce28DeviceReduceSingleTileKernelINS2_10policy_hubIdyN4cuda3std3__44plusIdEEE10Policy1000EPdSC_iS9_ddNS7_10__identityEEEvT0_T1_T2_T3_T4_T6_,@function
        .size           _ZN3cub18CUB_300001_SM_10006detail6reduce28DeviceReduceSingleTileKernelINS2_10policy_hubIdyN4cuda3std3__44plusIdEEE10Policy1000EPdSC_iS9_ddNS7_10__identityEEEvT0_T1_T2_T3_T4_T6_,(.L_x_576 - _ZN3cub18CUB_300001_SM_10006detail6reduce28DeviceReduceSingleTileKernelINS2_10policy_hubIdyN4cuda3std3__44plusIdEEE10Policy1000EPdSC_iS9_ddNS7_10__identityEEEvT0_T1_T2_T3_T4_T6_)
        .other          _ZN3cub18CUB_300001_SM_10006detail6reduce28DeviceReduceSingleTileKernelINS2_10policy_hubIdyN4cuda3std3__44plusIdEEE10Policy1000EPdSC_iS9_ddNS7_10__identityEEEvT0_T1_T2_T3_T4_T6_,@"STO_CUDA_ENTRY STV_DEFAULT"
_ZN3cub18CUB_300001_SM_10006detail6reduce28DeviceReduceSingleTileKernelINS2_10policy_hubIdyN4cuda3std3__44plusIdEEE10Policy1000EPdSC_iS9_ddNS7_10__identityEEEvT0_T1_T2_T3_T4_T6_:
.text._ZN3cub18CUB_300001_SM_10006detail6reduce28DeviceReduceSingleTileKernelINS2_10policy_hubIdyN4cuda3std3__44plusIdEEE10Policy1000EPdSC_iS9_ddNS7_10__identityEEEvT0_T1_T2_T3_T4_T6_:
[----:B------:R-:W-:Y:S01]  /*0000*/  LDC R1, c[0x0][0x37c] ;  /* 0x0000df00ff017b82 */ /* 0x000fe20000000800 */
[----:B------:R-:W0:Y:S01]  /*0010*/  LDCU UR4, c[0x0][0x390] ;  /* 0x00007200ff0477ac */ /* 0x000e220008000800 */
[----:B------:R-:W1:Y:S01]  /*0020*/  LDCU.64 UR6, c[0x0][0x358] ;  /* 0x00006b00ff0677ac */ /* 0x000e620008000a00 */
[----:B0-----:R-:W-:-:S05]  /*0030*/  IMAD.U32 R4, RZ, RZ, UR4 ;  /* 0x00000004ff047e24 */ /* 0x001fca000f8e00ff */
[----:B------:R-:W-:-:S13]  /*0040*/  ISETP.NE.AND P0, PT, R4, RZ, PT ;  /* 0x000000ff0400720c */ /* 0x000fda0003f05270 */
[----:B-1----:R-:W-:Y:S05]  /*0050*/  @P0 BRA `(.L_x_0) ;  /* 0x00000000001c0947 */ /* 0x002fea0003800000 */
[----:B------:R-:W0:Y:S02]  /*0060*/  S2R R0, SR_TID.X ;  /* 0x0000000000007919 */ /* 0x000e240000002100 */
[----:B0-----:R-:W-:-:S13]  /*0070*/  ISETP.NE.AND P0, PT, R0, RZ, PT ;  /* 0x000000ff0000720c */ /* 0x001fda0003f05270 */
[----:B------:R-:W-:Y:S05]  /*0080*/  @P0 EXIT ;  /* 0x000000000000094d */ /* 0x000fea0003800000 */
[----:B------:R-:W0:Y:S08]  /*0090*/  LDC.64 R2, c[0x0][0x388] ;  /* 0x0000e200ff027b82 */ /* 0x000e300000000a00 */
[----:B------:R-:W0:Y:S02]  /*00a0*/  LDC.64 R4, c[0x0][0x398] ;  /* 0x0000e600ff047b82 */ /* 0x000e240000000a00 */
[----:B0-----:R-:W-:Y:S01]  /*00b0*/  STG.E.64 desc[UR6][R2.64], R4 ;  /* 0x0000000402007986 */ /* 0x001fe2000c101b06 */
[----:B------:R-:W-:Y:S05]  /*00c0*/  EXIT ;  /* 0x000000000000794d */ /* 0x000fea0003800000 */
.L_x_0:
[----:B------:R-:W-:Y:S01]  /*00d0*/  ISETP.GT.AND P0, PT, R4, 0xdff, PT ;  /* 0x00000dff0400780c */ /* 0x000fe20003f04270 */
[----:B------:R-:W-:-:S12]  /*00e0*/  BSSY.RECONVERGENT B0, `(.L_x_1) ;  /* 0x0000242000007945 */ /* 0x000fd80003800200 */
[----:B------:R-:W-:Y:S05]  /*00f0*/  @P0 BRA `(.L_x_2) ;  /* 0x0000001400180947 */ /* 0x000fea0003800000 */
[----:B------:R-:W0:Y:S01]  /*0100*/  S2R R5, SR_TID.X ;  /* 0x0000000000057919 */ /* 0x000e220000002100 */
[----:B------:R-:W-:Y:S01]  /*0110*/  BSSY.RECONVERGENT B1, `(.L_x_3) ;  /* 0x0000009000017945 */ /* 0x000fe20003800200 */
[----:B------:R-:W-:Y:S02]  /*0120*/  CS2R R2, SRZ ;  /* 0x0000000000027805 */ /* 0x000fe4000001ff00 */
[----:B0-----:R-:W-:Y:S01]  /*0130*/  ISETP.GE.AND P0, PT, R5, R4, PT ;  /* 0x000000040500720c */ /* 0x001fe20003f06270 */
[----:B------:R-:W-:-:S12]  /*0140*/  IMAD.MOV.U32 R7, RZ, RZ, R5 ;  /* 0x000000ffff077224 */ /* 0x000fd800078e0005 */
[----:B------:R-:W-:Y:S05]  /*0150*/  @P0 BRA `(.L_x_4) ;  /* 0x0000000000100947 */ /* 0x000fea0003800000 */
[----:B------:R-:W0:Y:S02]  /*0160*/  LDC.64 R2, c[0x0][0x380] ;  /* 0x0000e000ff027b82 */ /* 0x000e240000000a00 */
[----:B0-----:R-:W-:-:S06]  /*0170*/  IMAD.WIDE.U32 R2, R5, 0x8, R2 ;  /* 0x0000000805027825 */ /* 0x001fcc00078e0002 */
[----:B------:R-:W5:Y:S01]  /*0180*/  LDG.E.64.CONSTANT R2, desc[UR6][R2.64] ;  /* 0x0000000602027981 */ /* 0x000f62000c1e9b00 */
[----:B------:R-:W-:-:S07]  /*0190*/  VIADD R7, R5, 0x200 ;  /* 0x0000020005077836 */ /* 0x000fce0000000000 */
.L_x_4:
[----:B------:R-:W-:Y:S05]  /*01a0*/  BSYNC.RECONVERGENT B1 ;  /* 0x0000000000017941 */ /* 0x000fea0003800200 */
.L_x_3:
[----:B------:R-:W-:Y:S01]  /*01b0*/  ISETP.GE.AND P0, PT, R7, R4, PT ;  /* 0x000000040700720c */ /* 0x000fe20003f06270 */
[----:B------:R-:W-:-:S12]  /*01c0*/  BSSY.RECONVERGENT B1, `(.L_x_5) ;  /* 0x0000076000017945 */ /* 0x000fd80003800200 */
[----:B------:R-:W-:Y:S05]  /*01d0*/  @P0 BRA `(.L_x_6) ;  /* 0x0000000400d00947 */ /* 0x000fea0003800000 */
[----:B------:R-:W-:Y:S01]  /*01e0*/  LOP3.LUT R9, RZ, R7, RZ, 0x33, !PT ;  /* 0x00000007ff097212 */ /* 0x000fe200078e33ff */
[----:B------:R-:W-:Y:S04]  /*01f0*/  BSSY.RECONVERGENT B2, `(.L_x_7) ;  /* 0x0000017000027945 */ /* 0x000fe80003800200 */
[----:B------:R-:W-:-:S05]  /*0200*/  IMAD.IADD R0, R9, 0x1, R4 ;  /* 0x0000000109007824 */ /* 0x000fca00078e0204 */
[C---:B------:R-:W-:Y:S02]  /*0210*/  LOP3.LUT R6, R0.reuse, 0x600, RZ, 0xc0, !PT ;  /* 0x0000060000067812 */ /* 0x040fe400078ec0ff */
[----:B------:R-:W-:Y:S02]  /*0220*/  ISETP.GE.U32.AND P0, PT, R0, 0x600, PT ;  /* 0x000006000000780c */ /* 0x000fe40003f06070 */
[----:B------:R-:W-:-:S13]  /*0230*/  ISETP.NE.AND P1, PT, R6, 0x600, PT ;  /* 0x000006000600780c */ /* 0x000fda0003f25270 */
[----:B------:R-:W-:Y:S05]  /*0240*/  @!P1 BRA `(.L_x_8) ;  /* 0x0000000000449947 */ /* 0x000fea0003800000 */
[----:B------:R-:W0:Y:S01]  /*0250*/  LDC.64 R8, c[0x0][0x380] ;  /* 0x0000e000ff087b82 */ /* 0x000e220000000a00 */
[----:B------:R-:W-:-:S04]  /*0260*/  LEA.HI R0, R0, 0x1, RZ, 0x17 ;  /* 0x0000000100007811 */ /* 0x000fc800078fb8ff */
[----:B------:R-:W-:-:S05]  /*0270*/  LOP3.LUT R0, R0, 0x3, RZ, 0xc0, !PT ;  /* 0x0000000300007812 */ /* 0x000fca00078ec0ff */
[----:B------:R-:W-:Y:S02]  /*0280*/  IMAD.MOV R0, RZ, RZ, -R0 ;  /* 0x000000ffff007224 */ /* 0x000fe400078e0a00 */
[----:B0-----:R-:W-:-:S04]  /*0290*/  IMAD.WIDE.U32 R8, R7, 0x8, R8 ;  /* 0x0000000807087825 */ /* 0x001fc800078e0008 */
[----:B------:R-:W-:Y:S02]  /*02a0*/  IMAD.MOV.U32 R6, RZ, RZ, R8 ;  /* 0x000000ffff067224 */ /* 0x000fe400078e0008 */
[----:B------:R-:W-:-:S07]  /*02b0*/  IMAD.MOV.U32 R11, RZ, RZ, R9 ;  /* 0x000000ffff0b7224 */ /* 0x000fce00078e0009 */
.L_x_9:
[----:B------:R-:W-:Y:S02]  /*02c0*/  IMAD.MOV.U32 R8, RZ, RZ, R6 ;  /* 0x000000ffff087224 */ /* 0x000fe400078e0006 */
[----:B------:R-:W-:-:S06]  /*02d0*/  IMAD.MOV.U32 R9, RZ, RZ, R11 ;  /* 0x000000ffff097224 */ /* 0x000fcc00078e000b */
[----:B------:R-:W2:Y:S01]  /*02e0*/  LDG.E.64.CONSTANT R8, desc[UR6][R8.64] ;  /* 0x0000000608087981 */ /* 0x000ea2000c1e9b00 */
[----:B------:R-:W-:Y:S01]  /*02f0*/  VIADD R0, R0, 0x1 ;  /* 0x0000000100007836 */ /* 0x000fe20000000000 */
[----:B------:R-:W-:Y:S01]  /*0300*/  IADD3 R6, P2, PT, R6, 0x1000, RZ ;  /* 0x0000100006067810 */ /* 0x000fe20007f5e0ff */
[----:B------:R-:W-:-:S03]  /*0310*/  VIADD R7, R7, 0x200 ;  /* 0x0000020007077836 */ /* 0x000fc60000000000 */
[----:B------:R-:W-:Y:S01]  /*0320*/  ISETP.NE.AND P1, PT, R0, RZ, PT ;  /* 0x000000ff0000720c */ /* 0x000fe20003f25270 */
[----:B------:R-:W-:Y:S01]  /*0330*/  IMAD.X R11, RZ, RZ, R11, P2 ;  /* 0x000000ffff0b7224 */ /* 0x000fe200010e060b */
[----:B--2--5:R-:W-:-:S11]  /*0340*/  DADD R2, R8, R2 ;  /* 0x0000000008027229 */ /* 0x024fd60000000002 */
[----:B------:R-:W-:Y:S05]  /*0350*/  @P1 BRA `(.L_x_9) ;  /* 0xfffffffc00d81947 */ /* 0x000fea000383ffff */
.L_x_8:
[----:B------:R-:W-:Y:S05]  /*0360*/  BSYNC.RECONVERGENT B2 ;  /* 0x0000000000027941 */ /* 0x000fea0003800200 */
.L_x_7:
[----:B------:R-:W-:Y:S05]  /*0370*/  @!P0 BRA `(.L_x_6) ;  /* 0x0000000400688947 */ /* 0x000fea0003800000 */
[----:B------:R-:W-:Y:S01]  /*0380*/  IMAD.IADD R0, R4, 0x1, -R7 ;  /* 0x0000000104007824 */ /* 0x000fe200078e0a07 */
[----:B------:R-:W-:Y:S01]  /*0390*/  BSSY.RECONVERGENT B2, `(.L_x_10) ;  /* 0x0000031000027945 */ /* 0x000fe20003800200 */
[----:B------:R-:W-:-:S03]  /*03a0*/  PLOP3.LUT P0, PT, PT, PT, PT, 0x80, 0x8 ;  /* 0x000000000008781c */ /* 0x000fc60003f0f070 */
[----:B------:R-:W-:-:S13]  /*03b0*/  ISETP.GT.AND P1, PT, R0, 0x1800, PT ;  /* 0x000018000000780c */ /* 0x000fda0003f24270 */
[----:B------:R-:W-:Y:S05]  /*03c0*/  @!P1 BRA `(.L_x_11) ;  /* 0x0000000000b49947 */ /* 0x000fea0003800000 */
[----:B------:R-:W-:Y:S01]  /*03d0*/  PLOP3.LUT P0, PT, PT, PT, PT, 0x8, 0x80 ;  /* 0x000000000080781c */ /* 0x000fe20003f0e170 */
[----:B------:R-:W-:-:S12]  /*03e0*/  VIADD R0, R4, 0xffffe800 ;  /* 0xffffe80004007836 */ /* 0x000fd80000000000 */
.L_x_12:
[----:B------:R-:W0:Y:S02]  /*03f0*/  LDC.64 R32, c[0x0][0x380] ;  /* 0x0000e000ff207b82 */ /* 0x000e240000000a00 */
[----:B0-----:R-:W-:-:S05]  /*0400*/  IMAD.WIDE R14, R7, 0x8, R32 ;  /* 0x00000008070e7825 */ /* 0x001fca00078e0220 */
[----:B------:R-:W2:Y:S04]  /*0410*/  LDG.E.64.CONSTANT R8, desc[UR6][R14.64] ;  /* 0x000000060e087981 */ /* 0x000ea8000c1e9b00 */
[----:B------:R-:W3:Y:S04]  /*0420*/  LDG.E.64.CONSTANT R10, desc[UR6][R14.64+0x1000] ;  /* 0x001000060e0a7981 */ /* 0x000ee8000c1e9b00 */
[----:B------:R-:W4:Y:S01]  /*0430*/  LDG.E.64.CONSTANT R12, desc[UR6][R14.64+0x2000] ;  /* 0x002000060e0c7981 */ /* 0x000f22000c1e9b00 */
[----:B------:R-:W-:-:S03]  /*0440*/  VIADD R41, R7, 0x800 ;  /* 0x0000080007297836 */ /* 0x000fc60000000000 */
[----:B------:R-:W4:Y:S01]  /*0450*/  LDG.E.64.CONSTANT R30, desc[UR6][R14.64+0x3000] ;  /* 0x003000060e1e7981 */ /* 0x000f22000c1e9b00 */
[----:B------:R-:W-:-:S05]  /*0460*/  IMAD.WIDE R40, R41, 0x8, R32 ;  /* 0x0000000829287825 */ /* 0x000fca00078e0220 */
[----:B------:R-:W4:Y:S04]  /*0470*/  LDG.E.64.CONSTANT R28, desc[UR6][R40.64] ;  /* 0x00000006281c7981 */ /* 0x000f28000c1e9b00 */
[----:B------:R-:W4:Y:S04]  /*0480*/  LDG.E.64.CONSTANT R26, desc[UR6][R40.64+0x1000] ;  /* 0x00100006281a7981 */ /* 0x000f28000c1e9b00 */
        /* <DEDUP_REMOVED lines=12> */
[----:B------:R-:W4:Y:S04]  /*0550*/  LDG.E.64.CONSTANT R34, desc[UR6][R44.64+0x2000] ;  /* 0x002000062c227981 */ /* 0x000f28000c1e9b00 */
[----:B------:R-:W4:Y:S01]  /*0560*/  LDG.E.64.CONSTANT R32, desc[UR6][R44.64+0x3000] ;  /* 0x003000062c207981 */ /* 0x000f22000c1e9b00 */
[----:B------:R-:W-:-:S05]  /*0570*/  VIADD R7, R7, 0x2000 ;  /* 0x0000200007077836 */ /* 0x000fca0000000000 */
[----:B------:R-:W-:Y:S01]  /*0580*/  ISETP.GE.AND P1, PT, R7, R0, PT ;  /* 0x000000000700720c */ /* 0x000fe20003f26270 */
[----:B--2--5:R-:W-:-:S08]  /*0590*/  DADD R8, R8, R2 ;  /* 0x0000000008087229 */ /* 0x024fd00000000002 */
[----:B---3--:R-:W-:-:S08]  /*05a0*/  DADD R8, R8, R10 ;  /* 0x0000000008087229 */ /* 0x008fd0000000000a */
[----:B----4-:R-:W-:-:S08]  /*05b0*/  DADD R8, R8, R12 ;  /* 0x0000000008087229 */ /* 0x010fd0000000000c */
[----:B------:R-:W-:-:S08]  /*05c0*/  DADD R8, R8, R30 ;  /* 0x0000000008087229 */ /* 0x000fd0000000001e */
        /* <DEDUP_REMOVED lines=11> */
[----:B------:R-:W-:Y:S01]  /*0680*/  DADD R2, R8, R32 ;  /* 0x0000000008027229 */ /* 0x000fe20000000020 */
[----:B------:R-:W-:Y:S10]  /*0690*/  @!P1 BRA `(.L_x_12) ;  /* 0xfffffffc00549947 */ /* 0x000ff4000383ffff */
.L_x_11:
[----:B------:R-:W-:Y:S05]  /*06a0*/  BSYNC.RECONVERGENT B2 ;  /* 0x0000000000027941 */ /* 0x000fea0003800200 */
.L_x_10:
[----:B------:R-:W-:Y:S01]  /*06b0*/  IMAD.IADD R0, R4, 0x1, -R7 ;  /* 0x0000000104007824 */ /* 0x000fe200078e0a07 */
[----:B------:R-:W-:Y:S04]  /*06c0*/  BSSY.RECONVERGENT B2, `(.L_x_13) ;  /* 0x0000019000027945 */ /* 0x000fe80003800200 */
[----:B------:R-:W-:-:S13]  /*06d0*/  ISETP.GT.AND P1, PT, R0, 0x800, PT ;  /* 0x000008000000780c */ /* 0x000fda0003f24270 */
[----:B------:R-:W-:Y:S05]  /*06e0*/  @!P1 BRA `(.L_x_14) ;  /* 0x0000000000589947 */ /* 0x000fea0003800000 */
        /* <DEDUP_REMOVED lines=12> */
[----:B------:R-:W-:Y:S01]  /*07b0*/  PLOP3.LUT P0, PT, PT, PT, PT, 0x8, 0x80 ;  /* 0x000000000080781c */ /* 0x000fe20003f0e170 */
[----:B------:R-:W-:Y:S01]  /*07c0*/  VIADD R7, R7, 0x1000 ;  /* 0x0000100007077836 */ /* 0x000fe20000000000 */
[----:B--2--5:R-:W-:-:S08]  /*07d0*/  DADD R10, R2, R10 ;  /* 0x00000000020a7229 */ /* 0x024fd0000000000a */
[----:B---3--:R-:W-:-:S08]  /*07e0*/  DADD R10, R10, R12 ;  /* 0x000000000a0a7229 */ /* 0x008fd0000000000c */
[----:B----4-:R-:W-:-:S08]  /*07f0*/  DADD R10, R10, R14 ;  /* 0x000000000a0a7229 */ /* 0x010fd0000000000e */
[----:B------:R-:W-:-:S08]  /*0800*/  DADD R10, R10, R16 ;  /* 0x000000000a0a7229 */ /* 0x000fd00000000010 */
[----:B------:R-:W-:-:S08]  /*0810*/  DADD R10, R10, R20 ;  /* 0x000000000a0a7229 */ /* 0x000fd00000000014 */
[----:B------:R-:W-:-:S08]  /*0820*/  DADD R10, R10, R22 ;  /* 0x000000000a0a7229 */ /* 0x000fd00000000016 */
[----:B------:R-:W-:-:S08]  /*0830*/  DADD R10, R10, R24 ;  /* 0x000000000a0a7229 */ /* 0x000fd00000000018 */
[----:B------:R-:W-:-:S11]  /*0840*/  DADD R2, R10, R26 ;  /* 0x000000000a027229 */ /* 0x000fd6000000001a */
.L_x_14:
[----:B------:R-:W-:Y:S05]  /*0850*/  BSYNC.RECONVERGENT B2 ;  /* 0x0000000000027941 */ /* 0x000fea0003800200 */
.L_x_13:
[----:B------:R-:W-:-:S13]  /*0860*/  ISETP.LT.OR P0, PT, R7, R4, P0 ;  /* 0x000000040700720c */ /* 0x000fda0000701670 */
[----:B------:R-:W-:Y:S05]  /*0870*/  @!P0 BRA `(.L_x_6) ;  /* 0x0000000000288947 */ /* 0x000fea0003800000 */
[----:B------:R-:W0:Y:S02]  /*0880*/  LDC.64 R8, c[0x0][0x380] ;  /* 0x0000e000ff087b82 */ /* 0x000e240000000a00 */
[----:B0-----:R-:W-:-:S05]  /*0890*/  IMAD.WIDE R6, R7, 0x8, R8 ;  /* 0x0000000807067825 */ /* 0x001fca00078e0208 */
[----:B------:R-:W2:Y:S04]  /*08a0*/  LDG.E.64.CONSTANT R8, desc[UR6][R6.64] ;  /* 0x0000000606087981 */ /* 0x000ea8000c1e9b00 */
[----:B------:R-:W3:Y:S04]  /*08b0*/  LDG.E.64.CONSTANT R10, desc[UR6][R6.64+0x1000] ;  /* 0x00100006060a7981 */ /* 0x000ee8000c1e9b00 */
[----:B------:R-:W4:Y:S04]  /*08c0*/  LDG.E.64.CONSTANT R12, desc[UR6][R6.64+0x2000] ;  /* 0x00200006060c7981 */ /* 0x000f28000c1e9b00 */
[----:B------:R-:W4:Y:S01]  /*08d0*/  LDG.E.64.CONSTANT R14, desc[UR6][R6.64+0x3000] ;  /* 0x00300006060e7981 */ /* 0x000f22000c1e9b00 */
[----:B--2--5:R-:W-:-:S08]  /*08e0*/  DADD R8, R2, R8 ;  /* 0x0000000002087229 */ /* 0x024fd00000000008 */
[----:B---3--:R-:W-:-:S08]  /*08f0*/  DADD R8, R8, R10 ;  /* 0x0000000008087229 */ /* 0x008fd0000000000a */
[----:B----4-:R-:W-:-:S08]  /*0900*/  DADD R8, R8, R12 ;  /* 0x0000000008087229 */ /* 0x010fd0000000000c */
[----:B------:R-:W-:-:S11]  /*0910*/  DADD R2, R8, R14 ;  /* 0x0000000008027229 */ /* 0x000fd6000000000e */
.L_x_6:
[----:B------:R-:W-:Y:S05]  /*0920*/  BSYNC.RECONVERGENT B1 ;  /* 0x0000000000017941 */ /* 0x000fea0003800200 */
.L_x_5:
[----:B------:R-:W-:-:S13]  /*0930*/  ISETP.GE.AND P0, PT, R4, 0x200, PT ;  /* 0x000002000400780c */ /* 0x000fda0003f06270 */
[----:B------:R-:W-:Y:S05]  /*0940*/  @!P0 BRA `(.L_x_15) ;  /* 0x0000000400148947 */ /* 0x000fea0003800000 */
[----:B------:R-:W0:Y:S01]  /*0950*/  S2R R12, SR_LANEID ;  /* 0x00000000000c7919 */ /* 0x000e220000000000 */
[----:B-----5:R-:W-:Y:S04]  /*0960*/  SHFL.DOWN PT, R6, R2, 0x1, 0x1f ;  /* 0x08201f0002067f89 */ /* 0x020fe800000e0000 */
[----:B------:R-:W1:Y:S02]  /*0970*/  SHFL.DOWN PT, R7, R3, 0x1, 0x1f ;  /* 0x08201f0003077f89 */ /* 0x000e6400000e0000 */
[----:B-1----:R-:W-:Y:S01]  /*0980*/  DADD R6, R6, R2 ;  /* 0x0000000006067229 */ /* 0x002fe20000000002 */
[C---:B0-----:R-:W-:Y:S02]  /*0990*/  ISETP.GT.AND P0, PT, R12.reuse, 0x1e, PT ;  /* 0x0000001e0c00780c */ /* 0x041fe40003f04270 */
[----:B------:R-:W-:-:S07]  /*09a0*/  ISETP.NE.AND P1, PT, R12, RZ, PT ;  /* 0x000000ff0c00720c */ /* 0x000fce0003f25270 */
[----:B------:R-:W-:Y:S02]  /*09b0*/  FSEL R8, R2, R6, P0 ;  /* 0x0000000602087208 */ /* 0x000fe40000000000 */
[----:B------:R-:W-:Y:S02]  /*09c0*/  FSEL R9, R3, R7, P0 ;  /* 0x0000000703097208 */ /* 0x000fe40000000000 */
[----:B------:R-:W-:Y:S01]  /*09d0*/  ISETP.GT.AND P0, PT, R12, 0x1d, PT ;  /* 0x0000001d0c00780c */ /* 0x000fe20003f04270 */
[----:B------:R-:W-:Y:S01]  /*09e0*/  SHFL.DOWN PT, R6, R8, 0x2, 0x1f ;  /* 0x08401f0008067f89 */ /* 0x000fe200000e0000 */
[----:B------:R-:W-:Y:S02]  /*09f0*/  @!P1 MOV R4, 0x400 ;  /* 0x0000040000049802 */ /* 0x000fe40000000f00 */
[----:B------:R-:W-:Y:S01]  /*0a00*/  @!P1 SHF.R.U32.HI R0, RZ, 0x2, R5 ;  /* 0x00000002ff009819 */ /* 0x000fe20000011605 */
[----:B------:R-:W0:Y:S03]  /*0a10*/  SHFL.DOWN PT, R7, R9, 0x2, 0x1f ;  /* 0x08401f0009077f89 */ /* 0x000e2600000e0000 */
[----:B------:R-:W-:Y:S01]  /*0a20*/  @!P1 LOP3.LUT R0, R0, 0xf8, RZ, 0xc0, !PT ;  /* 0x000000f800009812 */ /* 0x000fe200078ec0ff */
[----:B0-----:R-:W-:-:S10]  /*0a30*/  DADD R6, R6, R8 ;  /* 0x0000000006067229 */ /* 0x001fd40000000008 */
[----:B------:R-:W-:Y:S02]  /*0a40*/  FSEL R6, R8, R6, P0 ;  /* 0x0000000608067208 */ /* 0x000fe40000000000 */
[----:B------:R-:W-:Y:S02]  /*0a50*/  FSEL R7, R9, R7, P0 ;  /* 0x0000000709077208 */ /* 0x000fe40000000000 */
[----:B------:R-:W-:Y:S01]  /*0a60*/  ISETP.GT.AND P0, PT, R12, 0x1b, PT ;  /* 0x0000001b0c00780c */ /* 0x000fe20003f04270 */
[----:B------:R-:W-:Y:S04]  /*0a70*/  SHFL.DOWN PT, R2, R6, 0x4, 0x1f ;  /* 0x08801f0006027f89 */ /* 0x000fe800000e0000 */
[----:B------:R-:W0:Y:S01]  /*0a80*/  SHFL.DOWN PT, R3, R7, 0x4, 0x1f ;  /* 0x08801f0007037f89 */ /* 0x000e2200000e0000 */
[----:B------:R-:W1:Y:S01]  /*0a90*/  @!P1 S2R R9, SR_CgaCtaId ;  /* 0x0000000000099919 */ /* 0x000e620000008800 */
[----:B0-----:R-:W-:-:S10]  /*0aa0*/  DADD R2, R2, R6 ;  /* 0x0000000002027229 */ /* 0x001fd40000000006 */
[----:B------:R-:W-:Y:S02]  /*0ab0*/  FSEL R10, R6, R2, P0 ;  /* 0x00000002060a7208 */ /* 0x000fe40000000000 */
[----:B------:R-:W-:Y:S02]  /*0ac0*/  FSEL R11, R7, R3, P0 ;  /* 0x00000003070b7208 */ /* 0x000fe40000000000 */
[----:B------:R-:W-:Y:S01]  /*0ad0*/  ISETP.GT.AND P0, PT, R12, 0x17, PT ;  /* 0x000000170c00780c */ /* 0x000fe20003f04270 */
[----:B------:R-:W-:Y:S04]  /*0ae0*/  SHFL.DOWN PT, R2, R10, 0x8, 0x1f ;  /* 0x09001f000a027f89 */ /* 0x000fe800000e0000 */
[----:B------:R-:W0:Y:S02]  /*0af0*/  SHFL.DOWN PT, R3, R11, 0x8, 0x1f ;  /* 0x09001f000b037f89 */ /* 0x000e2400000e0000 */
[----:B0-----:R-:W-:-:S10]  /*0b00*/  DADD R2, R2, R10 ;  /* 0x0000000002027229 */ /* 0x001fd4000000000a */
[----:B------:R-:W-:Y:S02]  /*0b10*/  FSEL R6, R10, R2, P0 ;  /* 0x000000020a067208 */ /* 0x000fe40000000000 */
[----:B------:R-:W-:Y:S02]  /*0b20*/  FSEL R7, R11, R3, P0 ;  /* 0x000000030b077208 */ /* 0x000fe40000000000 */
[----:B-1----:R-:W-:Y:S01]  /*0b30*/  @!P1 LEA R11, R9, R4, 0x18 ;  /* 0x00000004090b9211 */ /* 0x002fe200078ec0ff */
[----:B------:R-:W-:Y:S01]  /*0b40*/  SHFL.DOWN PT, R2, R6, 0x10, 0x1f ;  /* 0x0a001f0006027f89 */ /* 0x000fe200000e0000 */
[----:B------:R-:W-:-:S03]  /*0b50*/  ISETP.NE.AND P0, PT, R5, RZ, PT ;  /* 0x000000ff0500720c */ /* 0x000fc60003f05270 */
[----:B------:R-:W0:Y:S01]  /*0b60*/  SHFL.DOWN PT, R3, R7, 0x10, 0x1f ;  /* 0x0a001f0007037f89 */ /* 0x000e2200000e0000 */
[----:B------:R-:W-:Y:S01]  /*0b70*/  @!P1 IMAD.IADD R11, R0, 0x1, R11 ;  /* 0x00000001000b9824 */ /* 0x000fe200078e020b */
[----:B0-----:R-:W-:-:S07]  /*0b80*/  DADD R8, R2, R6 ;  /* 0x0000000002087229 */ /* 0x001fce0000000006 */
[----:B------:R1:W-:Y:S01]  /*0b90*/  @!P1 STS.64 [R11+0x10], R8 ;  /* 0x000010080b009388 */ /* 0x0003e20000000a00 */
[----:B------:R-:W-:Y:S01]  /*0ba0*/  BAR.SYNC.DEFER_BLOCKING 0x0 ;  /* 0x0000000000007b1d */ /* 0x000fe20000010000 */
[----:B------:R-:W-:-:S04]  /*0bb0*/  ISETP.GT.AND P1, PT, R12, 0xf, PT ;  /* 0x0000000f0c00780c */ /* 0x000fc80003f24270 */
[----:B------:R-:W-:Y:S02]  /*0bc0*/  FSEL R2, R6, R8, P1 ;  /* 0x0000000806027208 */ /* 0x000fe40000800000 */
[----:B------:R-:W-:Y:S01]  /*0bd0*/  FSEL R3, R7, R9, P1 ;  /* 0x0000000907037208 */ /* 0x000fe20000800000 */
[----:B------:R-:W-:Y:S06]  /*0be0*/  @P0 BRA `(.L_x_16) ;  /* 0x0000001800440947 */ /* 0x000fec0003800000 */
[----:B------:R-:W0:Y:S01]  /*0bf0*/  S2UR UR5, SR_CgaCtaId ;  /* 0x00000000000579c3 */ /* 0x000e220000008800 */
[----:B------:R-:W-:Y:S02]  /*0c00*/  UMOV UR4, 0x400 ;  /* 0x0000040000047882 */ /* 0x000fe40000000000 */
[----:B0-----:R-:W-:-:S09]  /*0c10*/  ULEA UR4, UR5, UR4, 0x18 ;  /* 0x0000000405047291 */ /* 0x001fd2000f8ec0ff */
[----:B------:R-:W0:Y:S04]  /*0c20*/  LDS.64 R4, [UR4+0x18] ;  /* 0x00001804ff047984 */ /* 0x000e280008000a00 */
[----:B-1----:R-:W1:Y:S04]  /*0c30*/  LDS.128 R8, [UR4+0x20] ;  /* 0x00002004ff087984 */ /* 0x002e680008000c00 */
[----:B------:R-:W2:Y:S01]  /*0c40*/  LDS.128 R12, [UR4+0x30] ;  /* 0x00003004ff0c7984 */ /* 0x000ea20008000c00 */
[----:B0-----:R-:W-:-:S03]  /*0c50*/  DADD R2, R2, R4 ;  /* 0x0000000002027229 */ /* 0x001fc60000000004 */
[----:B------:R-:W0:Y:S05]  /*0c60*/  LDS.128 R4, [UR4+0x40] ;  /* 0x00004004ff047984 */ /* 0x000e2a0008000c00 */
[----:B-1----:R-:W-:-:S08]  /*0c70*/  DADD R2, R2, R8 ;  /* 0x0000000002027229 */ /* 0x002fd00000000008 */
[----:B------:R-:W-:Y:S01]  /*0c80*/  DADD R2, R2, R10 ;  /* 0x0000000002027229 */ /* 0x000fe2000000000a */
[----:B------:R-:W1:Y:S07]  /*0c90*/  LDS.128 R8, [UR4+0x50] ;  /* 0x00005004ff087984 */ /* 0x000e6e0008000c00 */
[----:B--2---:R-:W-:-:S08]  /*0ca0*/  DADD R2, R2, R12 ;  /* 0x0000000002027229 */ /* 0x004fd0000000000c */
[----:B------:R-:W-:Y:S01]  /*0cb0*/  DADD R2, R2, R14 ;  /* 0x0000000002027229 */ /* 0x000fe2000000000e */
[----:B------:R-:W2:Y:S07]  /*0cc0*/  LDS.128 R12, [UR4+0x60] ;  /* 0x00006004ff0c7984 */ /* 0x000eae0008000c00 */
[----:B0-----:R-:W-:-:S08]  /*0cd0*/  DADD R2, R2, R4 ;  /* 0x0000000002027229 */ /* 0x001fd00000000004 */
[----:B------:R-:W-:Y:S01]  /*0ce0*/  DADD R2, R2, R6 ;  /* 0x0000000002027229 */ /* 0x000fe20000000006 */
[----:B------:R-:W0:Y:S07]  /*0cf0*/  LDS.128 R4, [UR4+0x70] ;  /* 0x00007004ff047984 */ /* 0x000e2e0008000c00 */
[----:B-1----:R-:W-:-:S08]  /*0d00*/  DADD R2, R2, R8 ;  /* 0x0000000002027229 */ /* 0x002fd00000000008 */
[----:B------:R-:W-:Y:S01]  /*0d10*/  DADD R2, R2, R10 ;  /* 0x0000000002027229 */ /* 0x000fe2000000000a */
[----:B------:R-:W1:Y:S07]  /*0d20*/  LDS.128 R8, [UR4+0x80] ;  /* 0x00008004ff087984 */ /* 0x000e6e0008000c00 */
[----:B--2---:R-:W-:-:S08]  /*0d30*/  DADD R2, R2, R12 ;  /* 0x0000000002027229 */ /* 0x004fd0000000000c */
[----:B------:R-:W-:-:S08]  /*0d40*/  DADD R2, R2, R14 ;  /* 0x0000000002027229 */ /* 0x000fd0000000000e */
[----:B0-----:R-:W-:-:S08]  /*0d50*/  DADD R2, R2, R4 ;  /* 0x0000000002027229 */ /* 0x001fd00000000004 */
[----:B------:R-:W-:-:S08]  /*0d60*/  DADD R2, R2, R6 ;  /* 0x0000000002027229 */ /* 0x000fd00000000006 */
[----:B-1----:R-:W-:-:S08]  /*0d70*/  DADD R2, R2, R8 ;  /* 0x0000000002027229 */ /* 0x002fd00000000008 */
[----:B------:R-:W-:Y:S01]  /*0d80*/  DADD R2, R2, R10 ;  /* 0x0000000002027229 */ /* 0x000fe2000000000a */
[----:B------:R-:W-:Y:S10]  /*0d90*/  BRA `(.L_x_16) ;  /* 0x0000001400d87947 */ /* 0x000ff40003800000 */
.L_x_15:
[----:B------:R-:W-:Y:S01]  /*0da0*/  LOP3.LUT R0, R5, 0x3e0, RZ, 0xc0, !PT ;  /* 0x000003e005007812 */ /* 0x000fe200078ec0ff */
[----:B------:R-:W0:Y:S03]  /*0db0*/  S2R R10, SR_LANEID ;  /* 0x00000000000a7919 */ /* 0x000e260000000000 */
[----:B------:R-:W-:Y:S01]  /*0dc0*/  LOP3.LUT R9, RZ, R0, RZ, 0x33, !PT ;  /* 0x00000000ff097212 */ /* 0x000fe200078e33ff */
[----:B------:R-:W-:-:S04]  /*0dd0*/  VIADD R7, R0, 0x20 ;  /* 0x0000002000077836 */ /* 0x000fc80000000000 */
[----:B------:R-:W-:Y:S01]  /*0de0*/  IMAD.IADD R9, R9, 0x1, R4 ;  /* 0x0000000109097824 */ /* 0x000fe200078e0204 */
[----:B------:R-:W-:-:S04]  /*0df0*/  ISETP.GT.AND P0, PT, R7, R4, PT ;  /* 0x000000040700720c */ /* 0x000fc80003f04270 */
[----:B------:R-:W-:-:S05]  /*0e00*/  SEL R11, R9, 0x1f, P0 ;  /* 0x0000001f090b7807 */ /* 0x000fca0000000000 */
[----:B-----5:R-:W-:Y:S04]  /*0e10*/  SHFL.DOWN PT, R6, R2, 0x1, R11 ;  /* 0x0820000002067989 */ /* 0x020fe800000e000b */
[----:B------:R-:W1:Y:S01]  /*0e20*/  SHFL.DOWN PT, R7, R3, 0x1, R11 ;  /* 0x0820000003077989 */ /* 0x000e6200000e000b */
[C---:B0-----:R-:W-:Y:S01]  /*0e30*/  ISETP.GE.AND P0, PT, R10.reuse, R11, PT ;  /* 0x0000000b0a00720c */ /* 0x041fe20003f06270 */
[C---:B------:R-:W-:Y:S01]  /*0e40*/  VIADD R0, R10.reuse, 0x2 ;  /* 0x000000020a007836 */ /* 0x040fe20000000000 */
[----:B------:R-:W-:Y:S01]  /*0e50*/  ISETP.NE.AND P1, PT, R10, RZ, PT ;  /* 0x000000ff0a00720c */ /* 0x000fe20003f25270 */
[----:B-1----:R-:W-:-:S12]  /*0e60*/  DADD R6, R6, R2 ;  /* 0x0000000006067229 */ /* 0x002fd80000000002 */
[----:B------:R-:W0:Y:S01]  /*0e70*/  @!P1 S2R R12, SR_CgaCtaId ;  /* 0x00000000000c9919 */ /* 0x000e220000008800 */
[----:B------:R-:W-:Y:S02]  /*0e80*/  FSEL R8, R6, R2, !P0 ;  /* 0x0000000206087208 */ /* 0x000fe40004000000 */
[----:B------:R-:W-:Y:S02]  /*0e90*/  FSEL R9, R7, R3, !P0 ;  /* 0x0000000307097208 */ /* 0x000fe40004000000 */
[----:B------:R-:W-:Y:S01]  /*0ea0*/  ISETP.GT.AND P0, PT, R0, R11, PT ;  /* 0x0000000b0000720c */ /* 0x000fe20003f04270 */
[----:B------:R-:W-:Y:S01]  /*0eb0*/  SHFL.DOWN PT, R6, R8, 0x2, R11 ;  /* 0x0840000008067989 */ /* 0x000fe200000e000b */
[----:B------:R-:W-:-:S03]  /*0ec0*/  VIADD R0, R10, 0x4 ;  /* 0x000000040a007836 */ /* 0x000fc60000000000 */
[----:B------:R-:W1:Y:S02]  /*0ed0*/  SHFL.DOWN PT, R7, R9, 0x2, R11 ;  /* 0x0840000009077989 */ /* 0x000e6400000e000b */
[----:B-1----:R-:W-:-:S10]  /*0ee0*/  DADD R6, R6, R8 ;  /* 0x0000000006067229 */ /* 0x002fd40000000008 */
[----:B------:R-:W-:Y:S02]  /*0ef0*/  FSEL R6, R8, R6, P0 ;  /* 0x0000000608067208 */ /* 0x000fe40000000000 */
[----:B------:R-:W-:Y:S02]  /*0f00*/  FSEL R7, R9, R7, P0 ;  /* 0x0000000709077208 */ /* 0x000fe40000000000 */
        /* <DEDUP_REMOVED lines=16> */
[----:B------:R-:W-:Y:S02]  /*1010*/  @!P1 MOV R9, 0x400 ;  /* 0x0000040000099802 */ /* 0x000fe40000000f00 */
[----:B------:R-:W-:Y:S01]  /*1020*/  @!P1 SHF.R.U32.HI R8, RZ, 0x2, R5 ;  /* 0x00000002ff089819 */ /* 0x000fe20000011605 */
[----:B------:R-:W1:Y:S01]  /*1030*/  SHFL.DOWN PT, R3, R7, 0x10, R11 ;  /* 0x0a00000007037989 */ /* 0x000e6200000e000b */
[----:B0-----:R-:W-:-:S02]  /*1040*/  @!P1 LEA R9, R12, R9, 0x18 ;  /* 0x000000090c099211 */ /* 0x001fc400078ec0ff */
[----:B------:R-:W-:-:S05]  /*1050*/  @!P1 LOP3.LUT R8, R8, 0xf8, RZ, 0xc0, !PT ;  /* 0x000000f808089812 */ /* 0x000fca00078ec0ff */
[----:B------:R-:W-:Y:S01]  /*1060*/  @!P1 IMAD.IADD R9, R8, 0x1, R9 ;  /* 0x0000000108099824 */ /* 0x000fe200078e0209 */
[----:B-1----:R-:W-:-:S10]  /*1070*/  DADD R2, R2, R6 ;  /* 0x0000000002027229 */ /* 0x002fd40000000006 */
[----:B------:R-:W-:Y:S02]  /*1080*/  FSEL R2, R6, R2, P0 ;  /* 0x0000000206027208 */ /* 0x000fe40000000000 */
[----:B------:R-:W-:Y:S02]  /*1090*/  FSEL R3, R7, R3, P0 ;  /* 0x0000000307037208 */ /* 0x000fe40000000000 */
[----:B------:R-:W-:-:S03]  /*10a0*/  ISETP.NE.AND P0, PT, R5, RZ, PT ;  /* 0x000000ff0500720c */ /* 0x000fc60003f05270 */
[----:B------:R0:W-:Y:S01]  /*10b0*/  @!P1 STS.64 [R9+0x10], R2 ;  /* 0x0000100209009388 */ /* 0x0001e20000000a00 */
[----:B------:R-:W-:Y:S09]  /*10c0*/  BAR.SYNC.DEFER_BLOCKING 0x0 ;  /* 0x0000000000007b1d */ /* 0x000ff20000010000 */
[----:B------:R-:W-:Y:S05]  /*10d0*/  @P0 BRA `(.L_x_16) ;  /* 0x0000001400080947 */ /* 0x000fea0003800000 */
[----:B------:R-:W1:Y:S01]  /*10e0*/  S2UR UR5, SR_CgaCtaId ;  /* 0x00000000000579c3 */ /* 0x000e620000008800 */
[----:B------:R-:W-:Y:S01]  /*10f0*/  UMOV UR4, 0x400 ;  /* 0x0000040000047882 */ /* 0x000fe20000000000 */
[----:B------:R-:W-:Y:S01]  /*1100*/  ISETP.GT.AND P1, PT, R4, 0x20, PT ;  /* 0x000000200400780c */ /* 0x000fe20003f24270 */
[----:B-1----:R-:W-:-:S09]  /*1110*/  ULEA UR4, UR5, UR4, 0x18 ;  /* 0x0000000405047291 */ /* 0x002fd2000f8ec0ff */
[----:B------:R-:W1:Y:S04]  /*1120*/  LDS.64 R6, [UR4+0x18] ;  /* 0x00001804ff067984 */ /* 0x000e680008000a00 */
[----:B------:R-:W2:Y:S04]  /*1130*/  LDS.128 R12, [UR4+0x20] ;  /* 0x00002004ff0c7984 */ /* 0x000ea80008000c00 */
[----:B0-----:R-:W0:Y:S01]  /*1140*/  LDS.128 R8, [UR4+0x30] ;  /* 0x00003004ff087984 */ /* 0x001e220008000c00 */
[----:B-1----:R-:W-:-:S10]  /*1150*/  DADD R6, R2, R6 ;  /* 0x0000000002067229 */ /* 0x002fd40000000006 */
[----:B------:R-:W-:Y:S02]  /*1160*/  FSEL R2, R6, R2, P1 ;  /* 0x0000000206027208 */ /* 0x000fe40000800000 */
[----:B------:R-:W-:Y:S02]  /*1170*/  FSEL R3, R7, R3, P1 ;  /* 0x0000000307037208 */ /* 0x000fe40000800000 */
[----:B------:R-:W-:-:S04]  /*1180*/  ISETP.GT.AND P1, PT, R4, 0x40, PT ;  /* 0x000000400400780c */ /* 0x000fc80003f24270 */
[----:B--2---:R-:W-:-:S10]  /*1190*/  DADD R12, R12, R2 ;  /* 0x000000000c0c7229 */ /* 0x004fd40000000002 */
[----:B------:R-:W-:Y:S02]  /*11a0*/  FSEL R2, R12, R2, P1 ;  /* 0x000000020c027208 */ /* 0x000fe40000800000 */
[----:B------:R-:W-:Y:S02]  /*11b0*/  FSEL R3, R13, R3, P1 ;  /* 0x000000030d037208 */ /* 0x000fe40000800000 */
[----:B------:R-:W-:-:S04]  /*11c0*/  ISETP.GT.AND P1, PT, R4, 0x60, PT ;  /* 0x000000600400780c */ /* 0x000fc80003f24270 */
[----:B------:R-:W-:-:S10]  /*11d0*/  DADD R14, R2, R14 ;  /* 0x00000000020e7229 */ /* 0x000fd4000000000e */
[----:B------:R-:W-:Y:S02]  /*11e0*/  FSEL R2, R14, R2, P1 ;  /* 0x000000020e027208 */ /* 0x000fe40000800000 */
[----:B------:R-:W-:Y:S02]  /*11f0*/  FSEL R3, R15, R3, P1 ;  /* 0x000000030f037208 */ /* 0x000fe40000800000 */
[----:B------:R-:W1:Y:S01]  /*1200*/  LDS.128 R12, [UR4+0x40] ;  /* 0x00004004ff0c7984 */ /* 0x000e620008000c00 */
[----:B------:R-:W-:-:S03]  /*1210*/  ISETP.GT.AND P1, PT, R4, 0x80, PT ;  /* 0x000000800400780c */ /* 0x000fc60003f24270 */
[----:B0-----:R-:W-:-:S10]  /*1220*/  DADD R8, R8, R2 ;  /* 0x0000000008087229 */ /* 0x001fd40000000002 */
[----:B------:R-:W-:Y:S02]  /*1230*/  FSEL R2, R8, R2, P1 ;  /* 0x0000000208027208 */ /* 0x000fe40000800000 */
[----:B------:R-:W-:Y:S02]  /*1240*/  FSEL R3, R9, R3, P1 ;  /* 0x0000000309037208 */ /* 0x000fe40000800000 */
[----:B------:R-:W-:-:S04]  /*1250*/  ISETP.GT.AND P1, PT, R4, 0xa0, PT ;  /* 0x000000a00400780c */ /* 0x000fc80003f24270 */
[----:B------:R-:W-:-:S10]  /*1260*/  DADD R10, R2, R10 ;  /* 0x00000000020a7229 */ /* 0x000fd4000000000a */
[----:B------:R-:W-:Y:S02]  /*1270*/  FSEL R2, R10, R2, P1 ;  /* 0x000000020a027208 */ /* 0x000fe40000800000 */
[----:B------:R-:W-:Y:S02]  /*1280*/  FSEL R3, R11, R3, P1 ;  /* 0x000000030b037208 */ /* 0x000fe40000800000 */
[----:B------:R-:W0:Y:S01]  /*1290*/  LDS.128 R8, [UR4+0x50] ;  /* 0x00005004ff087984 */ /* 0x000e220008000c00 */
[----:B------:R-:W-:-:S03]  /*12a0*/  ISETP.GT.AND P1, PT, R4, 0xc0, PT ;  /* 0x000000c00400780c */ /* 0x000fc60003f24270 */
[----:B-1----:R-:W-:-:S10]  /*12b0*/  DADD R12, R12, R2 ;  /* 0x000000000c0c7229 */ /* 0x002fd40000000002 */
        /* <DEDUP_REMOVED lines=33> */
[----:B------:R-:W-:-:S04]  /*14d0*/  ISETP.GT.AND P1, PT, R4, 0x1c0, PT ;  /* 0x000001c00400780c */ /* 0x000fc80003f24270 */
[----:B-1----:R-:W-:-:S10]  /*14e0*/  DADD R12, R12, R2 ;  /* 0x000000000c0c7229 */ /* 0x002fd40000000002 */
[----:B------:R-:W-:Y:S02]  /*14f0*/  FSEL R2, R12, R2, P1 ;  /* 0x000000020c027208 */ /* 0x000fe40000800000 */
[----:B------:R-:W-:Y:S02]  /*1500*/  FSEL R3, R13, R3, P1 ;  /* 0x000000030d037208 */ /* 0x000fe40000800000 */
[----:B------:R-:W-:-:S04]  /*1510*/  ISETP.GT.AND P1, PT, R4, 0x1e0, PT ;  /* 0x000001e00400780c */ /* 0x000fc80003f24270 */
[----:B------:R-:W-:-:S10]  /*1520*/  DADD R14, R2, R14 ;  /* 0x00000000020e7229 */ /* 0x000fd4000000000e */
[----:B------:R-:W-:Y:S02]  /*1530*/  FSEL R2, R14, R2, P1 ;  /* 0x000000020e027208 */ /* 0x000fe40000800000 */
[----:B------:R-:W-:Y:S01]  /*1540*/  FSEL R3, R15, R3, P1 ;  /* 0x000000030f037208 */ /* 0x000fe20000800000 */
[----:B------:R-:W-:Y:S06]  /*1550*/  BRA `(.L_x_16) ;  /* 0x0000000c00e87947 */ /* 0x000fec0003800000 */
.L_x_2:
[----:B------:R-:W0:Y:S01]  /*1560*/  S2R R41, SR_TID.X ;  /* 0x0000000000297919 */ /* 0x000e220000002100 */
[----:B------:R-:W1:Y:S02]  /*1570*/  LDCU.64 UR4, c[0x0][0x380] ;  /* 0x00007000ff0477ac */ /* 0x000e640008000a00 */
[----:B-1----:R-:W-:Y:S02]  /*1580*/  IMAD.U32 R2, RZ, RZ, UR4 ;  /* 0x00000004ff027e24 */ /* 0x002fe4000f8e00ff */
[----:B------:R-:W-:Y:S02]  /*1590*/  IMAD.U32 R3, RZ, RZ, UR5 ;  /* 0x00000005ff037e24 */ /* 0x000fe4000f8e00ff */
[----:B0-----:R-:W-:-:S05]  /*15a0*/  IMAD.WIDE.U32 R18, R41, 0x8, R2 ;  /* 0x0000000829127825 */ /* 0x001fca00078e0002 */
[----:B------:R-:W2:Y:S04]  /*15b0*/  LDG.E.64.CONSTANT R20, desc[UR6][R18.64] ;  /* 0x0000000612147981 */ /* 0x000ea8000c1e9b00 */
[----:B------:R-:W2:Y:S04]  /*15c0*/  LDG.E.64.CONSTANT R6, desc[UR6][R18.64+0x1000] ;  /* 0x0010000612067981 */ /* 0x000ea8000c1e9b00 */
[----:B------:R-:W3:Y:S04]  /*15d0*/  LDG.E.64.CONSTANT R8, desc[UR6][R18.64+0x2000] ;  /* 0x0020000612087981 */ /* 0x000ee8000c1e9b00 */
[----:B------:R-:W4:Y:S04]  /*15e0*/  LDG.E.64.CONSTANT R10, desc[UR6][R18.64+0x3000] ;  /* 0x00300006120a7981 */ /* 0x000f28000c1e9b00 */
[----:B------:R-:W5:Y:S04]  /*15f0*/  LDG.E.64.CONSTANT R12, desc[UR6][R18.64+0x4000] ;  /* 0x00400006120c7981 */ /* 0x000f68000c1e9b00 */
[----:B------:R-:W5:Y:S04]  /*1600*/  LDG.E.64.CONSTANT R14, desc[UR6][R18.64+0x5000] ;  /* 0x00500006120e7981 */ /* 0x000f68000c1e9b00 */
[----:B------:R-:W5:Y:S01]  /*1610*/  LDG.E.64.CONSTANT R16, desc[UR6][R18.64+0x6000] ;  /* 0x0060000612107981 */ /* 0x000f62000c1e9b00 */
[----:B------:R-:W-:Y:S01]  /*1620*/  ISETP.GE.U32.AND P0, PT, R4, 0x1c00, PT ;  /* 0x00001c000400780c */ /* 0x000fe20003f06070 */
[----:B------:R-:W-:Y:S01]  /*1630*/  UMOV UR4, 0xe00 ;  /* 0x00000e0000047882 */ /* 0x000fe20000000000 */
[----:B--2---:R-:W-:-:S08]  /*1640*/  DADD R6, R20, R6 ;  /* 0x0000000014067229 */ /* 0x004fd00000000006 */
[----:B---3--:R-:W-:-:S08]  /*1650*/  DADD R6, R8, R6 ;  /* 0x0000000008067229 */ /* 0x008fd00000000006 */
[----:B----4-:R-:W-:-:S08]  /*1660*/  DADD R6, R10, R6 ;  /* 0x000000000a067229 */ /* 0x010fd00000000006 */
[----:B-----5:R-:W-:-:S08]  /*1670*/  DADD R6, R12, R6 ;  /* 0x000000000c067229 */ /* 0x020fd00000000006 */
[----:B------:R-:W-:-:S08]  /*1680*/  DADD R6, R14, R6 ;  /* 0x000000000e067229 */ /* 0x000fd00000000006 */
[----:B------:R-:W-:Y:S01]  /*1690*/  DADD R6, R16, R6 ;  /* 0x0000000010067229 */ /* 0x000fe20000000006 */
[----:B------:R-:W-:Y:S10]  /*16a0*/  @!P0 BRA `(.L_x_17) ;  /* 0x00000000006c8947 */ /* 0x000ff40003800000 */
[----:B------:R-:W0:Y:S01]  /*16b0*/  LDC R22, c[0x0][0x390] ;  /* 0x0000e400ff167b82 */ /* 0x000e220000000800 */
[----:B------:R-:W-:Y:S01]  /*16c0*/  VIADD R23, R4, 0xfffff200 ;  /* 0xfffff20004177836 */ /* 0x000fe20000000000 */
[----:B------:R-:W-:-:S06]  /*16d0*/  UMOV UR4, 0xe00 ;  /* 0x00000e0000047882 */ /* 0x000fcc0000000000 */
[----:B------:R-:W1:Y:S02]  /*16e0*/  LDC.64 R2, c[0x0][0x380] ;  /* 0x0000e000ff027b82 */ /* 0x000e640000000a00 */
.L_x_19:
[----:B------:R-:W-:-:S04]  /*16f0*/  VIADD R9, R41, UR4 ;  /* 0x0000000429097c36 */ /* 0x000fc80008000000 */
[----:B-1----:R-:W-:-:S05]  /*1700*/  IMAD.WIDE.U32 R8, R9, 0x8, R2 ;  /* 0x0000000809087825 */ /* 0x002fca00078e0002 */
[----:B------:R-:W2:Y:S04]  /*1710*/  LDG.E.64.CONSTANT R4, desc[UR6][R8.64] ;  /* 0x0000000608047981 */ /* 0x000ea8000c1e9b00 */
[----:B------:R-:W3:Y:S04]  /*1720*/  LDG.E.64.CONSTANT R10, desc[UR6][R8.64+0x1000] ;  /* 0x00100006080a7981 */ /* 0x000ee8000c1e9b00 */
[----:B------:R-:W4:Y:S04]  /*1730*/  LDG.E.64.CONSTANT R12, desc[UR6][R8.64+0x2000] ;  /* 0x00200006080c7981 */ /* 0x000f28000c1e9b00 */
[----:B------:R-:W5:Y:S04]  /*1740*/  LDG.E.64.CONSTANT R14, desc[UR6][R8.64+0x3000] ;  /* 0x00300006080e7981 */ /* 0x000f68000c1e9b00 */
[----:B------:R-:W5:Y:S04]  /*1750*/  LDG.E.64.CONSTANT R16, desc[UR6][R8.64+0x4000] ;  /* 0x0040000608107981 */ /* 0x000f68000c1e9b00 */
[----:B------:R-:W5:Y:S04]  /*1760*/  LDG.E.64.CONSTANT R18, desc[UR6][R8.64+0x5000] ;  /* 0x0050000608127981 */ /* 0x000f68000c1e9b00 */
[----:B------:R-:W5:Y:S01]  /*1770*/  LDG.E.64.CONSTANT R20, desc[UR6][R8.64+0x6000] ;  /* 0x0060000608147981 */ /* 0x000f62000c1e9b00 */
[----:B--2---:R-:W-:-:S08]  /*1780*/  DADD R4, R4, R6 ;  /* 0x0000000004047229 */ /* 0x004fd00000000006 */
[----:B---3--:R-:W-:-:S08]  /*1790*/  DADD R4, R10, R4 ;  /* 0x000000000a047229 */ /* 0x008fd00000000004 */
[----:B----4-:R-:W-:-:S08]  /*17a0*/  DADD R4, R12, R4 ;  /* 0x000000000c047229 */ /* 0x010fd00000000004 */
[----:B-----5:R-:W-:-:S08]  /*17b0*/  DADD R4, R14, R4 ;  /* 0x000000000e047229 */ /* 0x020fd00000000004 */
[----:B------:R-:W-:Y:S01]  /*17c0*/  DADD R16, R16, R4 ;  /* 0x0000000010107229 */ /* 0x000fe20000000004 */
[----:B0-----:R-:W-:-:S04]  /*17d0*/  IMAD.MOV.U32 R4, RZ, RZ, R22 ;  /* 0x000000ffff047224 */ /* 0x001fc800078e0016 */
[----:B------:R-:W-:-:S03]  /*17e0*/  VIADD R0, R4, -UR4 ;  /* 0x8000000404007c36 */ /* 0x000fc60008000000 */
[----:B------:R-:W-:Y:S02]  /*17f0*/  DADD R16, R18, R16 ;  /* 0x0000000012107229 */ /* 0x000fe40000000010 */
[----:B------:R-:W-:-:S06]  /*1800*/  ISETP.GE.AND P0, PT, R0, 0xe00, PT ;  /* 0x00000e000000780c */ /* 0x000fcc0003f06270 */
[----:B------:R-:W-:-:S07]  /*1810*/  DADD R6, R20, R16 ;  /* 0x0000000014067229 */ /* 0x000fce0000000010 */
[----:B------:R-:W-:Y:S05]  /*1820*/  @!P0 BRA `(.L_x_18) ;  /* 0x00000008001c8947 */ /* 0x000fea0003800000 */
[----:B------:R-:W-:-:S06]  /*1830*/  UIADD3 UR4, UPT, UPT, UR4, 0xe00, URZ ;  /* 0x00000e0004047890 */ /* 0x000fcc000fffe0ff */
[----:B------:R-:W-:-:S13]  /*1840*/  ISETP.LT.AND P0, PT, R23, UR4, PT ;  /* 0x0000000417007c0c */ /* 0x000fda000bf01270 */
[----:B------:R-:W-:Y:S05]  /*1850*/  @!P0 BRA `(.L_x_19) ;  /* 0xfffffffc00a48947 */ /* 0x000fea000383ffff */
.L_x_17:
[----:B------:R-:W-:-:S13]  /*1860*/  ISETP.LE.AND P0, PT, R4, UR4, PT ;  /* 0x0000000404007c0c */ /* 0x000fda000bf03270 */
[----:B------:R-:W-:Y:S05]  /*1870*/  @P0 BRA `(.L_x_18) ;  /* 0x0000000800080947 */ /* 0x000fea0003800000 */
[----:B------:R-:W-:Y:S01]  /*1880*/  VIADD R0, R4, -UR4 ;  /* 0x8000000404007c36 */ /* 0x000fe20008000000 */
[----:B------:R-:W-:Y:S04]  /*1890*/  BSSY.RECONVERGENT B1, `(.L_x_18) ;  /* 0x0000080000017945 */ /* 0x000fe80003800200 */
[----:B------:R-:W-:-:S13]  /*18a0*/  ISETP.GE.AND P0, PT, R41, R0, PT ;  /* 0x000000002900720c */ /* 0x000fda0003f06270 */
[----:B------:R-:W-:Y:S05]  /*18b0*/  @P0 BRA `(.L_x_20) ;  /* 0x0000000400f40947 */ /* 0x000fea0003800000 */
[----:B------:R-:W-:Y:S01]  /*18c0*/  LOP3.LUT R5, RZ, R41, RZ, 0x33, !PT ;  /* 0x00000029ff057212 */ /* 0x000fe200078e33ff */
[----:B------:R-:W-:Y:S01]  /*18d0*/  BSSY.RECONVERGENT B2, `(.L_x_21) ;  /* 0x0000014000027945 */ /* 0x000fe20003800200 */
[----:B------:R-:W-:Y:S02]  /*18e0*/  IMAD.MOV.U32 R45, RZ, RZ, R41 ;  /* 0x000000ffff2d7224 */ /* 0x000fe400078e0029 */
[----:B------:R-:W-:-:S04]  /*18f0*/  IADD3 R4, PT, PT, R4, -UR4, R5 ;  /* 0x8000000404047c10 */ /* 0x000fc8000fffe005 */
[C---:B------:R-:W-:Y:S02]  /*1900*/  LOP3.LUT R5, R4.reuse, 0x600, RZ, 0xc0, !PT ;  /* 0x0000060004057812 */ /* 0x040fe400078ec0ff */
[----:B------:R-:W-:Y:S02]  /*1910*/  ISETP.GE.U32.AND P1, PT, R4, 0x600, PT ;  /* 0x000006000400780c */ /* 0x000fe40003f26070 */
[----:B------:R-:W-:-:S13]  /*1920*/  ISETP.NE.AND P0, PT, R5, 0x600, PT ;  /* 0x000006000500780c */ /* 0x000fda0003f05270 */
[----:B------:R-:W-:Y:S05]  /*1930*/  @!P0 BRA `(.L_x_22) ;  /* 0x0000000000348947 */ /* 0x000fea0003800000 */
[----:B------:R-:W-:Y:S01]  /*1940*/  LEA.HI R4, R4, 0x1, RZ, 0x17 ;  /* 0x0000000104047811 */ /* 0x000fe200078fb8ff */
[----:B------:R-:W-:Y:S02]  /*1950*/  VIADD R9, R41, UR4 ;  /* 0x0000000429097c36 */ /* 0x000fe40008000000 */
[----:B------:R-:W-:Y:S01]  /*1960*/  IMAD.MOV.U32 R45, RZ, RZ, R41 ;  /* 0x000000ffff2d7224 */ /* 0x000fe200078e0029 */
[----:B------:R-:W-:-:S05]  /*1970*/  LOP3.LUT R4, R4, 0x3, RZ, 0xc0, !PT ;  /* 0x0000000304047812 */ /* 0x000fca00078ec0ff */
[----:B------:R-:W-:-:S07]  /*1980*/  IMAD.MOV R8, RZ, RZ, -R4 ;  /* 0x000000ffff087224 */ /* 0x000fce00078e0a04 */
.L_x_23:
[----:B------:R-:W-:-:S06]  /*1990*/  IMAD.WIDE.U32 R4, R9, 0x8, R2 ;  /* 0x0000000809047825 */ /* 0x000fcc00078e0002 */
[----:B------:R-:W2:Y:S01]  /*19a0*/  LDG.E.64.CONSTANT R4, desc[UR6][R4.64] ;  /* 0x0000000604047981 */ /* 0x000ea2000c1e9b00 */
[----:B------:R-:W-:Y:S02]  /*19b0*/  VIADD R8, R8, 0x1 ;  /* 0x0000000108087836 */ /* 0x000fe40000000000 */
[----:B------:R-:W-:Y:S02]  /*19c0*/  VIADD R45, R45, 0x200 ;  /* 0x000002002d2d7836 */ /* 0x000fe40000000000 */
[----:B------:R-:W-:Y:S01]  /*19d0*/  VIADD R9, R9, 0x200 ;  /* 0x0000020009097836 */ /* 0x000fe20000000000 */
[----:B------:R-:W-:Y:S01]  /*19e0*/  ISETP.NE.AND P0, PT, R8, RZ, PT ;  /* 0x000000ff0800720c */ /* 0x000fe20003f05270 */
[----:B--2---:R-:W-:-:S12]  /*19f0*/  DADD R6, R4, R6 ;  /* 0x0000000004067229 */ /* 0x004fd80000000006 */
[----:B------:R-:W-:Y:S05]  /*1a00*/  @P0 BRA `(.L_x_23) ;  /* 0xfffffffc00e00947 */ /* 0x000fea000383ffff */
.L_x_22:
[----:B------:R-:W-:Y:S05]  /*1a10*/  BSYNC.RECONVERGENT B2 ;  /* 0x0000000000027941 */ /* 0x000fea0003800200 */
.L_x_21:
[----:B------:R-:W-:Y:S05]  /*1a20*/  @!P1 BRA `(.L_x_20) ;  /* 0x0000000400989947 */ /* 0x000fea0003800000 */
[----:B------:R-:W0:Y:S01]  /*1a30*/  LDCU.64 UR8, c[0x0][0x380] ;  /* 0x00007000ff0877ac */ /* 0x000e220008000a00 */
[----:B------:R-:W-:Y:S01]  /*1a40*/  IMAD.IADD R9, R0, 0x1, -R45 ;  /* 0x0000000100097824 */ /* 0x000fe200078e0a2d */
[C---:B------:R-:W-:Y:S01]  /*1a50*/  IADD3 R5, P0, PT, R45.reuse, UR4, RZ ;  /* 0x000000042d057c10 */ /* 0x040fe2000ff1e0ff */
[----:B------:R-:W-:Y:S01]  /*1a60*/  BSSY.RECONVERGENT B2, `(.L_x_24) ;  /* 0x0000039000027945 */ /* 0x000fe20003800200 */
[----:B------:R-:W-:Y:S02]  /*1a70*/  VIADD R43, R45, UR4 ;  /* 0x000000042d2b7c36 */ /* 0x000fe40008000000 */
[----:B------:R-:W-:Y:S01]  /*1a80*/  ISETP.GT.AND P1, PT, R9, 0x1800, PT ;  /* 0x000018000900780c */ /* 0x000fe20003f24270 */
[----:B------:R-:W-:Y:S01]  /*1a90*/  IMAD.X R8, RZ, RZ, RZ, P0 ;  /* 0x000000ffff087224 */ /* 0x000fe200000e06ff */
[----:B0-----:R-:W-:-:S04]  /*1aa0*/  LEA R4, P0, R5, UR8, 0x3 ;  /* 0x0000000805047c11 */ /* 0x001fc8000f8018ff */
[----:B------:R-:W-:Y:S02]  /*1ab0*/  LEA.HI.X R5, R5, UR9, R8, 0x3, P0 ;  /* 0x0000000905057c11 */ /* 0x000fe400080f1c08 */
[----:B------:R-:W-:-:S05]  /*1ac0*/  IADD3 R4, P0, PT, R4, 0x2000, RZ ;  /* 0x0000200004047810 */ /* 0x000fca0007f1e0ff */
[----:B------:R-:W-:Y:S01]  /*1ad0*/  IMAD.X R5, RZ, RZ, R5, P0 ;  /* 0x000000ffff057224 */ /* 0x000fe200000e0605 */
[----:B------:R-:W-:Y:S01]  /*1ae0*/  PLOP3.LUT P0, PT, PT, PT, PT, 0x80, 0x8 ;  /* 0x000000000008781c */ /* 0x000fe20003f0f070 */
[----:B------:R-:W-:-:S12]  /*1af0*/  @!P1 BRA `(.L_x_25) ;  /* 0x0000000000bc9947 */ /* 0x000fd80003800000 */
[----:B------:R-:W-:Y:S01]  /*1b00*/  PLOP3.LUT P0, PT, PT, PT, PT, 0x8, 0x80 ;  /* 0x000000000080781c */ /* 0x000fe20003f0e170 */
[----:B------:R-:W-:-:S12]  /*1b10*/  VIADD R40, R0, 0xffffe800 ;  /* 0xffffe80000287836 */ /* 0x000fd80000000000 */
.L_x_26:
[C---:B------:R-:W-:Y:S01]  /*1b20*/  IMAD.WIDE.U32 R38, R43.reuse, 0x8, R2 ;  /* 0x000000082b267825 */ /* 0x040fe200078e0002 */
[----:B------:R-:W2:Y:S04]  /*1b30*/  LDG.E.64.CONSTANT R8, desc[UR6][R4.64+-0x1000] ;  /* 0xfff0000604087981 */ /* 0x000ea8000c1e9b00 */
[----:B------:R-:W3:Y:S04]  /*1b40*/  LDG.E.64.CONSTANT R10, desc[UR6][R4.64] ;  /* 0x00000006040a7981 */ /* 0x000ee8000c1e9b00 */
[----:B------:R-:W4:Y:S01]  /*1b50*/  LDG.E.64.CONSTANT R38, desc[UR6][R38.64] ;  /* 0x0000000626267981 */ /* 0x000f22000c1e9b00 */
[----:B------:R-:W-:-:S03]  /*1b60*/  VIADD R15, R43, 0x800 ;  /* 0x000008002b0f7836 */ /* 0x000fc60000000000 */
[----:B------:R-:W5:Y:S01]  /*1b70*/  LDG.E.64.CONSTANT R12, desc[UR6][R4.64+0x1000] ;  /* 0x00100006040c7981 */ /* 0x000f62000c1e9b00 */
[----:B------:R-:W-:-:S03]  /*1b80*/  IMAD.WIDE.U32 R14, R15, 0x8, R2 ;  /* 0x000000080f0e7825 */ /* 0x000fc600078e0002 */
[----:B------:R-:W5:Y:S04]  /*1b90*/  LDG.E.64.CONSTANT R16, desc[UR6][R4.64+0x3000] ;  /* 0x0030000604107981 */ /* 0x000f68000c1e9b00 */
[----:B------:R-:W5:Y:S04]  /*1ba0*/  LDG.E.64.CONSTANT R14, desc[UR6][R14.64] ;  /* 0x000000060e0e7981 */ /* 0x000f68000c1e9b00 */
[----:B------:R-:W5:Y:S01]  /*1bb0*/  LDG.E.64.CONSTANT R18, desc[UR6][R4.64+0x4000] ;  /* 0x0040000604127981 */ /* 0x000f62000c1e9b00 */
        /* <DEDUP_REMOVED lines=11> */
[----:B------:R-:W5:Y:S04]  /*1c70*/  LDG.E.64.CONSTANT R34, desc[UR6][R4.64+0xc000] ;  /* 0x00c0000604227981 */ /* 0x000f68000c1e9b00 */
[----:B------:R0:W5:Y:S01]  /*1c80*/  LDG.E.64.CONSTANT R36, desc[UR6][R4.64+0xd000] ;  /* 0x00d0000604247981 */ /* 0x000162000c1e9b00 */
[----:B------:R-:W-:-:S05]  /*1c90*/  VIADD R45, R45, 0x2000 ;  /* 0x000020002d2d7836 */ /* 0x000fca0000000000 */
[----:B------:R-:W-:Y:S02]  /*1ca0*/  ISETP.GE.AND P1, PT, R45, R40, PT ;  /* 0x000000282d00720c */ /* 0x000fe40003f26270 */
[----:B0-----:R-:W-:Y:S01]  /*1cb0*/  IADD3 R4, P2, PT, R4, 0x10000, RZ ;  /* 0x0001000004047810 */ /* 0x001fe20007f5e0ff */
[----:B------:R-:W-:-:S04]  /*1cc0*/  VIADD R43, R43, 0x2000 ;  /* 0x000020002b2b7836 */ /* 0x000fc80000000000 */
[----:B------:R-:W-:Y:S01]  /*1cd0*/  IMAD.X R5, RZ, RZ, R5, P2 ;  /* 0x000000ffff057224 */ /* 0x000fe200010e0605 */
[----:B----4-:R-:W-:-:S08]  /*1ce0*/  DADD R38, R38, R6 ;  /* 0x0000000026267229 */ /* 0x010fd00000000006 */
[----:B--2---:R-:W-:-:S08]  /*1cf0*/  DADD R8, R38, R8 ;  /* 0x0000000026087229 */ /* 0x004fd00000000008 */
[----:B---3--:R-:W-:-:S08]  /*1d00*/  DADD R8, R8, R10 ;  /* 0x0000000008087229 */ /* 0x008fd0000000000a */
[----:B-----5:R-:W-:-:S08]  /*1d10*/  DADD R8, R8, R12 ;  /* 0x0000000008087229 */ /* 0x020fd0000000000c */
        /* <DEDUP_REMOVED lines=13> */
.L_x_25:
[----:B------:R-:W-:Y:S05]  /*1df0*/  BSYNC.RECONVERGENT B2 ;  /* 0x0000000000027941 */ /* 0x000fea0003800200 */
.L_x_24:
[----:B------:R-:W-:Y:S01]  /*1e00*/  IMAD.IADD R8, R0, 0x1, -R45 ;  /* 0x0000000100087824 */ /* 0x000fe200078e0a2d */
[----:B------:R-:W-:Y:S04]  /*1e10*/  BSSY.RECONVERGENT B2, `(.L_x_27) ;  /* 0x000001c000027945 */ /* 0x000fe80003800200 */
[----:B------:R-:W-:-:S13]  /*1e20*/  ISETP.GT.AND P1, PT, R8, 0x800, PT ;  /* 0x000008000800780c */ /* 0x000fda0003f24270 */
[----:B------:R-:W-:Y:S05]  /*1e30*/  @!P1 BRA `(.L_x_28) ;  /* 0x0000000000649947 */ /* 0x000fea0003800000 */
        /* <DEDUP_REMOVED lines=9> */
[----:B------:R-:W5:Y:S04]  /*1ed0*/  LDG.E.64.CONSTANT R22, desc[UR6][R4.64+0x4000] ;  /* 0x0040000604167981 */ /* 0x000f68000c1e9b00 */
[----:B------:R0:W5:Y:S01]  /*1ee0*/  LDG.E.64.CONSTANT R8, desc[UR6][R4.64+0x5000] ;  /* 0x0050000604087981 */ /* 0x000162000c1e9b00 */
[----:B------:R-:W-:Y:S01]  /*1ef0*/  PLOP3.LUT P0, PT, PT, PT, PT, 0x8, 0x80 ;  /* 0x000000000080781c */ /* 0x000fe20003f0e170 */
[----:B------:R-:W-:-:S02]  /*1f00*/  VIADD R45, R45, 0x1000 ;  /* 0x000010002d2d7836 */ /* 0x000fc40000000000 */
[----:B------:R-:W-:Y:S01]  /*1f10*/  VIADD R43, R43, 0x1000 ;  /* 0x000010002b2b7836 */ /* 0x000fe20000000000 */
[----:B----4-:R-:W-:-:S08]  /*1f20*/  DADD R6, R6, R10 ;  /* 0x0000000006067229 */ /* 0x010fd0000000000a */
[----:B--2---:R-:W-:-:S08]  /*1f30*/  DADD R6, R6, R12 ;  /* 0x0000000006067229 */ /* 0x004fd0000000000c */
[----:B---3--:R-:W-:-:S08]  /*1f40*/  DADD R6, R6, R14 ;  /* 0x0000000006067229 */ /* 0x008fd0000000000e */
[----:B-----5:R-:W-:-:S08]  /*1f50*/  DADD R6, R6, R16 ;  /* 0x0000000006067229 */ /* 0x020fd00000000010 */
[----:B------:R-:W-:-:S08]  /*1f60*/  DADD R6, R6, R18 ;  /* 0x0000000006067229 */ /* 0x000fd00000000012 */
[----:B------:R-:W-:Y:S01]  /*1f70*/  DADD R6, R6, R20 ;  /* 0x0000000006067229 */ /* 0x000fe20000000014 */
[----:B------:R-:W-:-:S07]  /*1f80*/  IADD3 R10, P1, PT, R4, 0x8000, RZ ;  /* 0x00008000040a7810 */ /* 0x000fce0007f3e0ff */
[----:B------:R-:W-:Y:S01]  /*1f90*/  DADD R6, R6, R22 ;  /* 0x0000000006067229 */ /* 0x000fe20000000016 */
[----:B0-----:R-:W-:Y:S02]  /*1fa0*/  IMAD.X R5, RZ, RZ, R5, P1 ;  /* 0x000000ffff057224 */ /* 0x001fe400008e0605 */
[----:B------:R-:W-:-:S05]  /*1fb0*/  IMAD.MOV.U32 R4, RZ, RZ, R10 ;  /* 0x000000ffff047224 */ /* 0x000fca00078e000a */
[----:B------:R-:W-:-:S11]  /*1fc0*/  DADD R6, R6, R8 ;  /* 0x0000000006067229 */ /* 0x000fd60000000008 */
.L_x_28:
[----:B------:R-:W-:Y:S05]  /*1fd0*/  BSYNC.RECONVERGENT B2 ;  /* 0x0000000000027941 */ /* 0x000fea0003800200 */
.L_x_27:
[----:B------:R-:W-:-:S13]  /*1fe0*/  ISETP.LT.OR P0, PT, R45, R0, P0 ;  /* 0x000000002d00720c */ /* 0x000fda0000701670 */
[----:B------:R-:W-:Y:S05]  /*1ff0*/  @!P0 BRA `(.L_x_20) ;  /* 0x0000000000248947 */ /* 0x000fea0003800000 */
[----:B------:R-:W-:Y:S01]  /*2000*/  IMAD.WIDE.U32 R2, R43, 0x8, R2 ;  /* 0x000000082b027825 */ /* 0x000fe200078e0002 */
[----:B------:R-:W2:Y:S04]  /*2010*/  LDG.E.64.CONSTANT R8, desc[UR6][R4.64+-0x1000] ;  /* 0xfff0000604087981 */ /* 0x000ea8000c1e9b00 */
[----:B------:R-:W3:Y:S04]  /*2020*/  LDG.E.64.CONSTANT R10, desc[UR6][R4.64] ;  /* 0x00000006040a7981 */ /* 0x000ee8000c1e9b00 */
[----:B------:R-:W4:Y:S04]  /*2030*/  LDG.E.64.CONSTANT R2, desc[UR6][R2.64] ;  /* 0x0000000602027981 */ /* 0x000f28000c1e9b00 */
[----:B------:R-:W5:Y:S01]  /*2040*/  LDG.E.64.CONSTANT R12, desc[UR6][R4.64+0x1000] ;  /* 0x00100006040c7981 */ /* 0x000f62000c1e9b00 */
[----:B----4-:R-:W-:-:S08]  /*2050*/  DADD R6, R6, R2 ;  /* 0x0000000006067229 */ /* 0x010fd00000000002 */
[----:B--2---:R-:W-:-:S08]  /*2060*/  DADD R6, R6, R8 ;  /* 0x0000000006067229 */ /* 0x004fd00000000008 */
[----:B---3--:R-:W-:-:S08]  /*2070*/  DADD R6, R6, R10 ;  /* 0x0000000006067229 */ /* 0x008fd0000000000a */
[----:B-----5:R-:W-:-:S11]  /*2080*/  DADD R6, R6, R12 ;  /* 0x0000000006067229 */ /* 0x020fd6000000000c */
.L_x_20:
[----:B------:R-:W-:Y:S05]  /*2090*/  BSYNC.RECONVERGENT B1 ;  /* 0x0000000000017941 */ /* 0x000fea0003800200 */
.L_x_18:
[----:B------:R-:W0:Y:S01]  /*20a0*/  S2R R0, SR_LANEID ;  /* 0x0000000000007919 */ /* 0x000e220000000000 */
[----:B------:R-:W-:Y:S04]  /*20b0*/  SHFL.DOWN PT, R2, R6, 0x1, 0x1f ;  /* 0x08201f0006027f89 */ /* 0x000fe800000e0000 */
[----:B------:R-:W1:Y:S02]  /*20c0*/  SHFL.DOWN PT, R3, R7, 0x1, 0x1f ;  /* 0x08201f0007037f89 */ /* 0x000e6400000e0000 */
[----:B-1----:R-:W-:Y:S01]  /*20d0*/  DADD R2, R2, R6 ;  /* 0x0000000002027229 */ /* 0x002fe20000000006 */
[C---:B0-----:R-:W-:Y:S02]  /*20e0*/  ISETP.GT.AND P0, PT, R0.reuse, 0x1e, PT ;  /* 0x0000001e0000780c */ /* 0x041fe40003f04270 */
[----:B------:R-:W-:-:S07]  /*20f0*/  ISETP.NE.AND P1, PT, R0, RZ, PT ;  /* 0x000000ff0000720c */ /* 0x000fce0003f25270 */
        /* <DEDUP_REMOVED lines=15> */
[----:B------:R-:W-:Y:S01]  /*21f0*/  ISETP.GT.AND P0, PT, R0, 0x17, PT ;  /* 0x000000170000780c */ /* 0x000fe20003f04270 */
[----:B------:R-:W-:Y:S01]  /*2200*/  SHFL.DOWN PT, R2, R6, 0x8, 0x1f ;  /* 0x09001f0006027f89 */ /* 0x000fe200000e0000 */
[----:B------:R-:W-:-:S03]  /*2210*/  @!P1 MOV R8, 0x400 ;  /* 0x0000040000089802 */ /* 0x000fc60000000f00 */
[----:B------:R-:W0:Y:S01]  /*2220*/  SHFL.DOWN PT, R3, R7, 0x8, 0x1f ;  /* 0x09001f0007037f89 */ /* 0x000e2200000e0000 */
[----:B-1----:R-:W-:Y:S01]  /*2230*/  @!P1 LEA R11, R11, R8, 0x18 ;  /* 0x000000080b0b9211 */ /* 0x002fe200078ec0ff */
[----:B0-----:R-:W-:-:S10]  /*2240*/  DADD R2, R2, R6 ;  /* 0x0000000002027229 */ /* 0x001fd40000000006 */
[----:B------:R-:W-:Y:S02]  /*2250*/  FSEL R4, R6, R2, P0 ;  /* 0x0000000206047208 */ /* 0x000fe40000000000 */
[----:B------:R-:W-:Y:S02]  /*2260*/  FSEL R5, R7, R3, P0 ;  /* 0x0000000307057208 */ /* 0x000fe40000000000 */
[----:B------:R-:W-:Y:S01]  /*2270*/  @!P1 SHF.R.U32.HI R6, RZ, 0x2, R41 ;  /* 0x00000002ff069819 */ /* 0x000fe20000011629 */
[----:B------:R-:W-:Y:S01]  /*2280*/  SHFL.DOWN PT, R2, R4, 0x10, 0x1f ;  /* 0x0a001f0004027f89 */ /* 0x000fe200000e0000 */
[----:B------:R-:W-:Y:S02]  /*2290*/  ISETP.NE.AND P0, PT, R41, RZ, PT ;  /* 0x000000ff2900720c */ /* 0x000fe40003f05270 */
[----:B------:R-:W-:Y:S01]  /*22a0*/  @!P1 LOP3.LUT R6, R6, 0xf8, RZ, 0xc0, !PT ;  /* 0x000000f806069812 */ /* 0x000fe200078ec0ff */
[----:B------:R-:W0:Y:S04]  /*22b0*/  SHFL.DOWN PT, R3, R5, 0x10, 0x1f ;  /* 0x0a001f0005037f89 */ /* 0x000e2800000e0000 */
[----:B------:R-:W-:Y:S01]  /*22c0*/  @!P1 IMAD.IADD R11, R6, 0x1, R11 ;  /* 0x00000001060b9824 */ /* 0x000fe200078e020b */
[----:B0-----:R-:W-:-:S07]  /*22d0*/  DADD R2, R2, R4 ;  /* 0x0000000002027229 */ /* 0x001fce0000000004 */
[----:B------:R0:W-:Y:S01]  /*22e0*/  @!P1 STS.64 [R11+0x10], R2 ;  /* 0x000010020b009388 */ /* 0x0001e20000000a00 */
[----:B------:R-:W-:Y:S01]  /*22f0*/  BAR.SYNC.DEFER_BLOCKING 0x0 ;  /* 0x0000000000007b1d */ /* 0x000fe20000010000 */
[----:B------:R-:W-:-:S04]  /*2300*/  ISETP.GT.AND P1, PT, R0, 0xf, PT ;  /* 0x0000000f0000780c */ /* 0x000fc80003f24270 */
[----:B------:R-:W-:Y:S02]  /*2310*/  FSEL R0, R4, R2, P1 ;  /* 0x0000000204007208 */ /* 0x000fe40000800000 */
[----:B------:R-:W-:-:S03]  /*2320*/  FSEL R5, R5, R3, P1 ;  /* 0x0000000305057208 */ /* 0x000fc60000800000 */
[----:B0-----:R-:W-:Y:S02]  /*2330*/  IMAD.MOV.U32 R2, RZ, RZ, R0 ;  /* 0x000000ffff027224 */ /* 0x001fe400078e0000 */
[----:B------:R-:W-:Y:S01]  /*2340*/  IMAD.MOV.U32 R3, RZ, RZ, R5 ;  /* 0x000000ffff037224 */ /* 0x000fe200078e0005 */
[----:B------:R-:W-:Y:S06]  /*2350*/  @P0 BRA `(.L_x_16) ;  /* 0x0000000000680947 */ /* 0x000fec0003800000 */
[----:B------:R-:W0:Y:S01]  /*2360*/  S2UR UR5, SR_CgaCtaId ;  /* 0x00000000000579c3 */ /* 0x000e220000008800 */
[----:B------:R-:W-:Y:S02]  /*2370*/  UMOV UR4, 0x400 ;  /* 0x0000040000047882 */ /* 0x000fe40000000000 */
[----:B0-----:R-:W-:-:S09]  /*2380*/  ULEA UR4, UR5, UR4, 0x18 ;  /* 0x0000000405047291 */ /* 0x001fd2000f8ec0ff */
[----:B------:R-:W0:Y:S04]  /*2390*/  LDS.64 R4, [UR4+0x18] ;  /* 0x00001804ff047984 */ /* 0x000e280008000a00 */
[----:B------:R-:W1:Y:S04]  /*23a0*/  LDS.128 R8, [UR4+0x20] ;  /* 0x00002004ff087984 */ /* 0x000e680008000c00 */
        /* <DEDUP_REMOVED lines=20> */
[----:B------:R-:W-:-:S11]  /*24f0*/  DADD R2, R2, R10 ;  /* 0x0000000002027229 */ /* 0x000fd6000000000a */
.L_x_16:
[----:B------:R-:W-:Y:S05]  /*2500*/  BSYNC.RECONVERGENT B0 ;  /* 0x0000000000007941 */ /* 0x000fea0003800200 */
.L_x_1:
[----:B------:R-:W-:Y:S05]  /*2510*/  @P0 EXIT ;  /* 0x000000000000094d */ /* 0x000fea0003800000 */
[----:B------:R-:W0:Y:S01]  /*2520*/  LDCU.64 UR4, c[0x0][0x398] ;  /* 0x00007300ff0477ac */ /* 0x000e220008000a00 */
[----:B------:R-:W2:Y:S01]  /*2530*/  LDC.64 R4, c[0x0][0x388] ;  /* 0x0000e200ff047b82 */ /* 0x000ea20000000a00 */
[----:B0-----:R-:W-:-:S07]  /*2540*/  DADD R2, R2, UR4 ;  /* 0x0000000402027e29 */ /* 0x001fce0008000000 */
[----:B--2---:R-:W-:Y:S01]  /*2550*/  STG.E.64 desc[UR6][R4.64], R2 ;  /* 0x0000000204007986 */ /* 0x004fe2000c101b06 */
[----:B------:R-:W-:Y:S05]  /*2560*/  EXIT ;  /* 0x000000000000794d */ /* 0x000fea0003800000 */
.L_x_29:
[----:B------:R-:W-:-:S00]  /*2570*/  BRA `(.L_x_29) ;  /* 0xfffffffc00fc7947 */ /* 0x000fc0000383ffff */
[----:B------:R-:W-:-:S00]  /*2580*/  NOP ;  /* 0x0000000000007918 */ /* 0x000fc00000000000 */
[----:B------:R-:W-:-:S00]  /*2590*/  NOP ;  /* 0x0000000000007918 */ /* 0x000fc00000000000 */
[----:B------:R-:W-:-:S00]  /*25a0*/  NOP ;  /* 0x0000000000007918 */ /* 0x000fc00000000000 */
[----:B------:R-:W-:-:S00]  /*25b0*/  NOP ;  /* 0x0000000000007918 */ /* 0x000fc00000000000 */
[----:B------:R-:W-:-:S00]  /*25c0*/  NOP ;  /* 0x0000000000007918 */ /* 0x000fc00000000000 */
[----:B------:R-:W-:-:S00]  /*25d0*/  NOP ;  /* 0x0000000000007918 */ /* 0x000fc00000000000 */
[----:B------:R-:W-:-:S00]  /*25e0*/  NOP ;  /* 0x0000000000007918 */ /* 0x000fc00000000000 */
[----:B------:R-:W-:-:S00]  /*25f0*/  NOP ;  /* 0x0000000000007918 */ /* 0x000fc00000000000 */
.L_x_576:


//--------------------- .text._ZN3cub18CUB_300001_SM_10006detail6reduce18DeviceReduceKernelINS2_10policy_hubIdyN4cuda3std3__44plusIdEEE10Policy1000EN6thrust24THRUST_300001_SM_1000_NS6detail15normal_iteratorINSD_10device_ptrIiEEEEyS9_d10pi_functorEEvT0_PT3_T1_NS0_13GridEvenShareISN_EET2_T4_ --------------------------
	.section	.text._ZN3cub18CUB_300001_SM_10006detail6reduce18DeviceReduceKernelINS2_10policy_hubIdyN4cuda3std3__44plusIdEEE10Policy1000EN6thrust24THRUST_300001_SM_1000_NS6detail15normal_iteratorINSD_10device_ptrIiEEEEyS9_d10pi_functorEEvT0_PT3_T1_NS0_13GridEvenShareISN_EET2_T4_,"ax",@progbits
	.align	128
        .global         _ZN3cub18CUB_300001_SM_10006detail6reduce18DeviceReduceKernelINS2_10policy_hubIdyN4cuda3std3__44plusIdEEE10Policy1000EN6thrust24THRUST_300001_SM_1000_NS6detail15normal_iteratorINSD_10device_ptrIiEEEEyS9_d10pi_functorEEvT0_PT3_T1_NS0_13GridEvenShareISN_EET2_T4_
        .type           _ZN3cub18CUB_300001_SM_10006detail6reduce18DeviceReduceKernelINS2_10policy_hubIdyN4cuda3std3__44plusIdEEE10Policy1000EN6thrust24THRUST_300001_SM_1000_NS6detail15normal_iteratorINSD_10device_ptrIiEEEEyS9_d10pi_functorEEvT0_PT3_T1_NS0_13GridEvenShareISN_EET2_T4_,@function
        .size           _ZN3cub18CUB_300001_SM_10006detail6reduce18DeviceReduceKernelINS2_10policy_hubIdyN4cuda3std3__44plusIdEEE10Policy1000EN6thrust24THRUST_300001_SM_1000_NS6detail15normal_iteratorINSD_10device_ptrIiEEEEyS9_d10pi_functorEEvT0_PT3_T1_NS0_13GridEvenShareISN_EET2_T4_,(.L_x_572 - _ZN3cub18CUB_300001_SM_10006detail6reduce18DeviceReduceKernelINS2_10policy_hubIdyN4cuda3std3__44plusIdEEE10Policy1000EN6thrust24THRUST_300001_SM_1000_NS6detail15normal_iteratorINSD_10device_ptrIiEEEEyS9_d10pi_functorEEvT0_PT3_T1_NS0_13GridEvenShareISN_EET2_T4_)
        .other          _ZN3cub18CUB_300001_SM_10006detail6reduce18DeviceReduceKernelINS2_10policy_hubIdyN4cuda3std3__44plusIdEEE10Policy1000EN6thrust24THRUST_300001_SM_1000_NS6detail15normal_iteratorINSD_10device_ptrIiEEEEyS9_d10pi_functorEEvT0_PT3_T1_NS0_13GridEvenShareISN_EET2_T4_,@"STO_CUDA_ENTRY STV_DEFAULT"
_ZN3cub18CUB_300001_SM_10006detail6reduce18DeviceReduceKernelINS2_10policy_hubIdyN4cuda3std3__44plusIdEEE10Policy1000EN6thrust24THRUST_300001_SM_1000_NS6detail15normal_iteratorINSD_10device_ptrIiEEEEyS9_d10pi_functorEEvT0_PT3_T1_NS0_13GridEvenShareISN_EET2_T4_:
.text._ZN3cub18CUB_300001_SM_10006detail6reduce18DeviceReduceKernelINS2_10policy_hubIdyN4cuda3std3__44plusIdEEE10Policy1000EN6thrust24THRUST_300001_SM_1000_NS6detail15normal_iteratorINSD_10device_ptrIiEEEEyS9_d10pi_functorEEvT0_PT3_T1_NS0_13GridEvenShareISN_EET2_T4_:
[----:B------:R-:W-:Y:S08]  /*0000*/  LDC R1, c[0x0][0x37c] ;  /* 0x0000df00ff017b82 */ /* 0x000ff00000000800 */
[----:B------:R-:W0:Y:S01]  /*0010*/  S2UR UR14, SR_CTAID.X ;  /* 0x00000000000e79c3 */ /* 0x000e220000002500 */
[----:B------:R-:W1:Y:S01]  /*0020*/  LDCU.64 UR6, c[0x0][0x3b8] ;  /* 0x00007700ff0677ac */ /* 0x000e620008000a00 */
[----:B------:R-:W-:Y:S01]  /*0030*/  BSSY.RECONVERGENT B0, `(.L_x_30) ;  /* 0x000066e000007945 */ /* 0x000fe20003800200 */
[----:B------:R-:W2:Y:S01]  /*0040*/  LDCU.64 UR12, c[0x0][0x358] ;  /* 0x00006b00ff0c77ac */ /* 0x000ea20008000a00 */
[----:B------:R-:W-:Y:S01]  /*0050*/  UMOV UR4, URZ ;  /* 0x000000ff00047c82 */ /* 0x000fe20008000000 */
[----:B0-----:R-:W-:-:S04]  /*0060*/  UIMAD UR15, UR14, 0xe00, URZ ;  /* 0x00000e000e0f78a4 */ /* 0x001fc8000f8e02ff */
[----:B-1----:R-:W-:-:S04]  /*0070*/  UIADD3 UR8, UP0, UPT, -UR15, UR6, URZ ;  /* 0x000000060f087290 */ /* 0x002fc8000ff1e1ff */
[----:B------:R-:W-:Y:S02]  /*0080*/  UIADD3.X UR5, UPT, UPT, UR7, -0x1, URZ, UP0, !UPT ;  /* 0xffffffff07057890 */ /* 0x000fe400087fe4ff */
[----:B------:R-:W-:Y:S01]  /*0090*/  UISETP.GT.U32.AND UP0, UPT, UR8, 0xdff, UPT ;  /* 0x00000dff0800788c */ /* 0x000fe2000bf04070 */
[----:B------:R-:W-:-:S03]  /*00a0*/  UMOV UR7, 0x40100000 ;  /* 0x4010000000077882 */ /* 0x000fc60000000000 */
[----:B------:R-:W-:-:S09]  /*00b0*/  UISETP.GT.U32.AND.EX UP0, UPT, UR5, URZ, UPT, UP0 ;  /* 0x000000ff0500728c */ /* 0x000fd2000bf04100 */
[----:B--2---:R-:W-:Y:S05]  /*00c0*/  BRA.U UP0, `(.L_x_31) ;  /* 0x0000002900c87547 */ /* 0x004fea000b800000 */
[----:B------:R-:W0:Y:S01]  /*00d0*/  S2R R11, SR_TID.X ;  /* 0x00000000000b7919 */ /* 0x000e220000002100 */
[----:B------:R-:W-:Y:S01]  /*00e0*/  UIADD3 UR5, UPT, UPT, -UR15, UR6, URZ ;  /* 0x000000060f057290 */ /* 0x000fe2000fffe1ff */
[----:B------:R-:W-:Y:S01]  /*00f0*/  BSSY.RECONVERGENT B2, `(.L_x_32) ;  /* 0x0000023000027945 */ /* 0x000fe20003800200 */
[----:B------:R-:W-:-:S04]  /*0100*/  CS2R R2, SRZ ;  /* 0x0000000000027805 */ /* 0x000fc8000001ff00 */
[----:B0-----:R-:W-:Y:S01]  /*0110*/  ISETP.GE.AND P0, PT, R11, UR5, PT ;  /* 0x000000050b007c0c */ /* 0x001fe2000bf06270 */
[----:B------:R-:W-:-:S12]  /*0120*/  IMAD.MOV.U32 R6, RZ, RZ, R11 ;  /* 0x000000ffff067224 */ /* 0x000fd800078e000b */
[----:B------:R-:W-:Y:S05]  /*0130*/  @P0 BRA `(.L_x_33) ;  /* 0x0000000000780947 */ /* 0x000fea0003800000 */
[----:B------:R-:W0:Y:S01]  /*0140*/  LDC.64 R2, c[0x0][0x380] ;  /* 0x0000e000ff027b82 */ /* 0x000e220000000a00 */
[----:B------:R-:W-:Y:S01]  /*0150*/  VIADD R5, R11, UR15 ;  /* 0x0000000f0b057c36 */ /* 0x000fe20008000000 */
[----:B------:R-:W1:Y:S03]  /*0160*/  LDCU.64 UR8, c[0x0][0x3e8] ;  /* 0x00007d00ff0877ac */ /* 0x000e660008000a00 */
[----:B0-----:R-:W-:-:S05]  /*0170*/  IMAD.WIDE.U32 R2, R5, 0x4, R2 ;  /* 0x0000000405027825 */ /* 0x001fca00078e0002 */
[----:B------:R-:W2:Y:S01]  /*0180*/  LDG.E R0, desc[UR12][R2.64] ;  /* 0x0000000c02007981 */ /* 0x000ea2000c1e1900 */
[----:B------:R-:W-:Y:S01]  /*0190*/  BSSY.RECONVERGENT B3, `(.L_x_34) ;  /* 0x0000015000037945 */ /* 0x000fe20003800200 */
[----:B--2---:R-:W0:Y:S02]  /*01a0*/  I2F.F64 R4, R0 ;  /* 0x0000000000047312 */ /* 0x004e240000201c00 */
[----:B0-----:R-:W-:-:S08]  /*01b0*/  DADD R4, R4, 0.5 ;  /* 0x3fe0000004047429 */ /* 0x001fd00000000000 */
[----:B-1----:R-:W-:-:S08]  /*01c0*/  DMUL R4, R4, UR8 ;  /* 0x0000000804047c28 */ /* 0x002fd00008000000 */
[----:B------:R-:W-:Y:S01]  /*01d0*/  DFMA R20, R4, R4, 1 ;  /* 0x3ff000000414742b */ /* 0x000fe20000000004 */
[----:B------:R-:W-:-:S05]  /*01e0*/  IMAD.MOV.U32 R4, RZ, RZ, 0x1 ;  /* 0x00000001ff047424 */ /* 0x000fca00078e00ff */
[----:B------:R-:W0:Y:S02]  /*01f0*/  MUFU.RCP64H R5, R21 ;  /* 0x0000001500057308 */ /* 0x000e240000001800 */
[----:B0-----:R-:W-:-:S08]  /*0200*/  DFMA R6, -R20, R4, 1 ;  /* 0x3ff000001406742b */ /* 0x001fd00000000104 */
[----:B------:R-:W-:-:S08]  /*0210*/  DFMA R6, R6, R6, R6 ;  /* 0x000000060606722b */ /* 0x000fd00000000006 */
[----:B------:R-:W-:-:S08]  /*0220*/  DFMA R6, R4, R6, R4 ;  /* 0x000000060406722b */ /* 0x000fd00000000004 */
[----:B------:R-:W-:-:S08]  /*0230*/  DFMA R2, -R20, R6, 1 ;  /* 0x3ff000001402742b */ /* 0x000fd00000000106 */
[----:B------:R-:W-:-:S08]  /*0240*/  DFMA R2, R6, R2, R6 ;  /* 0x000000020602722b */ /* 0x000fd00000000006 */
[----:B------:R-:W-:-:S08]  /*0250*/  DMUL R28, R2, 4 ;  /* 0x40100000021c7828 */ /* 0x000fd00000000000 */
[----:B------:R-:W-:-:S08]  /*0260*/  DFMA R4, -R20, R28, 4 ;  /* 0x401000001404742b */ /* 0x000fd0000000011c */
[----:B------:R-:W-:-:S10]  /*0270*/  DFMA R28, R2, R4, R28 ;  /* 0x00000004021c722b */ /* 0x000fd4000000001c */
[----:B------:R-:W-:-:S05]  /*0280*/  FFMA R0, RZ, R21, R29 ;  /* 0x00000015ff007223 */ /* 0x000fca000000001d */
[----:B------:R-:W-:-:S13]  /*0290*/  FSETP.GT.AND P0, PT, |R0|, 1.469367938527859385e-39, PT ;  /* 0x001000000000780b */ /* 0x000fda0003f04200 */
[----:B------:R-:W-:Y:S05]  /*02a0*/  @P0 BRA `(.L_x_35) ;  /* 0x00000000000c0947 */ /* 0x000fea0003800000 */
[----:B------:R-:W-:Y:S01]  /*02b0*/  IMAD.MOV.U32 R14, RZ, RZ, R21 ;  /* 0x000000ffff0e7224 */ /* 0x000fe200078e0015 */
[----:B------:R-:W-:-:S07]  /*02c0*/  MOV R0, 0x2e0 ;  /* 0x000002e000007802 */ /* 0x000fce0000000f00 */
[----:B------:R-:W-:Y:S05]  /*02d0*/  CALL.REL.NOINC `($__internal_0_$__cuda_sm20_div_rn_f64_full) ;  /* 0x00000064002c7944 */ /* 0x000fea0003c00000 */
.L_x_35:
[----:B------:R-:W-:Y:S05]  /*02e0*/  BSYNC.RECONVERGENT B3 ;  /* 0x0000000000037941 */ /* 0x000fea0003800200 */
.L_x_34:
[----:B------:R-:W-:Y:S02]  /*02f0*/  IMAD.MOV.U32 R2, RZ, RZ, R28 ;  /* 0x000000ffff027224 */ /* 0x000fe400078e001c */
[----:B------:R-:W-:Y:S02]  /*0300*/  IMAD.MOV.U32 R3, RZ, RZ, R29 ;  /* 0x000000ffff037224 */ /* 0x000fe400078e001d */
[----:B------:R-:W-:-:S07]  /*0310*/  VIADD R6, R11, 0x200 ;  /* 0x000002000b067836 */ /* 0x000fce0000000000 */
.L_x_33:
[----:B------:R-:W-:Y:S05]  /*0320*/  BSYNC.RECONVERGENT B2 ;  /* 0x0000000000027941 */ /* 0x000fea0003800200 */
.L_x_32:
[----:B------:R-:W-:Y:S01]  /*0330*/  ISETP.GE.AND P0, PT, R6, UR5, PT ;  /* 0x0000000506007c0c */ /* 0x000fe2000bf06270 */
[----:B------:R-:W0:Y:S01]  /*0340*/  LDCU.64 UR10, c[0x0][0x3e8] ;  /* 0x00007d00ff0a77ac */ /* 0x000e220008000a00 */
[----:B------:R-:W-:Y:S11]  /*0350*/  BSSY.RECONVERGENT B2, `(.L_x_36) ;  /* 0x00001b7000027945 */ /* 0x000ff60003800200 */
[----:B------:R-:W-:Y:S05]  /*0360*/  @P0 BRA `(.L_x_37) ;  /* 0x0000001800d40947 */ /* 0x000fea0003800000 */
[----:B------:R-:W1:Y:S01]  /*0370*/  LDCU UR6, c[0x0][0x3b8] ;  /* 0x00007700ff0677ac */ /* 0x000e620008000800 */
[----:B------:R-:W-:Y:S01]  /*0380*/  LOP3.LUT R9, RZ, R6, RZ, 0x33, !PT ;  /* 0x00000006ff097212 */ /* 0x000fe200078e33ff */
[----:B------:R-:W-:Y:S01]  /*0390*/  BSSY.RECONVERGENT B3, `(.L_x_38) ;  /* 0x00000de000037945 */ /* 0x000fe20003800200 */
[----:B-1----:R-:W-:-:S05]  /*03a0*/  IMAD.U32 R0, RZ, RZ, UR6 ;  /* 0x00000006ff007e24 */ /* 0x002fca000f8e00ff */
[----:B------:R-:W-:-:S04]  /*03b0*/  IADD3 R9, PT, PT, R0, -UR15, R9 ;  /* 0x8000000f00097c10 */ /* 0x000fc8000fffe009 */
[C---:B------:R-:W-:Y:S02]  /*03c0*/  ISETP.GE.U32.AND P0, PT, R9.reuse, 0xe00, PT ;  /* 0x00000e000900780c */ /* 0x040fe40003f06070 */
[----:B------:R-:W-:-:S04]  /*03d0*/  LEA.HI R8, R9, 0x1, RZ, 0x17 ;  /* 0x0000000109087811 */ /* 0x000fc800078fb8ff */
[----:B------:R-:W-:-:S07]  /*03e0*/  LOP3.LUT R10, R8, 0x7, RZ, 0xc0, !PT ;  /* 0x00000007080a7812 */ /* 0x000fce00078ec0ff */
[----:B------:R-:W-:Y:S05]  /*03f0*/  @!P0 BRA `(.L_x_39) ;  /* 0x0000000c005c8947 */ /* 0x000fea0003800000 */
[----:B------:R-:W1:Y:S01]  /*0400*/  LDCU.64 UR8, c[0x0][0x380] ;  /* 0x00007000ff0877ac */ /* 0x000e620008000a00 */
[----:B------:R-:W-:-:S04]  /*0410*/  IMAD.WIDE.U32 R4, R6, 0x4, RZ ;  /* 0x0000000406047825 */ /* 0x000fc800078e00ff */
[----:B------:R-:W-:-:S04]  /*0420*/  IMAD.U32 R7, RZ, RZ, UR14 ;  /* 0x0000000eff077e24 */ /* 0x000fc8000f8e00ff */
[----:B------:R-:W-:Y:S01]  /*0430*/  IMAD.WIDE.U32 R4, R7, 0x3800, R4 ;  /* 0x0000380007047825 */ /* 0x000fe200078e0004 */
[----:B------:R-:W-:-:S05]  /*0440*/  LOP3.LUT R7, R8, 0xfffff8, RZ, 0xc0, !PT ;  /* 0x00fffff808077812 */ /* 0x000fca00078ec0ff */
[----:B------:R-:W-:Y:S01]  /*0450*/  IMAD.MOV R7, RZ, RZ, -R7 ;  /* 0x000000ffff077224 */ /* 0x000fe200078e0a07 */
[----:B-1----:R-:W-:-:S04]  /*0460*/  IADD3 R4, P0, PT, R4, UR8, RZ ;  /* 0x0000000804047c10 */ /* 0x002fc8000ff1e0ff */
[----:B------:R-:W-:-:S04]  /*0470*/  IADD3 R4, P1, PT, R4, 0x2000, RZ ;  /* 0x0000200004047810 */ /* 0x000fc80007f3e0ff */
[----:B------:R-:W-:-:S09]  /*0480*/  IADD3.X R5, PT, PT, RZ, UR9, R5, P1, P0 ;  /* 0x00000009ff057c10 */ /* 0x000fd20008fe0405 */
.L_x_56:
[----:B------:R-:W2:Y:S01]  /*0490*/  LDG.E R0, desc[UR12][R4.64+-0x2000] ;  /* 0xffe0000c04007981 */ /* 0x000ea2000c1e1900 */
[----:B------:R-:W-:Y:S01]  /*04a0*/  VIADD R7, R7, 0x8 ;  /* 0x0000000807077836 */ /* 0x000fe20000000000 */
[----:B------:R-:W-:Y:S04]  /*04b0*/  BSSY.RECONVERGENT B4, `(.L_x_40) ;  /* 0x0000016000047945 */ /* 0x000fe80003800200 */
[----:B------:R-:W-:Y:S01]  /*04c0*/  ISETP.NE.AND P1, PT, R7, RZ, PT ;  /* 0x000000ff0700720c */ /* 0x000fe20003f25270 */
[----:B--2---:R-:W1:Y:S02]  /*04d0*/  I2F.F64 R12, R0 ;  /* 0x00000000000c7312 */ /* 0x004e640000201c00 */
[----:B-1----:R-:W-:-:S08]  /*04e0*/  DADD R12, R12, 0.5 ;  /* 0x3fe000000c0c7429 */ /* 0x002fd00000000000 */
[----:B0-----:R-:W-:-:S08]  /*04f0*/  DMUL R12, R12, UR10 ;  /* 0x0000000a0c0c7c28 */ /* 0x001fd00008000000 */
        /* <DEDUP_REMOVED lines=17> */
.L_x_41:
[----:B------:R-:W-:Y:S05]  /*0610*/  BSYNC.RECONVERGENT B4 ;  /* 0x0000000000047941 */ /* 0x000fea0003800200 */
.L_x_40:
[----:B------:R-:W2:Y:S01]  /*0620*/  LDG.E R0, desc[UR12][R4.64+-0x1800] ;  /* 0xffe8000c04007981 */ /* 0x000ea2000c1e1900 */
[----:B------:R-:W-:Y:S01]  /*0630*/  BSSY.RECONVERGENT B4, `(.L_x_42) ;  /* 0x0000018000047945 */ /* 0x000fe20003800200 */
[----:B------:R-:W-:Y:S01]  /*0640*/  DADD R2, R28, R2 ;  /* 0x000000001c027229 */ /* 0x000fe20000000002 */
[----:B--2---:R-:W0:Y:S02]  /*0650*/  I2F.F64 R12, R0 ;  /* 0x00000000000c7312 */ /* 0x004e240000201c00 */
[----:B0-----:R-:W-:-:S08]  /*0660*/  DADD R12, R12, 0.5 ;  /* 0x3fe000000c0c7429 */ /* 0x001fd00000000000 */
[----:B------:R-:W-:-:S08]  /*0670*/  DMUL R12, R12, UR10 ;  /* 0x0000000a0c0c7c28 */ /* 0x000fd00008000000 */
        /* <DEDUP_REMOVED lines=17> */
[----:B------:R-:W-:Y:S02]  /*0790*/  IMAD.MOV.U32 R12, RZ, RZ, R28 ;  /* 0x000000ffff0c7224 */ /* 0x000fe400078e001c */
[----:B------:R-:W-:-:S07]  /*07a0*/  IMAD.MOV.U32 R13, RZ, RZ, R29 ;  /* 0x000000ffff0d7224 */ /* 0x000fce00078e001d */
.L_x_43:
[----:B------:R-:W-:Y:S05]  /*07b0*/  BSYNC.RECONVERGENT B4 ;  /* 0x0000000000047941 */ /* 0x000fea0003800200 */
.L_x_42:
        /* <DEDUP_REMOVED lines=23> */
.L_x_45:
[----:B------:R-:W-:Y:S05]  /*0930*/  BSYNC.RECONVERGENT B4 ;  /* 0x0000000000047941 */ /* 0x000fea0003800200 */
.L_x_44:
        /* <DEDUP_REMOVED lines=25> */
.L_x_47:
[----:B------:R-:W-:Y:S05]  /*0ad0*/  BSYNC.RECONVERGENT B4 ;  /* 0x0000000000047941 */ /* 0x000fea0003800200 */
.L_x_46:
        /* <DEDUP_REMOVED lines=23> */
.L_x_49:
[----:B------:R-:W-:Y:S05]  /*0c50*/  BSYNC.RECONVERGENT B4 ;  /* 0x0000000000047941 */ /* 0x000fea0003800200 */
.L_x_48:
        /* <DEDUP_REMOVED lines=25> */
.L_x_51:
[----:B------:R-:W-:Y:S05]  /*0df0*/  BSYNC.RECONVERGENT B4 ;  /* 0x0000000000047941 */ /* 0x000fea0003800200 */
.L_x_50:
        /* <DEDUP_REMOVED lines=23> */
.L_x_53:
[----:B------:R-:W-:Y:S05]  /*0f70*/  BSYNC.RECONVERGENT B4 ;  /* 0x0000000000047941 */ /* 0x000fea0003800200 */
.L_x_52:
        /* <DEDUP_REMOVED lines=25> */
.L_x_55:
[----:B------:R-:W-:Y:S05]  /*1110*/  BSYNC.RECONVERGENT B4 ;  /* 0x0000000000047941 */ /* 0x000fea0003800200 */
.L_x_54:
[----:B------:R-:W-:Y:S01]  /*1120*/  IADD3 R4, P0, PT, R4, 0x4000, RZ ;  /* 0x0000400004047810 */ /* 0x000fe20007f1e0ff */
[----:B------:R-:W-:Y:S01]  /*1130*/  DADD R2, R2, R12 ;  /* 0x0000000002027229 */ /* 0x000fe2000000000c */
[----:B------:R-:W-:-:S03]  /*1140*/  VIADD R6, R6, 0x1000 ;  /* 0x0000100006067836 */ /* 0x000fc60000000000 */
[----:B------:R-:W-:Y:S01]  /*1150*/  IMAD.X R5, RZ, RZ, R5, P0 ;  /* 0x000000ffff057224 */ /* 0x000fe200000e0605 */
[----:B------:R-:W-:Y:S07]  /*1160*/  @P1 BRA `(.L_x_56) ;  /* 0xfffffff000c81947 */ /* 0x000fee000383ffff */
.L_x_39:
[----:B0-----:R-:W-:Y:S05]  /*1170*/  BSYNC.RECONVERGENT B3 ;  /* 0x0000000000037941 */ /* 0x001fea0003800200 */
.L_x_38:
[----:B------:R-:W-:-:S13]  /*1180*/  ISETP.NE.AND P0, PT, R10, RZ, PT ;  /* 0x000000ff0a00720c */ /* 0x000fda0003f05270 */
[----:B------:R-:W-:Y:S05]  /*1190*/  @!P0 BRA `(.L_x_37) ;  /* 0x0000000c00488947 */ /* 0x000fea0003800000 */
[----:B------:R-:W-:Y:S01]  /*11a0*/  ISETP.GE.U32.AND P0, PT, R10, 0x4, PT ;  /* 0x000000040a00780c */ /* 0x000fe20003f06070 */
[----:B------:R-:W-:-:S12]  /*11b0*/  BSSY.RECONVERGENT B3, `(.L_x_57) ;  /* 0x0000070000037945 */ /* 0x000fd80003800200 */
[----:B------:R-:W-:Y:S05]  /*11c0*/  @!P0 BRA `(.L_x_58) ;  /* 0x0000000400b88947 */ /* 0x000fea0003800000 */
[----:B------:R-:W0:Y:S01]  /*11d0*/  LDCU.64 UR8, c[0x0][0x380] ;  /* 0x00007000ff0877ac */ /* 0x000e220008000a00 */
[----:B------:R-:W-:-:S04]  /*11e0*/  IADD3 R0, P0, PT, R6, UR15, RZ ;  /* 0x0000000f06007c10 */ /* 0x000fc8000ff1e0ff */
[----:B------:R-:W-:Y:S02]  /*11f0*/  LEA.HI.X.SX32 R5, R6, RZ, 0x1, P0 ;  /* 0x000000ff06057211 */ /* 0x000fe400000f0eff */
[----:B0-----:R-:W-:-:S04]  /*1200*/  LEA R4, P0, R0, UR8, 0x2 ;  /* 0x0000000800047c11 */ /* 0x001fc8000f8010ff */
[----:B------:R-:W-:Y:S01]  /*1210*/  LEA.HI.X R5, R0, UR9, R5, 0x2, P0 ;  /* 0x0000000900057c11 */ /* 0x000fe200080f1405 */
[----:B------:R-:W0:Y:S04]  /*1220*/  LDCU.64 UR8, c[0x0][0x3e8] ;  /* 0x00007d00ff0877ac */ /* 0x000e280008000a00 */
[----:B------:R-:W2:Y:S01]  /*1230*/  LDG.E R0, desc[UR12][R4.64] ;  /* 0x0000000c04007981 */ /* 0x000ea2000c1e1900 */
[----:B------:R-:W-:Y:S01]  /*1240*/  BSSY.RECONVERGENT B4, `(.L_x_59) ;  /* 0x0000015000047945 */ /* 0x000fe20003800200 */
        /* <DEDUP_REMOVED lines=20> */
.L_x_60:
[----:B------:R-:W-:Y:S05]  /*1390*/  BSYNC.RECONVERGENT B4 ;  /* 0x0000000000047941 */ /* 0x000fea0003800200 */
.L_x_59:
[----:B------:R-:W2:Y:S01]  /*13a0*/  LDG.E R0, desc[UR12][R4.64+0x800] ;  /* 0x0008000c04007981 */ /* 0x000ea2000c1e1900 */
[----:B------:R-:W0:Y:S01]  /*13b0*/  LDCU.64 UR8, c[0x0][0x3e8] ;  /* 0x00007d00ff0877ac */ /* 0x000e220008000a00 */
[----:B------:R-:W-:Y:S01]  /*13c0*/  BSSY.RECONVERGENT B4, `(.L_x_61) ;  /* 0x0000018000047945 */ /* 0x000fe20003800200 */
[----:B------:R-:W-:Y:S01]  /*13d0*/  DADD R2, R2, R28 ;  /* 0x0000000002027229 */ /* 0x000fe2000000001c */
        /* <DEDUP_REMOVED lines=22> */
.L_x_62:
[----:B------:R-:W-:Y:S05]  /*1540*/  BSYNC.RECONVERGENT B4 ;  /* 0x0000000000047941 */ /* 0x000fea0003800200 */
.L_x_61:
        /* <DEDUP_REMOVED lines=24> */
.L_x_64:
[----:B------:R-:W-:Y:S05]  /*16d0*/  BSYNC.RECONVERGENT B4 ;  /* 0x0000000000047941 */ /* 0x000fea0003800200 */
.L_x_63:
        /* <DEDUP_REMOVED lines=26> */
.L_x_66:
[----:B------:R-:W-:Y:S05]  /*1880*/  BSYNC.RECONVERGENT B4 ;  /* 0x0000000000047941 */ /* 0x000fea0003800200 */
.L_x_65:
[----:B------:R-:W-:Y:S01]  /*1890*/  DADD R2, R2, R4 ;  /* 0x0000000002027229 */ /* 0x000fe20000000004 */
[----:B------:R-:W-:-:S10]  /*18a0*/  VIADD R6, R6, 0x800 ;  /* 0x0000080006067836 */ /* 0x000fd40000000000 */
.L_x_58:
[----:B------:R-:W-:Y:S05]  /*18b0*/  BSYNC.RECONVERGENT B3 ;  /* 0x0000000000037941 */ /* 0x000fea0003800200 */
.L_x_57:
[----:B------:R-:W-:-:S13]  /*18c0*/  LOP3.LUT P0, R8, R8, 0x3, RZ, 0xc0, !PT ;  /* 0x0000000308087812 */ /* 0x000fda000780c0ff */
[----:B------:R-:W-:Y:S05]  /*18d0*/  @!P0 BRA `(.L_x_37) ;  /* 0x0000000400788947 */ /* 0x000fea0003800000 */
[----:B------:R-:W-:Y:S01]  /*18e0*/  ISETP.NE.AND P0, PT, R8, 0x1, PT ;  /* 0x000000010800780c */ /* 0x000fe20003f05270 */
        /* <DEDUP_REMOVED lines=30> */
.L_x_70:
[----:B------:R-:W-:Y:S05]  /*1ad0*/  BSYNC.RECONVERGENT B4 ;  /* 0x0000000000047941 */ /* 0x000fea0003800200 */
.L_x_69:
        /* <DEDUP_REMOVED lines=26> */
.L_x_72:
[----:B------:R-:W-:Y:S05]  /*1c80*/  BSYNC.RECONVERGENT B4 ;  /* 0x0000000000047941 */ /* 0x000fea0003800200 */
.L_x_71:
[----:B------:R-:W-:Y:S01]  /*1c90*/  DADD R2, R2, R4 ;  /* 0x0000000002027229 */ /* 0x000fe20000000004 */
[----:B------:R-:W-:-:S10]  /*1ca0*/  VIADD R6, R6, 0x400 ;  /* 0x0000040006067836 */ /* 0x000fd40000000000 */
.L_x_68:
[----:B------:R-:W-:Y:S05]  /*1cb0*/  BSYNC.RECONVERGENT B3 ;  /* 0x0000000000037941 */ /* 0x000fea0003800200 */
.L_x_67:
[----:B------:R-:W-:-:S13]  /*1cc0*/  LOP3.LUT P0, RZ, R9, 0x200, RZ, 0xc0, !PT ;  /* 0x0000020009ff7812 */ /* 0x000fda000780c0ff */
[----:B------:R-:W-:Y:S05]  /*1cd0*/  @P0 BRA `(.L_x_37) ;  /* 0x0000000000780947 */ /* 0x000fea0003800000 */
        /* <DEDUP_REMOVED lines=28> */
.L_x_74:
[----:B------:R-:W-:Y:S05]  /*1ea0*/  BSYNC.RECONVERGENT B3 ;  /* 0x0000000000037941 */ /* 0x000fea0003800200 */
.L_x_73:
[----:B------:R-:W-:-:S11]  /*1eb0*/  DADD R2, R2, R28 ;  /* 0x0000000002027229 */ /* 0x000fd6000000001c */
.L_x_37:
[----:B0-----:R-:W-:Y:S05]  /*1ec0*/  BSYNC.RECONVERGENT B2 ;  /* 0x0000000000027941 */ /* 0x001fea0003800200 */
.L_x_36:
[----:B------:R-:W-:-:S09]  /*1ed0*/  UISETP.GE.AND UP0, UPT, UR5, 0x200, UPT ;  /* 0x000002000500788c */ /* 0x000fd2000bf06270 */
[----:B------:R-:W-:Y:S05]  /*1ee0*/  BRA.U !UP0, `(.L_x_75) ;  /* 0x0000000508147547 */ /* 0x000fea000b800000 */
        /* <DEDUP_REMOVED lines=16> */
[----:B------:R-:W-:Y:S01]  /*1ff0*/  SHFL.DOWN PT, R2, R4, 0x4, 0x1f ;  /* 0x08801f0004027f89 */ /* 0x000fe200000e0000 */
[----:B------:R-:W-:Y:S02]  /*2000*/  @!P1 MOV R7, 0x400 ;  /* 0x0000040000079802 */ /* 0x000fe40000000f00 */
[----:B------:R-:W-:Y:S01]  /*2010*/  @!P1 SHF.R.U32.HI R6, RZ, 0x2, R11 ;  /* 0x00000002ff069819 */ /* 0x000fe2000001160b */
[----:B------:R-:W0:Y:S01]  /*2020*/  SHFL.DOWN PT, R3, R5, 0x4, 0x1f ;  /* 0x08801f0005037f89 */ /* 0x000e2200000e0000 */
[----:B-1----:R-:W-:-:S02]  /*2030*/  @!P1 LEA R7, R10, R7, 0x18 ;  /* 0x000000070a079211 */ /* 0x002fc400078ec0ff */
[----:B------:R-:W-:-:S05]  /*2040*/  @!P1 LOP3.LUT R6, R6, 0xf8, RZ, 0xc0, !PT ;  /* 0x000000f806069812 */ /* 0x000fca00078ec0ff */
[----:B------:R-:W-:Y:S01]  /*2050*/  @!P1 IMAD.IADD R7, R6, 0x1, R7 ;  /* 0x0000000106079824 */ /* 0x000fe200078e0207 */
        /* <DEDUP_REMOVED lines=9> */
[----:B------:R-:W-:Y:S01]  /*20f0*/  ISETP.NE.AND P0, PT, R11, RZ, PT ;  /* 0x000000ff0b00720c */ /* 0x000fe20003f05270 */
[----:B------:R-:W-:Y:S04]  /*2100*/  SHFL.DOWN PT, R2, R4, 0x10, 0x1f ;  /* 0x0a001f0004027f89 */ /* 0x000fe800000e0000 */
[----:B------:R-:W0:Y:S02]  /*2110*/  SHFL.DOWN PT, R3, R5, 0x10, 0x1f ;  /* 0x0a001f0005037f89 */ /* 0x000e2400000e0000 */
        /* <DEDUP_REMOVED lines=10> */
[----:B--2---:R-:W0:Y:S04]  /*21c0*/  LDS.64 R2, [UR4+0x18] ;  /* 0x00001804ff027984 */ /* 0x004e280008000a00 */
[----:B------:R-:W1:Y:S04]  /*21d0*/  LDS.128 R16, [UR4+0x20] ;  /* 0x00002004ff107984 */ /* 0x000e680008000c00 */
[----:B------:R-:W2:Y:S04]  /*21e0*/  LDS.128 R4, [UR4+0x30] ;  /* 0x00003004ff047984 */ /* 0x000ea80008000c00 */
[----:B------:R-:W3:Y:S01]  /*21f0*/  LDS.128 R8, [UR4+0x40] ;  /* 0x00004004ff087984 */ /* 0x000ee20008000c00 */
[----:B0-----:R-:W-:-:S03]  /*2200*/  DADD R2, R14, R2 ;  /* 0x000000000e027229 */ /* 0x001fc60000000002 */
[----:B------:R-:W0:Y:S05]  /*2210*/  LDS.128 R12, [UR4+0x50] ;  /* 0x00005004ff0c7984 */ /* 0x000e2a0008000c00 */
[----:B-1----:R-:W-:-:S08]  /*2220*/  DADD R2, R2, R16 ;  /* 0x0000000002027229 */ /* 0x002fd00000000010 */
[----:B------:R-:W-:-:S08]  /*2230*/  DADD R2, R2, R18 ;  /* 0x0000000002027229 */ /* 0x000fd00000000012 */
[----:B--2---:R-:W-:-:S08]  /*2240*/  DADD R2, R2, R4 ;  /* 0x0000000002027229 */ /* 0x004fd00000000004 */
[----:B------:R-:W-:Y:S01]  /*2250*/  DADD R2, R2, R6 ;  /* 0x0000000002027229 */ /* 0x000fe20000000006 */
[----:B------:R-:W1:Y:S07]  /*2260*/  LDS.128 R4, [UR4+0x60] ;  /* 0x00006004ff047984 */ /* 0x000e6e0008000c00 */
[----:B---3--:R-:W-:-:S08]  /*2270*/  DADD R2, R2, R8 ;  /* 0x0000000002027229 */ /* 0x008fd00000000008 */
[----:B------:R-:W-:Y:S01]  /*2280*/  DADD R2, R2, R10 ;  /* 0x0000000002027229 */ /* 0x000fe2000000000a */
[----:B------:R-:W2:Y:S07]  /*2290*/  LDS.128 R8, [UR4+0x70] ;  /* 0x00007004ff087984 */ /* 0x000eae0008000c00 */
[----:B0-----:R-:W-:-:S08]  /*22a0*/  DADD R2, R2, R12 ;  /* 0x0000000002027229 */ /* 0x001fd0000000000c */
[----:B------:R-:W-:Y:S01]  /*22b0*/  DADD R2, R2, R14 ;  /* 0x0000000002027229 */ /* 0x000fe2000000000e */
[----:B------:R-:W0:Y:S07]  /*22c0*/  LDS.128 R12, [UR4+0x80] ;  /* 0x00008004ff0c7984 */ /* 0x000e2e0008000c00 */
[----:B-1----:R-:W-:-:S08]  /*22d0*/  DADD R2, R2, R4 ;  /* 0x0000000002027229 */ /* 0x002fd00000000004 */
[----:B------:R-:W-:-:S08]  /*22e0*/  DADD R2, R2, R6 ;  /* 0x0000000002027229 */ /* 0x000fd00000000006 */
[----:B--2---:R-:W-:-:S08]  /*22f0*/  DADD R2, R2, R8 ;  /* 0x0000000002027229 */ /* 0x004fd00000000008 */
[----:B------:R-:W-:-:S08]  /*2300*/  DADD R2, R2, R10 ;  /* 0x0000000002027229 */ /* 0x000fd0000000000a */
[----:B0-----:R-:W-:-:S08]  /*2310*/  DADD R2, R2, R12 ;  /* 0x0000000002027229 */ /* 0x001fd0000000000c */
[----:B------:R-:W-:Y:S01]  /*2320*/  DADD R14, R2, R14 ;  /* 0x00000000020e7229 */ /* 0x000fe2000000000e */
[----:B------:R-:W-:Y:S10]  /*2330*/  BRA `(.L_x_76) ;  /* 0x0000004000f47947 */ /* 0x000ff40003800000 */
.L_x_75:
[----:B------:R-:W-:-:S05]  /*2340*/  LOP3.LUT R0, R11, 0x3e0, RZ, 0xc0, !PT ;  /* 0x000003e00b007812 */ /* 0x000fca00078ec0ff */
[----:B------:R-:W-:Y:S01]  /*2350*/  VIADD R4, R0, 0x20 ;  /* 0x0000002000047836 */ /* 0x000fe20000000000 */
[----:B------:R-:W-:-:S04]  /*2360*/  LOP3.LUT R0, RZ, R0, RZ, 0x33, !PT ;  /* 0x00000000ff007212 */ /* 0x000fc800078e33ff */
[----:B------:R-:W-:Y:S01]  /*2370*/  ISETP.GT.AND P0, PT, R4, UR5, PT ;  /* 0x0000000504007c0c */ /* 0x000fe2000bf04270 */
[----:B------:R-:W-:Y:S01]  /*2380*/  VIADD R0, R0, UR5 ;  /* 0x0000000500007c36 */ /* 0x000fe20008000000 */
[----:B------:R-:W0:Y:S04]  /*2390*/  S2R R4, SR_LANEID ;  /* 0x0000000000047919 */ /* 0x000e280000000000 */
[----:B------:R-:W-:-:S05]  /*23a0*/  SEL R5, R0, 0x1f, P0 ;  /* 0x0000001f00057807 */ /* 0x000fca0000000000 */
[----:B------:R-:W-:Y:S04]  /*23b0*/  SHFL.DOWN PT, R6, R2, 0x1, R5 ;  /* 0x0820000002067989 */ /* 0x000fe800000e0005 */
[----:B------:R-:W1:Y:S01]  /*23c0*/  SHFL.DOWN PT, R7, R3, 0x1, R5 ;  /* 0x0820000003077989 */ /* 0x000e6200000e0005 */
[C---:B0-----:R-:W-:Y:S01]  /*23d0*/  ISETP.GE.AND P0, PT, R4.reuse, R5, PT ;  /* 0x000000050400720c */ /* 0x041fe20003f06270 */
[C---:B------:R-:W-:Y:S01]  /*23e0*/  VIADD R0, R4.reuse, 0x2 ;  /* 0x0000000204007836 */ /* 0x040fe20000000000 */
[----:B------:R-:W-:Y:S01]  /*23f0*/  ISETP.NE.AND P1, PT, R4, RZ, PT ;  /* 0x000000ff0400720c */ /* 0x000fe20003f25270 */
[----:B-1----:R-:W-:-:S10]  /*2400*/  DADD R6, R6, R2 ;  /* 0x0000000006067229 */ /* 0x002fd40000000002 */
[----:B------:R-:W-:Y:S02]  /*2410*/  FSEL R8, R6, R2, !P0 ;  /* 0x0000000206087208 */ /* 0x000fe40004000000 */
[----:B------:R-:W0:Y:S01]  /*2420*/  @!P1 S2R R13, SR_CgaCtaId ;  /* 0x00000000000d9919 */ /* 0x000e220000008800 */
        /* <DEDUP_REMOVED lines=17> */
[----:B------:R-:W-:Y:S01]  /*2540*/  VIADD R0, R4, 0x10 ;  /* 0x0000001004007836 */ /* 0x000fe20000000000 */
[----:B------:R-:W-:Y:S02]  /*2550*/  @!P1 SHF.R.U32.HI R4, RZ, 0x2, R11 ;  /* 0x00000002ff049819 */ /* 0x000fe4000001160b */
[----:B------:R-:W1:Y:S02]  /*2560*/  SHFL.DOWN PT, R3, R9, 0x8, R5 ;  /* 0x0900000009037989 */ /* 0x000e6400000e0005 */
[----:B------:R-:W-:Y:S01]  /*2570*/  @!P1 LOP3.LUT R4, R4, 0xf8, RZ, 0xc0, !PT ;  /* 0x000000f804049812 */ /* 0x000fe200078ec0ff */
[----:B-1----:R-:W-:-:S10]  /*2580*/  DADD R2, R2, R8 ;  /* 0x0000000002027229 */ /* 0x002fd40000000008 */
[----:B------:R-:W-:Y:S02]  /*2590*/  FSEL R6, R8, R2, P0 ;  /* 0x0000000208067208 */ /* 0x000fe40000000000 */
[----:B------:R-:W-:Y:S02]  /*25a0*/  FSEL R7, R9, R3, P0 ;  /* 0x0000000309077208 */ /* 0x000fe40000000000 */
[----:B------:R-:W-:Y:S01]  /*25b0*/  ISETP.GT.AND P0, PT, R0, R5, PT ;  /* 0x000000050000720c */ /* 0x000fe20003f04270 */
[----:B------:R-:W-:Y:S01]  /*25c0*/  SHFL.DOWN PT, R2, R6, 0x10, R5 ;  /* 0x0a00000006027989 */ /* 0x000fe200000e0005 */
[----:B------:R-:W-:-:S03]  /*25d0*/  @!P1 MOV R8, 0x400 ;  /* 0x0000040000089802 */ /* 0x000fc60000000f00 */
[----:B------:R-:W1:Y:S01]  /*25e0*/  SHFL.DOWN PT, R3, R7, 0x10, R5 ;  /* 0x0a00000007037989 */ /* 0x000e6200000e0005 */
[----:B0-----:R-:W-:-:S05]  /*25f0*/  @!P1 LEA R13, R13, R8, 0x18 ;  /* 0x000000080d0d9211 */ /* 0x001fca00078ec0ff */
        /* <DEDUP_REMOVED lines=8> */
[----:B------:R-:W0:Y:S01]  /*2680*/  S2UR UR6, SR_CgaCtaId ;  /* 0x00000000000679c3 */ /* 0x000e220000008800 */
[----:B------:R-:W-:Y:S01]  /*2690*/  UMOV UR4, 0x400 ;  /* 0x0000040000047882 */ /* 0x000fe20000000000 */
[----:B------:R-:W-:-:S06]  /*26a0*/  UISETP.GT.AND UP0, UPT, UR5, 0x20, UPT ;  /* 0x000000200500788c */ /* 0x000fcc000bf04270 */
[----:B------:R-:W-:Y:S01]  /*26b0*/  PLOP3.LUT P1, PT, PT, PT, UP0, 0x80, 0x8 ;  /* 0x000000000008781c */ /* 0x000fe20003f2f008 */
[----:B------:R-:W-:Y:S02]  /*26c0*/  UISETP.GT.AND UP0, UPT, UR5, 0x40, UPT ;  /* 0x000000400500788c */ /* 0x000fe4000bf04270 */
[----:B0-----:R-:W-:-:S09]  /*26d0*/  ULEA UR4, UR6, UR4, 0x18 ;  /* 0x0000000406047291 */ /* 0x001fd2000f8ec0ff */
[----:B------:R-:W0:Y:S04]  /*26e0*/  LDS.64 R2, [UR4+0x18] ;  /* 0x00001804ff027984 */ /* 0x000e280008000a00 */
[----:B------:R-:W2:Y:S04]  /*26f0*/  LDS.128 R8, [UR4+0x20] ;  /* 0x00002004ff087984 */ /* 0x000ea80008000c00 */
[----:B------:R-:W3:Y:S01]  /*2700*/  LDS.128 R4, [UR4+0x30] ;  /* 0x00003004ff047984 */ /* 0x000ee20008000c00 */
[----:B0-----:R-:W-:-:S10]  /*2710*/  DADD R2, R14, R2 ;  /* 0x000000000e027229 */ /* 0x001fd40000000002 */
[----:B------:R-:W-:Y:S02]  /*2720*/  FSEL R2, R2, R14, P1 ;  /* 0x0000000e02027208 */ /* 0x000fe40000800000 */
[----:B------:R-:W-:Y:S02]  /*2730*/  FSEL R3, R3, R15, P1 ;  /* 0x0000000f03037208 */ /* 0x000fe40000800000 */
[----:B------:R-:W-:Y:S01]  /*2740*/  PLOP3.LUT P1, PT, PT, PT, UP0, 0x80, 0x8 ;  /* 0x000000000008781c */ /* 0x000fe20003f2f008 */
[----:B------:R-:W-:-:S03]  /*2750*/  UISETP.GT.AND UP0, UPT, UR5, 0x60, UPT ;  /* 0x000000600500788c */ /* 0x000fc6000bf04270 */
[----:B--2---:R-:W-:-:S10]  /*2760*/  DADD R8, R8, R2 ;  /* 0x0000000008087229 */ /* 0x004fd40000000002 */
[----:B------:R-:W-:Y:S02]  /*2770*/  FSEL R2, R8, R2, P1 ;  /* 0x0000000208027208 */ /* 0x000fe40000800000 */
[----:B------:R-:W-:Y:S02]  /*2780*/  FSEL R3, R9, R3, P1 ;  /* 0x0000000309037208 */ /* 0x000fe40000800000 */
[----:B------:R-:W-:Y:S01]  /*2790*/  PLOP3.LUT P1, PT, PT, PT, UP0, 0x80, 0x8 ;  /* 0x000000000008781c */ /* 0x000fe20003f2f008 */
[----:B------:R-:W-:-:S03]  /*27a0*/  UISETP.GT.AND UP0, UPT, UR5, 0x80, UPT ;  /* 0x000000800500788c */ /* 0x000fc6000bf04270 */
[----:B------:R-:W-:-:S10]  /*27b0*/  DADD R10, R2, R10 ;  /* 0x00000000020a7229 */ /* 0x000fd4000000000a */
[----:B------:R-:W-:Y:S02]  /*27c0*/  FSEL R2, R10, R2, P1 ;  /* 0x000000020a027208 */ /* 0x000fe40000800000 */
[----:B------:R-:W-:Y:S02]  /*27d0*/  FSEL R3, R11, R3, P1 ;  /* 0x000000030b037208 */ /* 0x000fe40000800000 */
[----:B------:R-:W0:Y:S01]  /*27e0*/  LDS.128 R8, [UR4+0x40] ;  /* 0x00004004ff087984 */ /* 0x000e220008000c00 */
[----:B------:R-:W-:Y:S01]  /*27f0*/  PLOP3.LUT P1, PT, PT, PT, UP0, 0x80, 0x8 ;  /* 0x000000000008781c */ /* 0x000fe20003f2f008 */
[----:B------:R-:W-:Y:S02]  /*2800*/  UISETP.GT.AND UP0, UPT, UR5, 0xa0, UPT ;  /* 0x000000a00500788c */ /* 0x000fe4000bf04270 */
[----:B---3--:R-:W-:-:S10]  /*2810*/  DADD R4, R4, R2 ;  /* 0x0000000004047229 */ /* 0x008fd40000000002 */
[----:B------:R-:W-:Y:S02]  /*2820*/  FSEL R2, R4, R2, P1 ;  /* 0x0000000204027208 */ /* 0x000fe40000800000 */
[----:B------:R-:W-:Y:S02]  /*2830*/  FSEL R3, R5, R3, P1 ;  /* 0x0000000305037208 */ /* 0x000fe40000800000 */
[----:B------:R-:W-:Y:S01]  /*2840*/  PLOP3.LUT P1, PT, PT, PT, UP0, 0x80, 0x8 ;  /* 0x000000000008781c */ /* 0x000fe20003f2f008 */
[----:B------:R-:W-:-:S03]  /*2850*/  UISETP.GT.AND UP0, UPT, UR5, 0xc0, UPT ;  /* 0x000000c00500788c */ /* 0x000fc6000bf04270 */
[----:B------:R-:W-:-:S10]  /*2860*/  DADD R6, R2, R6 ;  /* 0x0000000002067229 */ /* 0x000fd40000000006 */
[----:B------:R-:W-:Y:S02]  /*2870*/  FSEL R2, R6, R2, P1 ;  /* 0x0000000206027208 */ /* 0x000fe40000800000 */
[----:B------:R-:W-:Y:S02]  /*2880*/  FSEL R3, R7, R3, P1 ;  /* 0x0000000307037208 */ /* 0x000fe40000800000 */
[----:B------:R-:W2:Y:S01]  /*2890*/  LDS.128 R4, [UR4+0x50] ;  /* 0x00005004ff047984 */ /* 0x000ea20008000c00 */
[----:B------:R-:W-:Y:S01]  /*28a0*/  PLOP3.LUT P1, PT, PT, PT, UP0, 0x80, 0x8 ;  /* 0x000000000008781c */ /* 0x000fe20003f2f008 */
[----:B------:R-:W-:Y:S02]  /*28b0*/  UISETP.GT.AND UP0, UPT, UR5, 0xe0, UPT ;  /* 0x000000e00500788c */ /* 0x000fe4000bf04270 */
[----:B0-----:R-:W-:-:S10]  /*28c0*/  DADD R8, R8, R2 ;  /* 0x0000000008087229 */ /* 0x001fd40000000002 */
        /* <DEDUP_REMOVED lines=40> */
[----:B------:R-:W-:Y:S01]  /*2b50*/  PLOP3.LUT P1, PT, PT, PT, UP0, 0x80, 0x8 ;  /* 0x000000000008781c */ /* 0x000fe20003f2f008 */
[----:B------:R-:W-:-:S03]  /*2b60*/  UISETP.GT.AND UP0, UPT, UR5, 0x1e0, UPT ;  /* 0x000001e00500788c */ /* 0x000fc6000bf04270 */
[----:B0-----:R-:W-:-:S10]  /*2b70*/  DADD R8, R8, R2 ;  /* 0x0000000008087229 */ /* 0x001fd40000000002 */
[----:B------:R-:W-:Y:S02]  /*2b80*/  FSEL R2, R8, R2, P1 ;  /* 0x0000000208027208 */ /* 0x000fe40000800000 */
[----:B------:R-:W-:Y:S02]  /*2b90*/  FSEL R3, R9, R3, P1 ;  /* 0x0000000309037208 */ /* 0x000fe40000800000 */
[----:B------:R-:W-:-:S04]  /*2ba0*/  PLOP3.LUT P1, PT, PT, PT, UP0, 0x80, 0x8 ;  /* 0x000000000008781c */ /* 0x000fc80003f2f008 */
[----:B------:R-:W-:-:S10]  /*2bb0*/  DADD R10, R2, R10 ;  /* 0x00000000020a7229 */ /* 0x000fd4000000000a */
[----:B-1----:R-:W-:Y:S02]  /*2bc0*/  FSEL R14, R10, R2, P1 ;  /* 0x000000020a0e7208 */ /* 0x002fe40000800000 */
[----:B------:R-:W-:Y:S01]  /*2bd0*/  FSEL R15, R11, R3, P1 ;  /* 0x000000030b0f7208 */ /* 0x000fe20000800000 */
[----:B------:R-:W-:Y:S06]  /*2be0*/  BRA `(.L_x_76) ;  /* 0x0000003800c87947 */ /* 0x000fec0003800000 */
.L_x_31:
[----:B------:R-:W0:Y:S01]  /*2bf0*/  S2R R0, SR_TID.X ;  /* 0x0000000000007919 */ /* 0x000e220000002100 */
[----:B------:R-:W1:Y:S01]  /*2c00*/  LDC.64 R2, c[0x0][0x380] ;  /* 0x0000e000ff027b82 */ /* 0x000e620000000a00 */
[----:B------:R-:W2:Y:S01]  /*2c10*/  LDCU.64 UR10, c[0x0][0x3e8] ;  /* 0x00007d00ff0a77ac */ /* 0x000ea20008000a00 */
[----:B0-----:R-:W-:-:S04]  /*2c20*/  VIADD R5, R0, UR15 ;  /* 0x0000000f00057c36 */ /* 0x001fc80008000000 */
[----:B-1----:R-:W-:-:S05]  /*2c30*/  IMAD.WIDE.U32 R2, R5, 0x4, R2 ;  /* 0x0000000405027825 */ /* 0x002fca00078e0002 */
[----:B------:R-:W3:Y:S01]  /*2c40*/  LDG.E R0, desc[UR12][R2.64] ;  /* 0x0000000c02007981 */ /* 0x000ee2000c1e1900 */
[----:B------:R-:W-:Y:S01]  /*2c50*/  BSSY.RECONVERGENT B2, `(.L_x_77) ;  /* 0x0000017000027945 */ /* 0x000fe20003800200 */
[----:B---3--:R-:W0:Y:S02]  /*2c60*/  I2F.F64 R4, R0 ;  /* 0x0000000000047312 */ /* 0x008e240000201c00 */
[----:B0-----:R-:W-:-:S08]  /*2c70*/  DADD R4, R4, 0.5 ;  /* 0x3fe0000004047429 */ /* 0x001fd00000000000 */
[----:B--2---:R-:W-:-:S08]  /*2c80*/  DMUL R4, R4, UR10 ;  /* 0x0000000a04047c28 */ /* 0x004fd00008000000 */
        /* <DEDUP_REMOVED lines=19> */
.L_x_78:
[----:B------:R-:W-:Y:S05]  /*2dc0*/  BSYNC.RECONVERGENT B2 ;  /* 0x0000000000027941 */ /* 0x000fea0003800200 */
.L_x_77:
[----:B------:R-:W2:Y:S01]  /*2dd0*/  LDG.E R0, desc[UR12][R2.64+0x800] ;  /* 0x0008000c02007981 */ /* 0x000ea2000c1e1900 */
[----:B------:R-:W0:Y:S01]  /*2de0*/  LDCU.64 UR10, c[0x0][0x3e8] ;  /* 0x00007d00ff0a77ac */ /* 0x000e220008000a00 */
        /* <DEDUP_REMOVED lines=23> */
.L_x_80:
[----:B------:R-:W-:Y:S05]  /*2f60*/  BSYNC.RECONVERGENT B2 ;  /* 0x0000000000027941 */ /* 0x000fea0003800200 */
.L_x_79:
        /* <DEDUP_REMOVED lines=25> */
.L_x_82:
[----:B------:R-:W-:Y:S05]  /*3100*/  BSYNC.RECONVERGENT B2 ;  /* 0x0000000000027941 */ /* 0x000fea0003800200 */
.L_x_81:
        /* <DEDUP_REMOVED lines=25> */
.L_x_84:
[----:B------:R-:W-:Y:S05]  /*32a0*/  BSYNC.RECONVERGENT B2 ;  /* 0x0000000000027941 */ /* 0x000fea0003800200 */
.L_x_83:
        /* <DEDUP_REMOVED lines=25> */
.L_x_86:
[----:B------:R-:W-:Y:S05]  /*3440*/  BSYNC.RECONVERGENT B2 ;  /* 0x0000000000027941 */ /* 0x000fea0003800200 */
.L_x_85:
        /* <DEDUP_REMOVED lines=25> */
.L_x_88:
[----:B------:R-:W-:Y:S05]  /*35e0*/  BSYNC.RECONVERGENT B2 ;  /* 0x0000000000027941 */ /* 0x000fea0003800200 */
.L_x_87:
[----:B------:R-:W2:Y:S01]  /*35f0*/  LDG.E R0, desc[UR12][R2.64+0x3000] ;  /* 0x0030000c02007981 */ /* 0x000ea2000c1e1900 */
[----:B------:R-:W0:Y:S01]  /*3600*/  LDCU.64 UR10, c[0x0][0x3e8] ;  /* 0x00007d00ff0a77ac */ /* 0x000e220008000a00 */
[----:B------:R-:W-:Y:S01]  /*3610*/  BSSY.RECONVERGENT B2, `(.L_x_89) ;  /* 0x0000018000027945 */ /* 0x000fe20003800200 */
[----:B------:R-:W1:Y:S02]  /*3620*/  LDCU UR6, c[0x0][0x3c0] ;  /* 0x00007800ff0677ac */ /* 0x000e640008000800 */
[----:B-1----:R-:W-:-:S04]  /*3630*/  UIMAD UR6, UR6, 0xe00, URZ ;  /* 0x00000e00060678a4 */ /* 0x002fc8000f8e02ff */
[----:B------:R-:W-:Y:S01]  /*3640*/  USHF.R.S32.HI UR16, URZ, 0x1f, UR6 ;  /* 0x0000001fff107899 */ /* 0x000fe20008011406 */
        /* <DEDUP_REMOVED lines=20> */
.L_x_90:
[----:B------:R-:W-:Y:S05]  /*3790*/  BSYNC.RECONVERGENT B2 ;  /* 0x0000000000027941 */ /* 0x000fea0003800200 */
.L_x_89:
[----:B------:R-:W-:Y:S01]  /*37a0*/  DADD R12, R12, R16 ;  /* 0x000000000c0c7229 */ /* 0x000fe20000000010 */
[----:B------:R-:W-:-:S04]  /*37b0*/  UISETP.GE.U32.AND UP0, UPT, UR8, UR6, UPT ;  /* 0x000000060800728c */ /* 0x000fc8000bf06070 */
[----:B------:R-:W-:-:S03]  /*37c0*/  UISETP.GE.U32.AND.EX UP0, UPT, UR5, UR16, UPT, UP0 ;  /* 0x000000100500728c */ /* 0x000fc6000bf06100 */
[----:B------:R-:W-:-:S08]  /*37d0*/  DADD R12, R12, R10 ;  /* 0x000000000c0c7229 */ /* 0x000fd0000000000a */
[----:B------:R-:W-:-:S08]  /*37e0*/  DADD R12, R12, R8 ;  /* 0x000000000c0c7229 */ /* 0x000fd00000000008 */
[----:B------:R-:W-:-:S08]  /*37f0*/  DADD R12, R12, R6 ;  /* 0x000000000c0c7229 */ /* 0x000fd00000000006 */
[----:B------:R-:W-:-:S08]  /*3800*/  DADD R12, R12, R4 ;  /* 0x000000000c0c7229 */ /* 0x000fd00000000004 */
[----:B------:R-:W-:Y:S01]  /*3810*/  DADD R16, R12, R28 ;  /* 0x000000000c107229 */ /* 0x000fe2000000001c */
[----:B------:R-:W-:Y:S10]  /*3820*/  BRA.U !UP0, `(.L_x_91) ;  /* 0x0000002908a47547 */ /* 0x000ff4000b800000 */
[----:B------:R-:W0:Y:S01]  /*3830*/  S2R R2, SR_TID.X ;  /* 0x0000000000027919 */ /* 0x000e220000002100 */
[----:B------:R-:W1:Y:S01]  /*3840*/  LDCU.64 UR8, c[0x0][0x3b8] ;  /* 0x00007700ff0877ac */ /* 0x000e620008000a00 */
[----:B------:R-:W-:Y:S01]  /*3850*/  IMAD.U32 R32, RZ, RZ, UR6 ;  /* 0x00000006ff207e24 */ /* 0x000fe2000f8e00ff */
[----:B------:R-:W2:Y:S01]  /*3860*/  LDCU.64 UR22, c[0x0][0x380] ;  /* 0x00007000ff1677ac */ /* 0x000ea20008000a00 */
[----:B------:R-:W-:Y:S01]  /*3870*/  UIADD3 UR19, UP0, UPT, UR15, UR6, URZ ;  /* 0x000000060f137290 */ /* 0x000fe2000ff1e0ff */
[----:B------:R-:W3:Y:S03]  /*3880*/  LDCU.64 UR26, c[0x0][0x3e8] ;  /* 0x00007d00ff1a77ac */ /* 0x000ee60008000a00 */
[----:B------:R-:W-:Y:S01]  /*3890*/  UIADD3.X UR20, UPT, UPT, URZ, UR16, URZ, UP0, !UPT ;  /* 0x00000010ff147290 */ /* 0x000fe200087fe4ff */
[----:B------:R-:W4:Y:S01]  /*38a0*/  LDCU.64 UR24, c[0x0][0x380] ;  /* 0x00007000ff1877ac */ /* 0x000f220008000a00 */
[----:B-1----:R-:W-:Y:S01]  /*38b0*/  IMAD.U32 R5, RZ, RZ, UR8 ;  /* 0x00000008ff057e24 */ /* 0x002fe2000f8e00ff */
[----:B------:R-:W-:Y:S01]  /*38c0*/  UIADD3 UR5, UP1, UPT, UR8, -0xe00, URZ ;  /* 0xfffff20008057890 */ /* 0x000fe2000ff3e0ff */
[----:B------:R-:W1:Y:S03]  /*38d0*/  LDCU.64 UR10, c[0x0][0x3b8] ;  /* 0x00007700ff0a77ac */ /* 0x000e660008000a00 */
[----:B------:R-:W-:-:S02]  /*38e0*/  UIADD3.X UR17, UPT, UPT, UR9, -0x1, URZ, UP1, !UPT ;  /* 0xffffffff09117890 */ /* 0x000fc40008ffe4ff */
[----:B------:R-:W-:Y:S01]  /*38f0*/  UISETP.GT.U32.AND UP0, UPT, UR19, UR5, UPT ;  /* 0x000000051300728c */ /* 0x000fe2000bf04070 */
[----:B0-----:R-:W-:-:S03]  /*3900*/  IADD3 R32, P0, P1, R2, UR15, R32 ;  /* 0x0000000f02207c10 */ /* 0x001fc6000f91e020 */
[----:B------:R-:W-:Y:S01]  /*3910*/  UISETP.GT.U32.AND.EX UP0, UPT, UR20, UR17, UPT, UP0 ;  /* 0x000000111400728c */ /* 0x000fe2000bf04100 */
[----:B------:R-:W-:Y:S01]  /*3920*/  LOP3.LUT R0, RZ, R2, RZ, 0x33, !PT ;  /* 0x00000002ff007212 */ /* 0x000fe200078e33ff */
[----:B------:R-:W-:Y:S01]  /*3930*/  UMOV UR5, URZ ;  /* 0x000000ff00057c82 */ /* 0x000fe20008000000 */
[C---:B--2---:R-:W-:Y:S02]  /*3940*/  LEA R33, P2, R32.reuse, UR22, 0x2 ;  /* 0x0000001620217c11 */ /* 0x044fe4000f8410ff */
[----:B------:R-:W-:Y:S02]  /*3950*/  IADD3.X R3, PT, PT, RZ, UR16, RZ, P0, P1 ;  /* 0x00000010ff037c10 */ /* 0x000fe400087e24ff */
[----:B------:R-:W-:Y:S02]  /*3960*/  IADD3 R0, PT, PT, R5, -UR6, R0 ;  /* 0x8000000605007c10 */ /* 0x000fe4000fffe000 */
[----:B------:R-:W-:Y:S02]  /*3970*/  IADD3 R33, P0, PT, R33, 0x2000, RZ ;  /* 0x0000200021217810 */ /* 0x000fe40007f1e0ff */
[----:B------:R-:W-:Y:S01]  /*3980*/  LEA.HI.X R32, R32, UR23, R3, 0x2, P2 ;  /* 0x0000001720207c11 */ /* 0x000fe200090f1403 */
[----:B------:R-:W-:-:S04]  /*3990*/  VIADD R37, R0, -UR15 ;  /* 0x8000000f00257c36 */ /* 0x000fc80008000000 */
[----:B------:R-:W-:Y:S01]  /*39a0*/  IMAD.X R32, RZ, RZ, R32, P0 ;  /* 0x000000ffff207224 */ /* 0x000fe200000e0620 */
[----:B-1-34-:R-:W-:Y:S06]  /*39b0*/  BRA.U UP0, `(.L_x_92) ;  /* 0x0000000d00387547 */ /* 0x01afec000b800000 */
.L_x_107:
[----:B------:R-:W0:Y:S02]  /*39c0*/  S2R R0, SR_TID.X ;  /* 0x0000000000007919 */ /* 0x000e240000002100 */
[----:B0-----:R-:W-:-:S05]  /*39d0*/  IADD3 R0, P0, PT, R0, UR19, RZ ;  /* 0x0000001300007c10 */ /* 0x001fca000ff1e0ff */
[----:B------:R-:W-:Y:S01]  /*39e0*/  IMAD.X R3, RZ, RZ, UR20, P0 ;  /* 0x00000014ff037e24 */ /* 0x000fe200080e06ff */
[----:B------:R-:W-:-:S04]  /*39f0*/  LEA R18, P0, R0, UR24, 0x2 ;  /* 0x0000001800127c11 */ /* 0x000fc8000f8010ff */
[----:B------:R-:W-:-:S05]  /*3a00*/  LEA.HI.X R19, R0, UR25, R3, 0x2, P0 ;  /* 0x0000001900137c11 */ /* 0x000fca00080f1403 */
[----:B------:R-:W2:Y:S01]  /*3a10*/  LDG.E R0, desc[UR12][R18.64] ;  /* 0x0000000c12007981 */ /* 0x000ea2000c1e1900 */
[----:B------:R-:W-:Y:S01]  /*3a20*/  BSSY.RECONVERGENT B2, `(.L_x_93) ;  /* 0x0000017000027945 */ /* 0x000fe20003800200 */
        /* <DEDUP_REMOVED lines=22> */
.L_x_94:
[----:B------:R-:W-:Y:S05]  /*3b90*/  BSYNC.RECONVERGENT B2 ;  /* 0x0000000000027941 */ /* 0x000fea0003800200 */
.L_x_93:
        /* <DEDUP_REMOVED lines=24> */
.L_x_96:
[----:B------:R-:W-:Y:S05]  /*3d20*/  BSYNC.RECONVERGENT B2 ;  /* 0x0000000000027941 */ /* 0x000fea0003800200 */
.L_x_95:
        /* <DEDUP_REMOVED lines=24> */
.L_x_98:
[----:B------:R-:W-:Y:S05]  /*3eb0*/  BSYNC.RECONVERGENT B2 ;  /* 0x0000000000027941 */ /* 0x000fea0003800200 */
.L_x_97:
        /* <DEDUP_REMOVED lines=24> */
.L_x_100:
[----:B------:R-:W-:Y:S05]  /*4040*/  BSYNC.RECONVERGENT B2 ;  /* 0x0000000000027941 */ /* 0x000fea0003800200 */
.L_x_99:
        /* <DEDUP_REMOVED lines=24> */
.L_x_102:
[----:B------:R-:W-:Y:S05]  /*41d0*/  BSYNC.RECONVERGENT B2 ;  /* 0x0000000000027941 */ /* 0x000fea0003800200 */
.L_x_101:
        /* <DEDUP_REMOVED lines=24> */
.L_x_104:
[----:B------:R-:W-:Y:S05]  /*4360*/  BSYNC.RECONVERGENT B2 ;  /* 0x0000000000027941 */ /* 0x000fea0003800200 */
.L_x_103:
        /* <DEDUP_REMOVED lines=22> */
.L_x_106:
[----:B------:R-:W-:Y:S05]  /*44d0*/  BSYNC.RECONVERGENT B2 ;  /* 0x0000000000027941 */ /* 0x000fea0003800200 */
.L_x_105:
[----:B------:R-:W-:Y:S01]  /*44e0*/  DADD R2, R2, R16 ;  /* 0x0000000002027229 */ /* 0x000fe20000000010 */
[----:B------:R-:W-:Y:S01]  /*44f0*/  UMOV UR8, UR10 ;  /* 0x0000000a00087c82 */ /* 0x000fe20008000000 */
[----:B------:R-:W-:Y:S01]  /*4500*/  UMOV UR9, UR11 ;  /* 0x0000000b00097c82 */ /* 0x000fe20008000000 */
[----:B------:R-:W-:Y:S01]  /*4510*/  UIADD3 UR17, UP0, UPT, -UR19, UR8, URZ ;  /* 0x0000000813117290 */ /* 0x000fe2000ff1e1ff */
[----:B------:R-:W-:-:S03]  /*4520*/  IMAD.U32 R0, RZ, RZ, UR6 ;  /* 0x00000006ff007e24 */ /* 0x000fc6000f8e00ff */
[----:B------:R-:W-:Y:S01]  /*4530*/  UIADD3.X UR18, UPT, UPT, ~UR20, UR9, URZ, UP0, !UPT ;  /* 0x0000000914127290 */ /* 0x000fe200087fe5ff */
[----:B------:R-:W-:Y:S01]  /*4540*/  DADD R2, R2, R4 ;  /* 0x0000000002027229 */ /* 0x000fe20000000004 */
[----:B------:R-:W-:Y:S01]  /*4550*/  UISETP.GE.U32.AND UP0, UPT, UR17, UR6, UPT ;  /* 0x000000061100728c */ /* 0x000fe2000bf06070 */
[----:B------:R-:W-:Y:S01]  /*4560*/  LEA R33, P0, R0, R33, 0x2 ;  /* 0x0000002100217211 */ /* 0x000fe200078010ff */
[----:B------:R-:W-:Y:S02]  /*4570*/  IMAD.U32 R0, RZ, RZ, UR16 ;  /* 0x00000010ff007e24 */ /* 0x000fe4000f8e00ff */
[----:B------:R-:W-:-:S03]  /*4580*/  UISETP.GE.U32.AND.EX UP0, UPT, UR18, UR16, UPT, UP0 ;  /* 0x000000101200728c */ /* 0x000fc6000bf06100 */
[----:B------:R-:W-:-:S08]  /*4590*/  DADD R2, R2, R6 ;  /* 0x0000000002027229 */ /* 0x000fd00000000006 */
[----:B------:R-:W-:-:S08]  /*45a0*/  DADD R2, R2, R8 ;  /* 0x0000000002027229 */ /* 0x000fd00000000008 */
[----:B------:R-:W-:-:S08]  /*45b0*/  DADD R2, R2, R10 ;  /* 0x0000000002027229 */ /* 0x000fd0000000000a */
[----:B------:R-:W-:-:S08]  /*45c0*/  DADD R2, R2, R12 ;  /* 0x0000000002027229 */ /* 0x000fd0000000000c */
[----:B------:R-:W-:Y:S01]  /*45d0*/  DADD R16, R2, R28 ;  /* 0x0000000002107229 */ /* 0x000fe2000000001c */
[----:B------:R-:W-:-:S05]  /*45e0*/  IMAD.U32 R3, RZ, RZ, UR6 ;  /* 0x00000006ff037e24 */ /* 0x000fca000f8e00ff */
[----:B------:R-:W-:Y:S01]  /*45f0*/  LEA.HI.X R32, R3, R32, R0, 0x2, P0 ;  /* 0x0000002003207211 */ /* 0x000fe200000f1400 */
[----:B------:R-:W-:Y:S06]  /*4600*/  BRA.U !UP0, `(.L_x_91) ;  /* 0x0000001d082c7547 */ /* 0x000fec000b800000 */
[----:B------:R-:W-:Y:S02]  /*4610*/  UIADD3 UR19, UP0, UPT, UR6, UR19, URZ ;  /* 0x0000001306137290 */ /* 0x000fe4000ff1e0ff */
[----:B------:R-:W-:Y:S01]  /*4620*/  VIADD R37, R37, -UR6 ;  /* 0x8000000625257c36 */ /* 0x000fe20008000000 */
[----:B------:R-:W-:Y:S02]  /*4630*/  UIADD3 UR17, UP1, UPT, UR8, -0xe00, URZ ;  /* 0xfffff20008117890 */ /* 0x000fe4000ff3e0ff */
[----:B------:R-:W-:Y:S02]  /*4640*/  UIADD3.X UR20, UPT, UPT, UR16, UR20, URZ, UP0, !UPT ;  /* 0x0000001410147290 */ /* 0x000fe400087fe4ff */
[----:B------:R-:W-:Y:S02]  /*4650*/  UIADD3.X UR18, UPT, UPT, UR9, -0x1, URZ, UP1, !UPT ;  /* 0xffffffff09127890 */ /* 0x000fe40008ffe4ff */
[----:B------:R-:W-:Y:S02]  /*4660*/  UISETP.GT.U32.AND UP0, UPT, UR19, UR17, UPT ;  /* 0x000000111300728c */ /* 0x000fe4000bf04070 */
[----:B------:R-:W-:-:S02]  /*4670*/  UIADD3 UR5, UPT, UPT, UR5, 0x1, URZ ;  /* 0x0000000105057890 */ /* 0x000fc4000fffe0ff */
[----:B------:R-:W-:-:S09]  /*4680*/  UISETP.GT.U32.AND.EX UP0, UPT, UR20, UR18, UPT, UP0 ;  /* 0x000000121400728c */ /* 0x000fd2000bf04100 */
[----:B------:R-:W-:Y:S05]  /*4690*/  BRA.U !UP0, `(.L_x_107) ;  /* 0xfffffff108c87547 */ /* 0x000fea000b83ffff */
.L_x_92:
[----:B------:R-:W0:Y:S01]  /*46a0*/  S2R R2, SR_TID.X ;  /* 0x0000000000027919 */ /* 0x000e220000002100 */
[----:B------:R-:W-:Y:S01]  /*46b0*/  UIADD3 UR10, UPT, UPT, -UR19, UR8, URZ ;  /* 0x00000008130a7290 */ /* 0x000fe2000fffe1ff */
[----:B------:R-:W-:Y:S01]  /*46c0*/  IMAD.U32 R0, RZ, RZ, UR9 ;  /* 0x00000009ff007e24 */ /* 0x000fe2000f8e00ff */
[----:B------:R-:W-:Y:S01]  /*46d0*/  UISETP.GE.U32.AND UP0, UPT, UR19, UR8, UPT ;  /* 0x000000081300728c */ /* 0x000fe2000bf06070 */
[----:B------:R-:W-:Y:S01]  /*46e0*/  IMAD.U32 R3, RZ, RZ, UR20 ;  /* 0x00000014ff037e24 */ /* 0x000fe2000f8e00ff */
[----:B------:R-:W1:Y:S01]  /*46f0*/  LDCU.64 UR16, c[0x0][0x3e8] ;  /* 0x00007d00ff1077ac */ /* 0x000e620008000a00 */
[----:B------:R-:W-:Y:S03]  /*4700*/  BSSY.RECONVERGENT B2, `(.L_x_91) ;  /* 0x00001bb000027945 */ /* 0x000fe60003800200 */
[----:B------:R-:W-:Y:S02]  /*4710*/  PLOP3.LUT P1, PT, PT, PT, UP0, 0x80, 0x8 ;  /* 0x000000000008781c */ /* 0x000fe40003f2f008 */
[----:B0-----:R-:W-:-:S04]  /*4720*/  ISETP.GE.AND P0, PT, R2, UR10, PT ;  /* 0x0000000a02007c0c */ /* 0x001fc8000bf06270 */
[----:B------:R-:W-:-:S13]  /*4730*/  ISETP.GE.U32.OR.EX P0, PT, R3, R0, P0, P1 ;  /* 0x000000000300720c */ /* 0x000fda0000706510 */
[----:B-1----:R-:W-:Y:S05]  /*4740*/  @P0 BRA `(.L_x_108) ;  /* 0x0000001800d80947 */ /* 0x002fea0003800000 */
[----:B------:R-:W0:Y:S01]  /*4750*/  LDC R3, c[0x0][0x3c0] ;  /* 0x0000f000ff037b82 */ /* 0x000e220000000800 */
[----:B------:R-:W-:Y:S01]  /*4760*/  UIADD3 UR9, UPT, UPT, UR15, UR6, URZ ;  /* 0x000000060f097290 */ /* 0x000fe2000fffe0ff */
[----:B------:R-:W-:Y:S01]  /*4770*/  IMAD.U32 R5, RZ, RZ, UR8 ;  /* 0x00000008ff057e24 */ /* 0x000fe2000f8e00ff */
[----:B------:R-:W-:Y:S01]  /*4780*/  LOP3.LUT R8, RZ, R2, RZ, 0x33, !PT ;  /* 0x00000002ff087212 */ /* 0x000fe200078e33ff */
[----:B------:R-:W-:Y:S01]  /*4790*/  BSSY.RECONVERGENT B3, `(.L_x_109) ;  /* 0x00000dd000037945 */ /* 0x000fe20003800200 */
[----:B------:R-:W-:Y:S02]  /*47a0*/  IMAD.MOV.U32 R7, RZ, RZ, R2 ;  /* 0x000000ffff077224 */ /* 0x000fe400078e0002 */
[----:B------:R-:W-:Y:S01]  /*47b0*/  IADD3 R8, PT, PT, R5, -UR9, R8 ;  /* 0x8000000905087c10 */ /* 0x000fe2000fffe008 */
[----:B0-----:R-:W-:-:S04]  /*47c0*/  IMAD R3, R3, UR5, RZ ;  /* 0x0000000503037c24 */ /* 0x001fc8000f8e02ff */
[----:B------:R-:W-:-:S05]  /*47d0*/  IMAD R8, R3, -0xe00, R8 ;  /* 0xfffff20003087824 */ /* 0x000fca00078e0208 */
[C---:B------:R-:W-:Y:S02]  /*47e0*/  ISETP.GE.U32.AND P0, PT, R8.reuse, 0xe00, PT ;  /* 0x00000e000800780c */ /* 0x040fe40003f06070 */
[----:B------:R-:W-:-:S04]  /*47f0*/  LEA.HI R10, R8, 0x1, RZ, 0x17 ;  /* 0x00000001080a7811 */ /* 0x000fc800078fb8ff */
[----:B------:R-:W-:-:S07]  /*4800*/  LOP3.LUT R9, R10, 0x7, RZ, 0xc0, !PT ;  /* 0x000000070a097812 */ /* 0x000fce00078ec0ff */
[----:B------:R-:W-:Y:S05]  /*4810*/  @!P0 BRA `(.L_x_110) ;  /* 0x0000000c00508947 */ /* 0x000fea0003800000 */
[----:B------:R-:W-:Y:S01]  /*4820*/  LEA.HI R37, R37, 0x1, RZ, 0x17 ;  /* 0x0000000125257811 */ /* 0x000fe200078fb8ff */
[----:B------:R-:W-:-:S03]  /*4830*/  IMAD.MOV.U32 R7, RZ, RZ, R2 ;  /* 0x000000ffff077224 */ /* 0x000fc600078e0002 */
[----:B------:R-:W-:-:S05]  /*4840*/  LOP3.LUT R37, R37, 0xfffff8, RZ, 0xc0, !PT ;  /* 0x00fffff825257812 */ /* 0x000fca00078ec0ff */
[----:B------:R-:W-:-:S07]  /*4850*/  IMAD.MOV R6, RZ, RZ, -R37 ;  /* 0x000000ffff067224 */ /* 0x000fce00078e0a25 */
.L_x_127:
[----:B------:R-:W-:Y:S02]  /*4860*/  IMAD.MOV.U32 R2, RZ, RZ, R33 ;  /* 0x000000ffff027224 */ /* 0x000fe400078e0021 */
[----:B------:R-:W-:-:S05]  /*4870*/  IMAD.MOV.U32 R3, RZ, RZ, R32 ;  /* 0x000000ffff037224 */ /* 0x000fca00078e0020 */
[----:B------:R-:W2:Y:S01]  /*4880*/  LDG.E R0, desc[UR12][R2.64+-0x2000] ;  /* 0xffe0000c02007981 */ /* 0x000ea2000c1e1900 */
[----:B------:R-:W-:Y:S01]  /*4890*/  VIADD R6, R6, 0x8 ;  /* 0x0000000806067836 */ /* 0x000fe20000000000 */
[----:B------:R-:W-:Y:S04]  /*48a0*/  BSSY.RECONVERGENT B4, `(.L_x_111) ;  /* 0x0000016000047945 */ /* 0x000fe80003800200 */
[----:B------:R-:W-:Y:S01]  /*48b0*/  ISETP.NE.AND P1, PT, R6, RZ, PT ;  /* 0x000000ff0600720c */ /* 0x000fe20003f25270 */
        /* <DEDUP_REMOVED lines=20> */
.L_x_112:
[----:B------:R-:W-:Y:S05]  /*4a00*/  BSYNC.RECONVERGENT B4 ;  /* 0x0000000000047941 */ /* 0x000fea0003800200 */
.L_x_111:
        /* <DEDUP_REMOVED lines=15> */
[----:B------:R-:W-:Y:S02]  /*4b00*/  DFMA R12, R4, R14, R12 ;  /* 0x0000000e040c722b */ /* 0x000fe4000000000c */
[----:B------:R-:W-:-:S08]  /*4b10*/  DADD R4, R28, R16 ;  /* 0x000000001c047229 */ /* 0x000fd00000000010 */
        /* <DEDUP_REMOVED lines=8> */
.L_x_114:
[----:B------:R-:W-:Y:S05]  /*4ba0*/  BSYNC.RECONVERGENT B4 ;  /* 0x0000000000047941 */ /* 0x000fea0003800200 */
.L_x_113:
        /* <DEDUP_REMOVED lines=23> */
.L_x_116:
[----:B------:R-:W-:Y:S05]  /*4d20*/  BSYNC.RECONVERGENT B4 ;  /* 0x0000000000047941 */ /* 0x000fea0003800200 */
.L_x_115:
        /* <DEDUP_REMOVED lines=25> */
.L_x_118:
[----:B------:R-:W-:Y:S05]  /*4ec0*/  BSYNC.RECONVERGENT B4 ;  /* 0x0000000000047941 */ /* 0x000fea0003800200 */
.L_x_117:
        /* <DEDUP_REMOVED lines=23> */
.L_x_120:
[----:B------:R-:W-:Y:S05]  /*5040*/  BSYNC.RECONVERGENT B4 ;  /* 0x0000000000047941 */ /* 0x000fea0003800200 */
.L_x_119:
        /* <DEDUP_REMOVED lines=25> */
.L_x_122:
[----:B------:R-:W-:Y:S05]  /*51e0*/  BSYNC.RECONVERGENT B4 ;  /* 0x0000000000047941 */ /* 0x000fea0003800200 */
.L_x_121:
        /* <DEDUP_REMOVED lines=23> */
.L_x_124:
[----:B------:R-:W-:Y:S05]  /*5360*/  BSYNC.RECONVERGENT B4 ;  /* 0x0000000000047941 */ /* 0x000fea0003800200 */
.L_x_123:
        /* <DEDUP_REMOVED lines=25> */
.L_x_126:
[----:B------:R-:W-:Y:S05]  /*5500*/  BSYNC.RECONVERGENT B4 ;  /* 0x0000000000047941 */ /* 0x000fea0003800200 */
.L_x_125:
[----:B------:R-:W-:Y:S01]  /*5510*/  IADD3 R33, P0, PT, R2, 0x4000, RZ ;  /* 0x0000400002217810 */ /* 0x000fe20007f1e0ff */
[----:B------:R-:W-:Y:S01]  /*5520*/  DADD R16, R4, R16 ;  /* 0x0000000004107229 */ /* 0x000fe20000000010 */
[----:B------:R-:W-:-:S03]  /*5530*/  VIADD R7, R7, 0x1000 ;  /* 0x0000100007077836 */ /* 0x000fc60000000000 */
[----:B------:R-:W-:Y:S01]  /*5540*/  IMAD.X R32, RZ, RZ, R3, P0 ;  /* 0x000000ffff207224 */ /* 0x000fe200000e0603 */
[----:B------:R-:W-:Y:S07]  /*5550*/  @P1 BRA `(.L_x_127) ;  /* 0xfffffff000c01947 */ /* 0x000fee000383ffff */
.L_x_110:
[----:B------:R-:W-:Y:S05]  /*5560*/  BSYNC.RECONVERGENT B3 ;  /* 0x0000000000037941 */ /* 0x000fea0003800200 */
.L_x_109:
[----:B------:R-:W-:-:S13]  /*5570*/  ISETP.NE.AND P0, PT, R9, RZ, PT ;  /* 0x000000ff0900720c */ /* 0x000fda0003f05270 */
[----:B------:R-:W-:Y:S05]  /*5580*/  @!P0 BRA `(.L_x_108) ;  /* 0x0000000c00488947 */ /* 0x000fea0003800000 */
[----:B------:R-:W-:Y:S01]  /*5590*/  ISETP.GE.U32.AND P0, PT, R9, 0x4, PT ;  /* 0x000000040900780c */ /* 0x000fe20003f06070 */
[----:B------:R-:W-:-:S12]  /*55a0*/  BSSY.RECONVERGENT B3, `(.L_x_128) ;  /* 0x0000070000037945 */ /* 0x000fd80003800200 */
[----:B------:R-:W-:Y:S05]  /*55b0*/  @!P0 BRA `(.L_x_129) ;  /* 0x0000000400b88947 */ /* 0x000fea0003800000 */
[----:B------:R-:W0:Y:S01]  /*55c0*/  LDCU.64 UR10, c[0x0][0x380] ;  /* 0x00007000ff0a77ac */ /* 0x000e220008000a00 */
[----:B------:R-:W-:-:S05]  /*55d0*/  IADD3 R0, P0, PT, R7, UR19, RZ ;  /* 0x0000001307007c10 */ /* 0x000fca000ff1e0ff */
[----:B------:R-:W-:Y:S01]  /*55e0*/  IMAD.X R3, RZ, RZ, UR20, P0 ;  /* 0x00000014ff037e24 */ /* 0x000fe200080e06ff */
        /* <DEDUP_REMOVED lines=25> */
.L_x_131:
[----:B------:R-:W-:Y:S05]  /*5780*/  BSYNC.RECONVERGENT B4 ;  /* 0x0000000000047941 */ /* 0x000fea0003800200 */
.L_x_130:
        /* <DEDUP_REMOVED lines=26> */
.L_x_133:
[----:B------:R-:W-:Y:S05]  /*5930*/  BSYNC.RECONVERGENT B4 ;  /* 0x0000000000047941 */ /* 0x000fea0003800200 */
.L_x_132:
        /* <DEDUP_REMOVED lines=24> */
.L_x_135:
[----:B------:R-:W-:Y:S05]  /*5ac0*/  BSYNC.RECONVERGENT B4 ;  /* 0x0000000000047941 */ /* 0x000fea0003800200 */
.L_x_134:
        /* <DEDUP_REMOVED lines=26> */
.L_x_137:
[----:B------:R-:W-:Y:S05]  /*5c70*/  BSYNC.RECONVERGENT B4 ;  /* 0x0000000000047941 */ /* 0x000fea0003800200 */
.L_x_136:
[----:B------:R-:W-:Y:S01]  /*5c80*/  DADD R16, R16, R2 ;  /* 0x0000000010107229 */ /* 0x000fe20000000002 */
[----:B------:R-:W-:-:S10]  /*5c90*/  VIADD R7, R7, 0x800 ;  /* 0x0000080007077836 */ /* 0x000fd40000000000 */
.L_x_129:
[----:B------:R-:W-:Y:S05]  /*5ca0*/  BSYNC.RECONVERGENT B3 ;  /* 0x0000000000037941 */ /* 0x000fea0003800200 */
.L_x_128:
[----:B------:R-:W-:-:S13]  /*5cb0*/  LOP3.LUT P0, R10, R10, 0x3, RZ, 0xc0, !PT ;  /* 0x000000030a0a7812 */ /* 0x000fda000780c0ff */
[----:B------:R-:W-:Y:S05]  /*5cc0*/  @!P0 BRA `(.L_x_108) ;  /* 0x0000000400788947 */ /* 0x000fea0003800000 */
[----:B------:R-:W-:Y:S01]  /*5cd0*/  ISETP.NE.AND P0, PT, R10, 0x1, PT ;  /* 0x000000010a00780c */ /* 0x000fe20003f05270 */
        /* <DEDUP_REMOVED lines=30> */
.L_x_141:
[----:B------:R-:W-:Y:S05]  /*5ec0*/  BSYNC.RECONVERGENT B4 ;  /* 0x0000000000047941 */ /* 0x000fea0003800200 */
.L_x_140:
        /* <DEDUP_REMOVED lines=26> */
.L_x_143:
[----:B------:R-:W-:Y:S05]  /*6070*/  BSYNC.RECONVERGENT B4 ;  /* 0x0000000000047941 */ /* 0x000fea0003800200 */
.L_x_142:
[----:B------:R-:W-:Y:S01]  /*6080*/  DADD R16, R16, R2 ;  /* 0x0000000010107229 */ /* 0x000fe20000000002 */
[----:B------:R-:W-:-:S10]  /*6090*/  VIADD R7, R7, 0x400 ;  /* 0x0000040007077836 */ /* 0x000fd40000000000 */
.L_x_139:
[----:B------:R-:W-:Y:S05]  /*60a0*/  BSYNC.RECONVERGENT B3 ;  /* 0x0000000000037941 */ /* 0x000fea0003800200 */
.L_x_138:
[----:B------:R-:W-:-:S13]  /*60b0*/  LOP3.LUT P0, RZ, R8, 0x200, RZ, 0xc0, !PT ;  /* 0x0000020008ff7812 */ /* 0x000fda000780c0ff */
[----:B------:R-:W-:Y:S05]  /*60c0*/  @P0 BRA `(.L_x_108) ;  /* 0x0000000000780947 */ /* 0x000fea0003800000 */
        /* <DEDUP_REMOVED lines=28> */
.L_x_145:
[----:B------:R-:W-:Y:S05]  /*6290*/  BSYNC.RECONVERGENT B3 ;  /* 0x0000000000037941 */ /* 0x000fea0003800200 */
.L_x_144:
[----:B------:R-:W-:-:S11]  /*62a0*/  DADD R16, R16, R28 ;  /* 0x0000000010107229 */ /* 0x000fd6000000001c */
.L_x_108:
[----:B------:R-:W-:Y:S05]  /*62b0*/  BSYNC.RECONVERGENT B2 ;  /* 0x0000000000027941 */ /* 0x000fea0003800200 */
.L_x_91:
[----:B------:R-:W0:Y:S01]  /*62c0*/  S2R R0, SR_LANEID ;  /* 0x0000000000007919 */ /* 0x000e220000000000 */
[----:B------:R-:W-:Y:S04]  /*62d0*/  SHFL.DOWN PT, R2, R16, 0x1, 0x1f ;  /* 0x08201f0010027f89 */ /* 0x000fe800000e0000 */
[----:B------:R-:W1:Y:S01]  /*62e0*/  SHFL.DOWN PT, R3, R17, 0x1, 0x1f ;  /* 0x08201f0011037f89 */ /* 0x000e6200000e0000 */
[----:B------:R-:W2:Y:S01]  /*62f0*/  S2R R11, SR_TID.X ;  /* 0x00000000000b7919 */ /* 0x000ea20000002100 */
        /* <DEDUP_REMOVED lines=20> */
[----:B------:R-:W-:Y:S02]  /*6440*/  @!P1 MOV R7, 0x400 ;  /* 0x0000040000079802 */ /* 0x000fe40000000f00 */
[----:B--2---:R-:W-:Y:S01]  /*6450*/  @!P1 SHF.R.U32.HI R6, RZ, 0x2, R11 ;  /* 0x00000002ff069819 */ /* 0x004fe2000001160b */
[----:B------:R-:W0:Y:S01]  /*6460*/  SHFL.DOWN PT, R3, R9, 0x8, 0x1f ;  /* 0x09001f0009037f89 */ /* 0x000e2200000e0000 */
[----:B-1----:R-:W-:-:S02]  /*6470*/  @!P1 LEA R7, R10, R7, 0x18 ;  /* 0x000000070a079211 */ /* 0x002fc400078ec0ff */
[----:B------:R-:W-:-:S05]  /*6480*/  @!P1 LOP3.LUT R6, R6, 0xf8, RZ, 0xc0, !PT ;  /* 0x000000f806069812 */ /* 0x000fca00078ec0ff */
[----:B------:R-:W-:Y:S01]  /*6490*/  @!P1 IMAD.IADD R7, R6, 0x1, R7 ;  /* 0x0000000106079824 */ /* 0x000fe200078e0207 */
        /* <DEDUP_REMOVED lines=13> */
[----:B------:R-:W1:Y:S01]  /*6570*/  S2UR UR5, SR_CgaCtaId ;  /* 0x00000000000579c3 */ /* 0x000e620000008800 */
[----:B------:R-:W-:Y:S02]  /*6580*/  UMOV UR4, 0x400 ;  /* 0x0000040000047882 */ /* 0x000fe40000000000 */
[----:B-1----:R-:W-:-:S09]  /*6590*/  ULEA UR4, UR5, UR4, 0x18 ;  /* 0x0000000405047291 */ /* 0x002fd2000f8ec0ff */
[----:B0-----:R-:W0:Y:S04]  /*65a0*/  LDS.64 R2, [UR4+0x18] ;  /* 0x00001804ff027984 */ /* 0x001e280008000a00 */
        /* <DEDUP_REMOVED lines=21> */
[----:B------:R-:W-:-:S11]  /*6700*/  DADD R14, R2, R14 ;  /* 0x00000000020e7229 */ /* 0x000fd6000000000e */
.L_x_76:
[----:B------:R-:W-:Y:S05]  /*6710*/  BSYNC.RECONVERGENT B0 ;  /* 0x0000000000007941 */ /* 0x000fea0003800200 */
.L_x_30:
[----:B------:R-:W-:Y:S05]  /*6720*/  @P0 EXIT ;  /* 0x000000000000094d */ /* 0x000fea0003800000 */
[----:B------:R-:W3:Y:S02]  /*6730*/  LDCU.64 UR4, c[0x0][0x388] ;  /* 0x00007100ff0477ac */ /* 0x000ee40008000a00 */
[----:B---3--:R-:W-:-:S06]  /*6740*/  UIMAD.WIDE.U32 UR4, UR14, 0x8, UR4 ;  /* 0x000000080e0478a5 */ /* 0x008fcc000f8e0004 */
[----:B0-2---:R-:W-:Y:S02]  /*6750*/  IMAD.U32 R2, RZ, RZ, UR4 ;  /* 0x00000004ff027e24 */ /* 0x005fe4000f8e00ff */
[----:B------:R-:W-:-:S05]  /*6760*/  IMAD.U32 R3, RZ, RZ, UR5 ;  /* 0x00000005ff037e24 */ /* 0x000fca000f8e00ff */
[----:B------:R-:W-:Y:S01]  /*6770*/  STG.E.64 desc[UR12][R2.64], R14 ;  /* 0x0000000e02007986 */ /* 0x000fe2000c101b0c */
[----:B------:R-:W-:Y:S05]  /*6780*/  EXIT ;  /* 0x000000000000794d */ /* 0x000fea0003800000 */
        .weak           $__internal_0_$__cuda_sm20_div_rn_f64_full
        .type           $__internal_0_$__cuda_sm20_div_rn_f64_full,@function
        .size           $__internal_0_$__cuda_sm20_div_rn_f64_full,(.L_x_572 - $__internal_0_$__cuda_sm20_div_rn_f64_full)
$__internal_0_$__cuda_sm20_div_rn_f64_full:
[C---:B------:R-:W-:Y:S01]  /*6790*/  FSETP.GEU.AND P0, PT, |R14|.reuse, 1.469367938527859385e-39, PT ;  /* 0x001000000e00780b */ /* 0x040fe20003f0e200 */
[----:B------:R-:W-:Y:S01]  /*67a0*/  IMAD.MOV.U32 R22, RZ, RZ, R20 ;  /* 0x000000ffff167224 */ /* 0x000fe200078e0014 */
[C---:B------:R-:W-:Y:S01]  /*67b0*/  LOP3.LUT R21, R14.reuse, 0x800fffff, RZ, 0xc0, !PT ;  /* 0x800fffff0e157812 */ /* 0x040fe200078ec0ff */
[----:B------:R-:W-:Y:S01]  /*67c0*/  IMAD.MOV.U32 R23, RZ, RZ, R14 ;  /* 0x000000ffff177224 */ /* 0x000fe200078e000e */
[----:B------:R-:W-:Y:S01]  /*67d0*/  LOP3.LUT R30, R14, 0x7ff00000, RZ, 0xc0, !PT ;  /* 0x7ff000000e1e7812 */ /* 0x000fe200078ec0ff */
[----:B------:R-:W-:Y:S01]  /*67e0*/  IMAD.MOV.U32 R26, RZ, RZ, 0x1 ;  /* 0x00000001ff1a7424 */ /* 0x000fe200078e00ff */
[----:B------:R-:W-:Y:S01]  /*67f0*/  LOP3.LUT R21, R21, 0x3ff00000, RZ, 0xfc, !PT ;  /* 0x3ff0000015157812 */ /* 0x000fe200078efcff */
[----:B------:R-:W-:-:S06]  /*6800*/  IMAD.MOV.U32 R34, RZ, RZ, 0x1ca00000 ;  /* 0x1ca00000ff227424 */ /* 0x000fcc00078e00ff */
[----:B------:R-:W-:-:S06]  /*6810*/  @!P0 DMUL R20, R22, 8.98846567431157953865e+307 ;  /* 0x7fe0000016148828 */ /* 0x000fcc0000000000 */
[----:B------:R-:W0:Y:S02]  /*6820*/  MUFU.RCP64H R27, R21 ;  /* 0x00000015001b7308 */ /* 0x000e240000001800 */
[----:B0-----:R-:W-:-:S08]  /*6830*/  DFMA R24, R26, -R20, 1 ;  /* 0x3ff000001a18742b */ /* 0x001fd00000000814 */
[----:B------:R-:W-:Y:S01]  /*6840*/  DFMA R28, R24, R24, R24 ;  /* 0x00000018181c722b */ /* 0x000fe20000000018 */
[----:B------:R-:W-:Y:S02]  /*6850*/  IMAD.U32 R25, RZ, RZ, UR7 ;  /* 0x00000007ff197e24 */ /* 0x000fe4000f8e00ff */
[----:B------:R-:W-:-:S03]  /*6860*/  IMAD.U32 R24, RZ, RZ, UR4 ;  /* 0x00000004ff187e24 */ /* 0x000fc6000f8e00ff */
[----:B------:R-:W-:Y:S02]  /*6870*/  LOP3.LUT R36, R25, 0x7ff00000, RZ, 0xc0, !PT ;  /* 0x7ff0000019247812 */ /* 0x000fe400078ec0ff */
[----:B------:R-:W-:Y:S02]  /*6880*/  DFMA R26, R26, R28, R26 ;  /* 0x0000001c1a1a722b */ /* 0x000fe4000000001a */
[----:B------:R-:W-:Y:S01]  /*6890*/  ISETP.GE.U32.AND P2, PT, R36, R30, PT ;  /* 0x0000001e2400720c */ /* 0x000fe20003f46070 */
[----:B------:R-:W-:-:S03]  /*68a0*/  IMAD.MOV.U32 R31, RZ, RZ, R36 ;  /* 0x000000ffff1f7224 */ /* 0x000fc600078e0024 */
[----:B------:R-:W-:Y:S02]  /*68b0*/  SEL R28, R34, 0x63400000, !P2 ;  /* 0x63400000221c7807 */ /* 0x000fe40005000000 */
[----:B------:R-:W-:Y:S01]  /*68c0*/  DFMA R14, R26, -R20, 1 ;  /* 0x3ff000001a0e742b */ /* 0x000fe20000000814 */
[----:B------:R-:W-:-:S07]  /*68d0*/  FSETP.GEU.AND P2, PT, |R25|, 1.469367938527859385e-39, PT ;  /* 0x001000001900780b */ /* 0x000fce0003f4e200 */
[----:B------:R-:W-:Y:S01]  /*68e0*/  DFMA R26, R26, R14, R26 ;  /* 0x0000000e1a1a722b */ /* 0x000fe2000000001a */
[----:B------:R-:W-:Y:S01]  /*68f0*/  LOP3.LUT R15, R28, 0x800fffff, R25, 0xf8, !PT ;  /* 0x800fffff1c0f7812 */ /* 0x000fe200078ef819 */
[----:B------:R-:W-:-:S04]  /*6900*/  IMAD.MOV.U32 R14, RZ, RZ, R24 ;  /* 0x000000ffff0e7224 */ /* 0x000fc800078e0018 */
[----:B------:R-:W-:Y:S05]  /*6910*/  @P2 BRA `(.L_x_146) ;  /* 0x0000000000202947 */ /* 0x000fea0003800000 */
[----:B------:R-:W-:-:S04]  /*6920*/  LOP3.LUT R28, R23, 0x7ff00000, RZ, 0xc0, !PT ;  /* 0x7ff00000171c7812 */ /* 0x000fc800078ec0ff */
[----:B------:R-:W-:-:S04]  /*6930*/  ISETP.GE.U32.AND P2, PT, R36, R28, PT ;  /* 0x0000001c2400720c */ /* 0x000fc80003f46070 */
[----:B------:R-:W-:-:S04]  /*6940*/  SEL R28, R34, 0x63400000, !P2 ;  /* 0x63400000221c7807 */ /* 0x000fc80005000000 */
[----:B------:R-:W-:-:S04]  /*6950*/  LOP3.LUT R28, R28, 0x80000000, R25, 0xf8, !PT ;  /* 0x800000001c1c7812 */ /* 0x000fc800078ef819 */
[----:B------:R-:W-:Y:S01]  /*6960*/  LOP3.LUT R29, R28, 0x100000, RZ, 0xfc, !PT ;  /* 0x001000001c1d7812 */ /* 0x000fe200078efcff */
[----:B------:R-:W-:-:S06]  /*6970*/  IMAD.MOV.U32 R28, RZ, RZ, RZ ;  /* 0x000000ffff1c7224 */ /* 0x000fcc00078e00ff */
[----:B------:R-:W-:-:S10]  /*6980*/  DFMA R14, R14, 2, -R28 ;  /* 0x400000000e0e782b */ /* 0x000fd4000000081c */
[----:B------:R-:W-:-:S07]  /*6990*/  LOP3.LUT R31, R15, 0x7ff00000, RZ, 0xc0, !PT ;  /* 0x7ff000000f1f7812 */ /* 0x000fce00078ec0ff */
.L_x_146:
[----:B------:R-:W-:Y:S01]  /*69a0*/  DMUL R28, R26, R14 ;  /* 0x0000000e1a1c7228 */ /* 0x000fe20000000000 */
[----:B------:R-:W-:Y:S01]  /*69b0*/  @!P0 LOP3.LUT R30, R21, 0x7ff00000, RZ, 0xc0, !PT ;  /* 0x7ff00000151e8812 */ /* 0x000fe200078ec0ff */
[----:B------:R-:W-:Y:S06]  /*69c0*/  BSSY.RECONVERGENT B1, `(.L_x_147) ;  /* 0x000003e000017945 */ /* 0x000fec0003800200 */
[----:B------:R-:W-:-:S08]  /*69d0*/  DFMA R34, R28, -R20, R14 ;  /* 0x800000141c22722b */ /* 0x000fd0000000000e */
[----:B------:R-:W-:Y:S01]  /*69e0*/  DFMA R26, R26, R34, R28 ;  /* 0x000000221a1a722b */ /* 0x000fe2000000001c */
[----:B------:R-:W-:-:S05]  /*69f0*/  VIADD R28, R31, 0xffffffff ;  /* 0xffffffff1f1c7836 */ /* 0x000fca0000000000 */
[----:B------:R-:W-:Y:S01]  /*6a00*/  ISETP.GT.U32.AND P0, PT, R28, 0x7feffffe, PT ;  /* 0x7feffffe1c00780c */ /* 0x000fe20003f04070 */
[----:B------:R-:W-:-:S05]  /*6a10*/  VIADD R28, R30, 0xffffffff ;  /* 0xffffffff1e1c7836 */ /* 0x000fca0000000000 */
[----:B------:R-:W-:-:S13]  /*6a20*/  ISETP.GT.U32.OR P0, PT, R28, 0x7feffffe, P0 ;  /* 0x7feffffe1c00780c */ /* 0x000fda0000704470 */
[----:B------:R-:W-:Y:S05]  /*6a30*/  @P0 BRA `(.L_x_148) ;  /* 0x0000000000780947 */ /* 0x000fea0003800000 */
[----:B------:R-:W-:Y:S01]  /*6a40*/  LOP3.LUT R24, R23, 0x7ff00000, RZ, 0xc0, !PT ;  /* 0x7ff0000017187812 */ /* 0x000fe200078ec0ff */
[----:B------:R-:W-:-:S03]  /*6a50*/  IMAD.MOV.U32 R29, RZ, RZ, 0x1ca00000 ;  /* 0x1ca00000ff1d7424 */ /* 0x000fc600078e00ff */
[CC--:B------:R-:W-:Y:S02]  /*6a60*/  VIADDMNMX R25, R36.reuse, -R24.reuse, 0xb9600000, !PT ;  /* 0xb960000024197446 */ /* 0x0c0fe40007800918 */
[----:B------:R-:W-:Y:S02]  /*6a70*/  ISETP.GE.U32.AND P0, PT, R36, R24, PT ;  /* 0x000000182400720c */ /* 0x000fe40003f06070 */
[----:B------:R-:W-:Y:S02]  /*6a80*/  VIMNMX R24, PT, PT, R25, 0x46a00000, PT ;  /* 0x46a0000019187848 */ /* 0x000fe40003fe0100 */
[----:B------:R-:W-:-:S05]  /*6a90*/  SEL R30, R29, 0x63400000, !P0 ;  /* 0x634000001d1e7807 */ /* 0x000fca0004000000 */
[----:B------:R-:W-:Y:S02]  /*6aa0*/  IMAD.IADD R30, R24, 0x1, -R30 ;  /* 0x00000001181e7824 */ /* 0x000fe400078e0a1e */
[----:B------:R-:W-:Y:S02]  /*6ab0*/  IMAD.MOV.U32 R24, RZ, RZ, RZ ;  /* 0x000000ffff187224 */ /* 0x000fe400078e00ff */
[----:B------:R-:W-:-:S06]  /*6ac0*/  VIADD R25, R30, 0x7fe00000 ;  /* 0x7fe000001e197836 */ /* 0x000fcc0000000000 */
[----:B------:R-:W-:-:S10]  /*6ad0*/  DMUL R28, R26, R24 ;  /* 0x000000181a1c7228 */ /* 0x000fd40000000000 */
[----:B------:R-:W-:-:S13]  /*6ae0*/  FSETP.GTU.AND P0, PT, |R29|, 1.469367938527859385e-39, PT ;  /* 0x001000001d00780b */ /* 0x000fda0003f0c200 */
[----:B------:R-:W-:Y:S05]  /*6af0*/  @P0 BRA `(.L_x_149) ;  /* 0x0000000000a80947 */ /* 0x000fea0003800000 */
[----:B------:R-:W-:Y:S01]  /*6b00*/  DFMA R14, R26, -R20, R14 ;  /* 0x800000141a0e722b */ /* 0x000fe2000000000e */
[----:B------:R-:W-:-:S09]  /*6b10*/  IMAD.MOV.U32 R24, RZ, RZ, RZ ;  /* 0x000000ffff187224 */ /* 0x000fd200078e00ff */
[C---:B------:R-:W-:Y:S02]  /*6b20*/  FSETP.NEU.AND P0, PT, R15.reuse, RZ, PT ;  /* 0x000000ff0f00720b */ /* 0x040fe40003f0d000 */
[----:B------:R-:W-:-:S04]  /*6b30*/  LOP3.LUT R22, R15, 0x80000000, R23, 0x48, !PT ;  /* 0x800000000f167812 */ /* 0x000fc800078e4817 */
[----:B------:R-:W-:-:S07]  /*6b40*/  LOP3.LUT R25, R22, R25, RZ, 0xfc, !PT ;  /* 0x0000001916197212 */ /* 0x000fce00078efcff */
[----:B------:R-:W-:Y:S05]  /*6b50*/  @!P0 BRA `(.L_x_149) ;  /* 0x0000000000908947 */ /* 0x000fea0003800000 */
[----:B------:R-:W-:Y:S01]  /*6b60*/  IMAD.MOV R15, RZ, RZ, -R30 ;  /* 0x000000ffff0f7224 */ /* 0x000fe200078e0a1e */
[----:B------:R-:W-:Y:S01]  /*6b70*/  DMUL.RP R24, R26, R24 ;  /* 0x000000181a187228 */ /* 0x000fe20000008000 */
[----:B------:R-:W-:Y:S01]  /*6b80*/  IMAD.MOV.U32 R14, RZ, RZ, RZ ;  /* 0x000000ffff0e7224 */ /* 0x000fe200078e00ff */
[----:B------:R-:W-:-:S05]  /*6b90*/  IADD3 R30, PT, PT, -R30, -0x43300000, RZ ;  /* 0xbcd000001e1e7810 */ /* 0x000fca0007ffe1ff */
[----:B------:R-:W-:-:S03]  /*6ba0*/  DFMA R14, R28, -R14, R26 ;  /* 0x8000000e1c0e722b */ /* 0x000fc6000000001a */
[----:B------:R-:W-:-:S07]  /*6bb0*/  LOP3.LUT R22, R25, R22, RZ, 0x3c, !PT ;  /* 0x0000001619167212 */ /* 0x000fce00078e3cff */
[----:B------:R-:W-:-:S04]  /*6bc0*/  FSETP.NEU.AND P0, PT, |R15|, R30, PT ;  /* 0x0000001e0f00720b */ /* 0x000fc80003f0d200 */
[----:B------:R-:W-:Y:S02]  /*6bd0*/  FSEL R24, R24, R28, !P0 ;  /* 0x0000001c18187208 */ /* 0x000fe40004000000 */
[----:B------:R-:W-:-:S05]  /*6be0*/  FSEL R28, R22, R29, !P0 ;  /* 0x0000001d161c7208 */ /* 0x000fca0004000000 */
[----:B------:R-:W-:Y:S02]  /*6bf0*/  IMAD.MOV.U32 R29, RZ, RZ, R28 ;  /* 0x000000ffff1d7224 */ /* 0x000fe400078e001c */
[----:B------:R-:W-:Y:S01]  /*6c00*/  IMAD.MOV.U32 R28, RZ, RZ, R24 ;  /* 0x000000ffff1c7224 */ /* 0x000fe200078e0018 */
[----:B------:R-:W-:Y:S06]  /*6c10*/  BRA `(.L_x_149) ;  /* 0x0000000000607947 */ /* 0x000fec0003800000 */
.L_x_148:
[----:B------:R-:W-:-:S14]  /*6c20*/  DSETP.NAN.AND P0, PT, R24, R24, PT ;  /* 0x000000181800722a */ /* 0x000fdc0003f08000 */
[----:B------:R-:W-:Y:S05]  /*6c30*/  @P0 BRA `(.L_x_150) ;  /* 0x00000000004c0947 */ /* 0x000fea0003800000 */
[----:B------:R-:W-:-:S14]  /*6c40*/  DSETP.NAN.AND P0, PT, R22, R22, PT ;  /* 0x000000161600722a */ /* 0x000fdc0003f08000 */
[----:B------:R-:W-:Y:S05]  /*6c50*/  @P0 BRA `(.L_x_151) ;  /* 0x0000000000340947 */ /* 0x000fea0003800000 */
[----:B------:R-:W-:Y:S01]  /*6c60*/  ISETP.NE.AND P0, PT, R31, R30, PT ;  /* 0x0000001e1f00720c */ /* 0x000fe20003f05270 */
[----:B------:R-:W-:Y:S02]  /*6c70*/  IMAD.MOV.U32 R28, RZ, RZ, 0x0 ;  /* 0x00000000ff1c7424 */ /* 0x000fe400078e00ff */
[----:B------:R-:W-:-:S10]  /*6c80*/  IMAD.MOV.U32 R29, RZ, RZ, -0x80000 ;  /* 0xfff80000ff1d7424 */ /* 0x000fd400078e00ff */
[----:B------:R-:W-:Y:S05]  /*6c90*/  @!P0 BRA `(.L_x_149) ;  /* 0x0000000000408947 */ /* 0x000fea0003800000 */
[----:B------:R-:W-:Y:S02]  /*6ca0*/  ISETP.NE.AND P0, PT, R31, 0x7ff00000, PT ;  /* 0x7ff000001f00780c */ /* 0x000fe40003f05270 */
[----:B------:R-:W-:Y:S02]  /*6cb0*/  LOP3.LUT R22, R25, 0x80000000, R23, 0x48, !PT ;  /* 0x8000000019167812 */ /* 0x000fe400078e4817 */
[----:B------:R-:W-:-:S13]  /*6cc0*/  ISETP.EQ.OR P0, PT, R30, RZ, !P0 ;  /* 0x000000ff1e00720c */ /* 0x000fda0004702670 */
[----:B------:R-:W-:Y:S01]  /*6cd0*/  @P0 LOP3.LUT R14, R22, 0x7ff00000, RZ, 0xfc, !PT ;  /* 0x7ff00000160e0812 */ /* 0x000fe200078efcff */
[----:B------:R-:W-:Y:S02]  /*6ce0*/  @!P0 IMAD.MOV.U32 R28, RZ, RZ, RZ ;  /* 0x000000ffff1c8224 */ /* 0x000fe400078e00ff */
[----:B------:R-:W-:Y:S02]  /*6cf0*/  @!P0 IMAD.MOV.U32 R29, RZ, RZ, R22 ;  /* 0x000000ffff1d8224 */ /* 0x000fe400078e0016 */
[----:B------:R-:W-:Y:S02]  /*6d00*/  @P0 IMAD.MOV.U32 R28, RZ, RZ, RZ ;  /* 0x000000ffff1c0224 */ /* 0x000fe400078e00ff */
[----:B------:R-:W-:Y:S01]  /*6d10*/  @P0 IMAD.MOV.U32 R29, RZ, RZ, R14 ;  /* 0x000000ffff1d0224 */ /* 0x000fe200078e000e */
[----:B------:R-:W-:Y:S06]  /*6d20*/  BRA `(.L_x_149) ;  /* 0x00000000001c7947 */ /* 0x000fec0003800000 */
.L_x_151:
[----:B------:R-:W-:-:S05]  /*6d30*/  LOP3.LUT R28, R23, 0x80000, RZ, 0xfc, !PT ;  /* 0x00080000171c7812 */ /* 0x000fca00078efcff */
[----:B------:R-:W-:Y:S02]  /*6d40*/  IMAD.MOV.U32 R29, RZ, RZ, R28 ;  /* 0x000000ffff1d7224 */ /* 0x000fe400078e001c */
[----:B------:R-:W-:Y:S01]  /*6d50*/  IMAD.MOV.U32 R28, RZ, RZ, R22 ;  /* 0x000000ffff1c7224 */ /* 0x000fe200078e0016 */
[----:B------:R-:W-:Y:S06]  /*6d60*/  BRA `(.L_x_149) ;  /* 0x00000000000c7947 */ /* 0x000fec0003800000 */
.L_x_150:
[----:B------:R-:W-:-:S05]  /*6d70*/  LOP3.LUT R28, R25, 0x80000, RZ, 0xfc, !PT ;  /* 0x00080000191c7812 */ /* 0x000fca00078efcff */
[----:B------:R-:W-:Y:S02]  /*6d80*/  IMAD.MOV.U32 R29, RZ, RZ, R28 ;  /* 0x000000ffff1d7224 */ /* 0x000fe400078e001c */
[----:B------:R-:W-:-:S07]  /*6d90*/  IMAD.MOV.U32 R28, RZ, RZ, R24 ;  /* 0x000000ffff1c7224 */ /* 0x000fce00078e0018 */
.L_x_149:
[----:B------:R-:W-:Y:S05]  /*6da0*/  BSYNC.RECONVERGENT B1 ;  /* 0x0000000000017941 */ /* 0x000fea0003800200 */
.L_x_147:
[----:B------:R-:W-:Y:S02]  /*6db0*/  IMAD.MOV.U32 R14, RZ, RZ, R0 ;  /* 0x000000ffff0e7224 */ /* 0x000fe400078e0000 */
[----:B------:R-:W-:-:S04]  /*6dc0*/  IMAD.MOV.U32 R15, RZ, RZ, 0x0 ;  /* 0x00000000ff0f7424 */ /* 0x000fc800078e00ff */
[----:B------:R-:W-:Y:S05]  /*6dd0*/  RET.REL.NODEC R14 `(_ZN3cub18CUB_300001_SM_10006detail6reduce18DeviceReduceKernelINS2_10policy_hubIdyN4cuda3std3__44plusIdEEE10Policy1000EN6thrust24THRUST_300001_SM_1000_NS6detail15normal_iteratorINSD_10device_ptrIiEEEEyS9_d10pi_functorEEvT0_PT3_T1_NS0_13GridEvenShareISN_EET2_T4_) ;  /* 0xffffff900e887950 */ /* 0x000fea0003c3ffff */
.L_x_152:
        /* <DEDUP_REMOVED lines=10> */
.L_x_572:


//--------------------- .text._ZN3cub18CUB_300001_SM_10006detail6reduce28DeviceReduceSingleTileKernelINS2_10policy_hubIdyN4cuda3std3__44plusIdEEE10Policy1000EN6thrust24THRUST_300001_SM_1000_NS6detail15normal_iteratorINSD_10device_ptrIiEEEEPdyS9_dd10pi_functorEEvT0_T1_T2_T3_T4_T6_ --------------------------
	.section	.text._ZN3cub18CUB_300001_SM_10006detail6reduce28DeviceReduceSingleTileKernelINS2_10policy_hubIdyN4cuda3std3__44plusIdEEE10Policy1000EN6thrust24THRUST_300001_SM_1000_NS6detail15normal_iteratorINSD_10device_ptrIiEEEEPdyS9_dd10pi_functorEEvT0_T1_T2_T3_T4_T6_,"ax",@progbits
	.align	128
        .global         _ZN3cub18CUB_300001_SM_10006detail6reduce28DeviceReduceSingleTileKernelINS2_10policy_hubIdyN4cuda3std3__44plusIdEEE10Policy1000EN6thrust24THRUST_300001_SM_1000_NS6detail15normal_iteratorINSD_10device_ptrIiEEEEPdyS9_dd10pi_functorEEvT0_T1_T2_T3_T4_T6_
        .type           _ZN3cub18CUB_300001_SM_10006detail6reduce28DeviceReduceSingleTileKernelINS2_10policy_hubIdyN4cuda3std3__44plusIdEEE10Policy1000EN6thrust24THRUST_300001_SM_1000_NS6detail15normal_iteratorINSD_10device_ptrIiEEEEPdyS9_dd10pi_functorEEvT0_T1_T2_T3_T4_T6_,@function
        .size           _ZN3cub18CUB_300001_SM_10006detail6reduce28DeviceReduceSingleTileKernelINS2_10policy_hubIdyN4cuda3std3__44plusIdEEE10Policy1000EN6thrust24THRUST_300001_SM_1000_NS6detail15normal_iteratorINSD_10device_ptrIiEEEEPdyS9_dd10pi_functorEEvT0_T1_T2_T3_T4_T6_,(.L_x_573 - _ZN3cub18CUB_300001_SM_10006detail6reduce28DeviceReduceSingleTileKernelINS2_10policy_hubIdyN4cuda3std3__44plusIdEEE10Policy1000EN6thrust24THRUST_300001_SM_1000_NS6detail15normal_iteratorINSD_10device_ptrIiEEEEPdyS9_dd10pi_functorEEvT0_T1_T2_T3_T4_T6_)
        .other          _ZN3cub18CUB_300001_SM_10006detail6reduce28DeviceReduceSingleTileKernelINS2_10policy_hubIdyN4cuda3std3__44plusIdEEE10Policy1000EN6thrust24THRUST_300001_SM_1000_NS6detail15normal_iteratorINSD_10device_ptrIiEEEEPdyS9_dd10pi_functorEEvT0_T1_T2_T3_T4_T6_,@"STO_CUDA_ENTRY STV_DEFAULT"
_ZN3cub18CUB_300001_SM_10006detail6reduce28DeviceReduceSingleTileKernelINS2_10policy_hubIdyN4cuda3std3__44plusIdEEE10Policy1000EN6thrust24THRUST_300001_SM_1000_NS6detail15normal_iteratorINSD_10device_ptrIiEEEEPdyS9_dd10pi_functorEEvT0_T1_T2_T3_T4_T6_:
.text._ZN3cub18CUB_300001_SM_10006detail6reduce28DeviceReduceSingleTileKernelINS2_10policy_hubIdyN4cuda3std3__44plusIdEEE10Policy1000EN6thrust24THRUST_300001_SM_1000_NS6detail15normal_iteratorINSD_10device_ptrIiEEEEPdyS9_dd10pi_functorEEvT0_T1_T2_T3_T4_T6_:
[----:B------:R-:W-:Y:S01]  /*0000*/  LDC R1, c[0x0][0x37c] ;  /* 0x0000df00ff017b82 */ /* 0x000fe20000000800 */
[----:B------:R-:W0:Y:S01]  /*0010*/  LDCU.64 UR6, c[0x0][0x390] ;  /* 0x00007200ff0677ac */ /* 0x000e220008000a00 */
[----:B------:R-:W1:Y:S01]  /*0020*/  LDCU.64 UR8, c[0x0][0x358] ;  /* 0x00006b00ff0877ac */ /* 0x000e620008000a00 */
[----:B0-----:R-:W-:-:S04]  /*0030*/  UISETP.NE.U32.AND UP0, UPT, UR6, URZ, UPT ;  /* 0x000000ff0600728c */ /* 0x001fc8000bf05070 */
[----:B------:R-:W-:-:S09]  /*0040*/  UISETP.NE.AND.EX UP0, UPT, UR7, URZ, UPT, UP0 ;  /* 0x000000ff0700728c */ /* 0x000fd2000bf05300 */
[----:B-1----:R-:W-:Y:S05]  /*0050*/  BRA.U UP0, `(.L_x_153) ;  /* 0x00000001001c7547 */ /* 0x002fea000b800000 */
[----:B------:R-:W0:Y:S02]  /*0060*/  S2R R0, SR_TID.X ;  /* 0x0000000000007919 */ /* 0x000e240000002100 */
[----:B0-----:R-:W-:-:S13]  /*0070*/  ISETP.NE.AND P0, PT, R0, RZ, PT ;  /* 0x000000ff0000720c */ /* 0x001fda0003f05270 */
[----:B------:R-:W-:Y:S05]  /*0080*/  @P0 EXIT ;  /* 0x000000000000094d */ /* 0x000fea0003800000 */
[----:B------:R-:W0:Y:S08]  /*0090*/  LDC.64 R2, c[0x0][0x388] ;  /* 0x0000e200ff027b82 */ /* 0x000e300000000a00 */
[----:B------:R-:W0:Y:S02]  /*00a0*/  LDC.64 R4, c[0x0][0x3a0] ;  /* 0x0000e800ff047b82 */ /* 0x000e240000000a00 */
[----:B0-----:R-:W-:Y:S01]  /*00b0*/  STG.E.64 desc[UR8][R2.64], R4 ;  /* 0x0000000402007986 */ /* 0x001fe2000c101b08 */
[----:B------:R-:W-:Y:S05]  /*00c0*/  EXIT ;  /* 0x000000000000794d */ /* 0x000fea0003800000 */
.L_x_153:
[----:B------:R-:W-:Y:S01]  /*00d0*/  UISETP.GT.U32.AND UP0, UPT, UR6, 0xdff, UPT ;  /* 0x00000dff0600788c */ /* 0x000fe2000bf04070 */
[----:B------:R-:W-:Y:S01]  /*00e0*/  BSSY.RECONVERGENT B0, `(.L_x_154) ;  /* 0x0000607000007945 */ /* 0x000fe20003800200 */
[----:B------:R-:W-:Y:S01]  /*00f0*/  UMOV UR4, URZ ;  /* 0x000000ff00047c82 */ /* 0x000fe20008000000 */
[----:B------:R-:W-:Y:S01]  /*0100*/  UMOV UR5, 0x40100000 ;  /* 0x4010000000057882 */ /* 0x000fe20000000000 */
[----:B------:R-:W-:-:S09]  /*0110*/  UISETP.GT.U32.AND.EX UP0, UPT, UR7, URZ, UPT, UP0 ;  /* 0x000000ff0700728c */ /* 0x000fd2000bf04100 */
[----:B------:R-:W-:Y:S05]  /*0120*/  BRA.U UP0, `(.L_x_155) ;  /* 0x0000002900547547 */ /* 0x000fea000b800000 */
[----:B------:R-:W0:Y:S01]  /*0130*/  S2R R6, SR_TID.X ;  /* 0x0000000000067919 */ /* 0x000e220000002100 */
[----:B------:R-:W-:Y:S01]  /*0140*/  BSSY.RECONVERGENT B2, `(.L_x_156) ;  /* 0x0000021000027945 */ /* 0x000fe20003800200 */
[----:B------:R-:W-:Y:S02]  /*0150*/  CS2R R8, SRZ ;  /* 0x0000000000087805 */ /* 0x000fe4000001ff00 */
[----:B0-----:R-:W-:Y:S01]  /*0160*/  ISETP.GE.U32.AND P0, PT, R6, UR6, PT ;  /* 0x0000000606007c0c */ /* 0x001fe2000bf06070 */
[----:B------:R-:W-:-:S12]  /*0170*/  IMAD.MOV.U32 R5, RZ, RZ, R6 ;  /* 0x000000ffff057224 */ /* 0x000fd800078e0006 */
[----:B------:R-:W-:Y:S05]  /*0180*/  @P0 BRA `(.L_x_157) ;  /* 0x0000000000700947 */ /* 0x000fea0003800000 */
[----:B------:R-:W0:Y:S01]  /*0190*/  LDC.64 R2, c[0x0][0x380] ;  /* 0x0000e000ff027b82 */ /* 0x000e220000000a00 */
[----:B------:R-:W1:Y:S01]  /*01a0*/  LDCU.64 UR6, c[0x0][0x3a8] ;  /* 0x00007500ff0677ac */ /* 0x000e620008000a00 */
        /* <DEDUP_REMOVED lines=20> */
[----:B------:R-:W-:-:S07]  /*02f0*/  MOV R16, 0x310 ;  /* 0x0000031000107802 */ /* 0x000fce0000000f00 */
[----:B------:R-:W-:Y:S05]  /*0300*/  CALL.REL.NOINC `($__internal_1_$__cuda_sm20_div_rn_f64_full) ;  /* 0x0000005c00ac7944 */ /* 0x000fea0003c00000 */
.L_x_159:
[----:B------:R-:W-:Y:S05]  /*0310*/  BSYNC.RECONVERGENT B3 ;  /* 0x0000000000037941 */ /* 0x000fea0003800200 */
.L_x_158:
[----:B------:R-:W-:Y:S02]  /*0320*/  IMAD.MOV.U32 R8, RZ, RZ, R18 ;  /* 0x000000ffff087224 */ /* 0x000fe400078e0012 */
[----:B------:R-:W-:Y:S02]  /*0330*/  IMAD.MOV.U32 R9, RZ, RZ, R19 ;  /* 0x000000ffff097224 */ /* 0x000fe400078e0013 */
[----:B------:R-:W-:-:S07]  /*0340*/  VIADD R5, R6, 0x200 ;  /* 0x0000020006057836 */ /* 0x000fce0000000000 */
.L_x_157:
[----:B------:R-:W-:Y:S05]  /*0350*/  BSYNC.RECONVERGENT B2 ;  /* 0x0000000000027941 */ /* 0x000fea0003800200 */
.L_x_156:
[----:B------:R-:W0:Y:S01]  /*0360*/  LDCU UR6, c[0x0][0x390] ;  /* 0x00007200ff0677ac */ /* 0x000e220008000800 */
[----:B------:R-:W-:Y:S01]  /*0370*/  BSSY.RECONVERGENT B2, `(.L_x_160) ;  /* 0x000019c000027945 */ /* 0x000fe20003800200 */
[----:B------:R-:W1:Y:S01]  /*0380*/  LDCU.64 UR10, c[0x0][0x3a8] ;  /* 0x00007500ff0a77ac */ /* 0x000e620008000a00 */
[----:B0-----:R-:W-:-:S13]  /*0390*/  ISETP.GE.U32.AND P0, PT, R5, UR6, PT ;  /* 0x0000000605007c0c */ /* 0x001fda000bf06070 */
[----:B-1----:R-:W-:Y:S05]  /*03a0*/  @P0 BRA `(.L_x_161) ;  /* 0x0000001800600947 */ /* 0x002fea0003800000 */
[----:B------:R-:W-:Y:S01]  /*03b0*/  LOP3.LUT R4, RZ, R5, RZ, 0x33, !PT ;  /* 0x00000005ff047212 */ /* 0x000fe200078e33ff */
[----:B------:R-:W-:Y:S04]  /*03c0*/  BSSY.RECONVERGENT B3, `(.L_x_162) ;  /* 0x00000d2000037945 */ /* 0x000fe80003800200 */
[----:B------:R-:W-:-:S05]  /*03d0*/  VIADD R4, R4, UR6 ;  /* 0x0000000604047c36 */ /* 0x000fca0008000000 */
[C---:B------:R-:W-:Y:S02]  /*03e0*/  ISETP.GE.U32.AND P0, PT, R4.reuse, 0xe00, PT ;  /* 0x00000e000400780c */ /* 0x040fe40003f06070 */
[----:B------:R-:W-:-:S04]  /*03f0*/  LEA.HI R3, R4, 0x1, RZ, 0x17 ;  /* 0x0000000104037811 */ /* 0x000fc800078fb8ff */
[----:B------:R-:W-:-:S07]  /*0400*/  LOP3.LUT R2, R3, 0x7, RZ, 0xc0, !PT ;  /* 0x0000000703027812 */ /* 0x000fce00078ec0ff */
[----:B------:R-:W-:Y:S05]  /*0410*/  @!P0 BRA `(.L_x_163) ;  /* 0x0000000c00308947 */ /* 0x000fea0003800000 */
[----:B------:R-:W0:Y:S01]  /*0420*/  LDC.64 R10, c[0x0][0x380] ;  /* 0x0000e000ff0a7b82 */ /* 0x000e220000000a00 */
[----:B------:R-:W-:-:S05]  /*0430*/  LOP3.LUT R0, R3, 0xfffff8, RZ, 0xc0, !PT ;  /* 0x00fffff803007812 */ /* 0x000fca00078ec0ff */
[----:B------:R-:W-:Y:S02]  /*0440*/  IMAD.MOV R0, RZ, RZ, -R0 ;  /* 0x000000ffff007224 */ /* 0x000fe400078e0a00 */
[----:B0-----:R-:W-:-:S03]  /*0450*/  IMAD.WIDE.U32 R10, R5, 0x4, R10 ;  /* 0x00000004050a7825 */ /* 0x001fc600078e000a */
[----:B------:R-:W-:-:S05]  /*0460*/  IADD3 R10, P0, PT, R10, 0x2000, RZ ;  /* 0x000020000a0a7810 */ /* 0x000fca0007f1e0ff */
[----:B------:R-:W-:-:S08]  /*0470*/  IMAD.X R11, RZ, RZ, R11, P0 ;  /* 0x000000ffff0b7224 */ /* 0x000fd000000e060b */
.L_x_180:
        /* <DEDUP_REMOVED lines=23> */
[----:B------:R-:W-:Y:S02]  /*05f0*/  IMAD.MOV.U32 R12, RZ, RZ, R18 ;  /* 0x000000ffff0c7224 */ /* 0x000fe400078e0012 */
[----:B------:R-:W-:-:S07]  /*0600*/  IMAD.MOV.U32 R13, RZ, RZ, R19 ;  /* 0x000000ffff0d7224 */ /* 0x000fce00078e0013 */
.L_x_165:
[----:B------:R-:W-:Y:S05]  /*0610*/  BSYNC.RECONVERGENT B4 ;  /* 0x0000000000047941 */ /* 0x000fea0003800200 */
.L_x_164:
        /* <DEDUP_REMOVED lines=22> */
.L_x_167:
[----:B------:R-:W-:Y:S05]  /*0780*/  BSYNC.RECONVERGENT B4 ;  /* 0x0000000000047941 */ /* 0x000fea0003800200 */
.L_x_166:
        /* <DEDUP_REMOVED lines=24> */
.L_x_169:
[----:B------:R-:W-:Y:S05]  /*0910*/  BSYNC.RECONVERGENT B4 ;  /* 0x0000000000047941 */ /* 0x000fea0003800200 */
.L_x_168:
        /* <DEDUP_REMOVED lines=22> */
.L_x_171:
[----:B------:R-:W-:Y:S05]  /*0a80*/  BSYNC.RECONVERGENT B4 ;  /* 0x0000000000047941 */ /* 0x000fea0003800200 */
.L_x_170:
        /* <DEDUP_REMOVED lines=24> */
.L_x_173:
[----:B------:R-:W-:Y:S05]  /*0c10*/  BSYNC.RECONVERGENT B4 ;  /* 0x0000000000047941 */ /* 0x000fea0003800200 */
.L_x_172:
        /* <DEDUP_REMOVED lines=22> */
.L_x_175:
[----:B------:R-:W-:Y:S05]  /*0d80*/  BSYNC.RECONVERGENT B4 ;  /* 0x0000000000047941 */ /* 0x000fea0003800200 */
.L_x_174:
        /* <DEDUP_REMOVED lines=24> */
.L_x_177:
[----:B------:R-:W-:Y:S05]  /*0f10*/  BSYNC.RECONVERGENT B4 ;  /* 0x0000000000047941 */ /* 0x000fea0003800200 */
.L_x_176:
        /* <DEDUP_REMOVED lines=22> */
.L_x_179:
[----:B------:R-:W-:Y:S05]  /*1080*/  BSYNC.RECONVERGENT B4 ;  /* 0x0000000000047941 */ /* 0x000fea0003800200 */
.L_x_178:
[----:B------:R-:W-:Y:S01]  /*1090*/  IADD3 R10, P0, PT, R10, 0x4000, RZ ;  /* 0x000040000a0a7810 */ /* 0x000fe20007f1e0ff */
[----:B------:R-:W-:Y:S01]  /*10a0*/  DADD R8, R8, R18 ;  /* 0x0000000008087229 */ /* 0x000fe20000000012 */
[----:B------:R-:W-:-:S03]  /*10b0*/  VIADD R5, R5, 0x1000 ;  /* 0x0000100005057836 */ /* 0x000fc60000000000 */
[----:B------:R-:W-:Y:S01]  /*10c0*/  IMAD.X R11, RZ, RZ, R11, P0 ;  /* 0x000000ffff0b7224 */ /* 0x000fe200000e060b */
[----:B------:R-:W-:Y:S07]  /*10d0*/  @P1 BRA `(.L_x_180) ;  /* 0xfffffff000e81947 */ /* 0x000fee000383ffff */
.L_x_163:
[----:B------:R-:W-:Y:S05]  /*10e0*/  BSYNC.RECONVERGENT B3 ;  /* 0x0000000000037941 */ /* 0x000fea0003800200 */
.L_x_162:
[----:B------:R-:W-:-:S13]  /*10f0*/  ISETP.NE.AND P0, PT, R2, RZ, PT ;  /* 0x000000ff0200720c */ /* 0x000fda0003f05270 */
[----:B------:R-:W-:Y:S05]  /*1100*/  @!P0 BRA `(.L_x_161) ;  /* 0x0000000c00088947 */ /* 0x000fea0003800000 */
[----:B------:R-:W-:Y:S01]  /*1110*/  ISETP.GE.U32.AND P0, PT, R2, 0x4, PT ;  /* 0x000000040200780c */ /* 0x000fe20003f06070 */
[----:B------:R-:W-:-:S12]  /*1120*/  BSSY.RECONVERGENT B3, `(.L_x_181) ;  /* 0x0000069000037945 */ /* 0x000fd80003800200 */
[----:B------:R-:W-:Y:S05]  /*1130*/  @!P0 BRA `(.L_x_182) ;  /* 0x00000004009c8947 */ /* 0x000fea0003800000 */
[----:B------:R-:W0:Y:S01]  /*1140*/  LDC.64 R10, c[0x0][0x380] ;  /* 0x0000e000ff0a7b82 */ /* 0x000e220000000a00 */
[----:B------:R-:W1:Y:S01]  /*1150*/  LDCU.64 UR12, c[0x0][0x3a8] ;  /* 0x00007500ff0c77ac */ /* 0x000e620008000a00 */
[----:B0-----:R-:W-:-:S05]  /*1160*/  IMAD.WIDE R10, R5, 0x4, R10 ;  /* 0x00000004050a7825 */ /* 0x001fca00078e020a */
        /* <DEDUP_REMOVED lines=23> */
.L_x_184:
[----:B------:R-:W-:Y:S05]  /*12e0*/  BSYNC.RECONVERGENT B4 ;  /* 0x0000000000047941 */ /* 0x000fea0003800200 */
.L_x_183:
        /* <DEDUP_REMOVED lines=23> */
.L_x_186:
[----:B------:R-:W-:Y:S05]  /*1460*/  BSYNC.RECONVERGENT B4 ;  /* 0x0000000000047941 */ /* 0x000fea0003800200 */
.L_x_185:
        /* <DEDUP_REMOVED lines=25> */
.L_x_188:
[----:B------:R-:W-:Y:S05]  /*1600*/  BSYNC.RECONVERGENT B4 ;  /* 0x0000000000047941 */ /* 0x000fea0003800200 */
.L_x_187:
        /* <DEDUP_REMOVED lines=23> */
.L_x_190:
[----:B------:R-:W-:Y:S05]  /*1780*/  BSYNC.RECONVERGENT B4 ;  /* 0x0000000000047941 */ /* 0x000fea0003800200 */
.L_x_189:
[----:B------:R-:W-:Y:S01]  /*1790*/  DADD R8, R8, R18 ;  /* 0x0000000008087229 */ /* 0x000fe20000000012 */
[----:B------:R-:W-:-:S10]  /*17a0*/  VIADD R5, R5, 0x800 ;  /* 0x0000080005057836 */ /* 0x000fd40000000000 */
.L_x_182:
[----:B------:R-:W-:Y:S05]  /*17b0*/  BSYNC.RECONVERGENT B3 ;  /* 0x0000000000037941 */ /* 0x000fea0003800200 */
.L_x_181:
[----:B------:R-:W-:-:S13]  /*17c0*/  LOP3.LUT P0, R3, R3, 0x3, RZ, 0xc0, !PT ;  /* 0x0000000303037812 */ /* 0x000fda000780c0ff */
[----:B------:R-:W-:Y:S05]  /*17d0*/  @!P0 BRA `(.L_x_161) ;  /* 0x0000000400548947 */ /* 0x000fea0003800000 */
[----:B------:R-:W-:Y:S01]  /*17e0*/  ISETP.NE.AND P0, PT, R3, 0x1, PT ;  /* 0x000000010300780c */ /* 0x000fe20003f05270 */
        /* <DEDUP_REMOVED lines=26> */
.L_x_194:
[----:B------:R-:W-:Y:S05]  /*1990*/  BSYNC.RECONVERGENT B4 ;  /* 0x0000000000047941 */ /* 0x000fea0003800200 */
.L_x_193:
        /* <DEDUP_REMOVED lines=25> */
.L_x_196:
[----:B------:R-:W-:Y:S05]  /*1b30*/  BSYNC.RECONVERGENT B4 ;  /* 0x0000000000047941 */ /* 0x000fea0003800200 */
.L_x_195:
[----:B------:R-:W-:Y:S01]  /*1b40*/  DADD R8, R8, R2 ;  /* 0x0000000008087229 */ /* 0x000fe20000000002 */
[----:B------:R-:W-:-:S10]  /*1b50*/  VIADD R5, R5, 0x400 ;  /* 0x0000040005057836 */ /* 0x000fd40000000000 */
.L_x_192:
[----:B------:R-:W-:Y:S05]  /*1b60*/  BSYNC.RECONVERGENT B3 ;  /* 0x0000000000037941 */ /* 0x000fea0003800200 */
.L_x_191:
[----:B------:R-:W-:-:S13]  /*1b70*/  LOP3.LUT P0, RZ, R4, 0x200, RZ, 0xc0, !PT ;  /* 0x0000020004ff7812 */ /* 0x000fda000780c0ff */
[----:B------:R-:W-:Y:S05]  /*1b80*/  @P0 BRA `(.L_x_161) ;  /* 0x0000000000680947 */ /* 0x000fea0003800000 */
        /* <DEDUP_REMOVED lines=24> */
.L_x_198:
[----:B------:R-:W-:Y:S05]  /*1d10*/  BSYNC.RECONVERGENT B3 ;  /* 0x0000000000037941 */ /* 0x000fea0003800200 */
.L_x_197:
[----:B------:R-:W-:-:S11]  /*1d20*/  DADD R8, R8, R18 ;  /* 0x0000000008087229 */ /* 0x000fd60000000012 */
.L_x_161:
[----:B------:R-:W-:Y:S05]  /*1d30*/  BSYNC.RECONVERGENT B2 ;  /* 0x0000000000027941 */ /* 0x000fea0003800200 */
.L_x_160:
[----:B------:R-:W0:Y:S02]  /*1d40*/  LDC.64 R2, c[0x0][0x390] ;  /* 0x0000e400ff027b82 */ /* 0x000e240000000a00 */
[----:B0-----:R-:W-:-:S04]  /*1d50*/  ISETP.GE.U32.AND P0, PT, R2, 0x200, PT ;  /* 0x000002000200780c */ /* 0x001fc80003f06070 */
[----:B------:R-:W-:-:S13]  /*1d60*/  ISETP.GE.U32.AND.EX P0, PT, R3, RZ, PT, P0 ;  /* 0x000000ff0300720c */ /* 0x000fda0003f06100 */
[----:B------:R-:W-:Y:S05]  /*1d70*/  @!P0 BRA `(.L_x_199) ;  /* 0x0000000400148947 */ /* 0x000fea0003800000 */
        /* <DEDUP_REMOVED lines=14> */
[----:B------:R-:W1:Y:S01]  /*1e60*/  @!P1 S2R R12, SR_CgaCtaId ;  /* 0x00000000000c9919 */ /* 0x000e620000008800 */
[----:B0-----:R-:W-:-:S10]  /*1e70*/  DADD R2, R2, R4 ;  /* 0x0000000002027229 */ /* 0x001fd40000000004 */
[----:B------:R-:W-:Y:S02]  /*1e80*/  FSEL R10, R4, R2, P0 ;  /* 0x00000002040a7208 */ /* 0x000fe40000000000 */
[----:B------:R-:W-:Y:S02]  /*1e90*/  FSEL R11, R5, R3, P0 ;  /* 0x00000003050b7208 */ /* 0x000fe40000000000 */
[----:B------:R-:W-:Y:S01]  /*1ea0*/  ISETP.GT.AND P0, PT, R13, 0x1b, PT ;  /* 0x0000001b0d00780c */ /* 0x000fe20003f04270 */
[----:B------:R-:W-:Y:S01]  /*1eb0*/  SHFL.DOWN PT, R2, R10, 0x4, 0x1f ;  /* 0x08801f000a027f89 */ /* 0x000fe200000e0000 */
[----:B-1----:R-:W-:-:S03]  /*1ec0*/  @!P1 LEA R7, R12, R7, 0x18 ;  /* 0x000000070c079211 */ /* 0x002fc600078ec0ff */
[----:B------:R-:W0:Y:S02]  /*1ed0*/  SHFL.DOWN PT, R3, R11, 0x4, 0x1f ;  /* 0x08801f000b037f89 */ /* 0x000e2400000e0000 */
        /* <DEDUP_REMOVED lines=11> */
[----:B------:R-:W-:Y:S04]  /*1f90*/  SHFL.DOWN PT, R2, R4, 0x10, 0x1f ;  /* 0x0a001f0004027f89 */ /* 0x000fe800000e0000 */
[----:B------:R-:W0:Y:S02]  /*1fa0*/  SHFL.DOWN PT, R3, R5, 0x10, 0x1f ;  /* 0x0a001f0005037f89 */ /* 0x000e2400000e0000 */
[----:B0-----:R-:W-:-:S07]  /*1fb0*/  DADD R2, R2, R4 ;  /* 0x0000000002027229 */ /* 0x001fce0000000004 */
[----:B------:R0:W-:Y:S01]  /*1fc0*/  @!P1 STS.64 [R7+0x10], R2 ;  /* 0x0000100207009388 */ /* 0x0001e20000000a00 */
[----:B------:R-:W-:Y:S01]  /*1fd0*/  BAR.SYNC.DEFER_BLOCKING 0x0 ;  /* 0x0000000000007b1d */ /* 0x000fe20000010000 */
[----:B------:R-:W-:Y:S02]  /*1fe0*/  ISETP.NE.AND P1, PT, R6, RZ, PT ;  /* 0x000000ff0600720c */ /* 0x000fe40003f25270 */
[----:B------:R-:W-:Y:S02]  /*1ff0*/  FSEL R4, R4, R2, P0 ;  /* 0x0000000204047208 */ /* 0x000fe40000000000 */
[----:B------:R-:W-:-:S09]  /*2000*/  FSEL R5, R5, R3, P0 ;  /* 0x0000000305057208 */ /* 0x000fd20000000000 */
[----:B0-----:R-:W-:Y:S05]  /*2010*/  @P1 BRA `(.L_x_200) ;  /* 0x00000040004c1947 */ /* 0x001fea0003800000 */
        /* <DEDUP_REMOVED lines=27> */
.L_x_199:
[----:B------:R-:W-:Y:S01]  /*21d0*/  LOP3.LUT R0, R6, 0x3e0, RZ, 0xc0, !PT ;  /* 0x000003e006007812 */ /* 0x000fe200078ec0ff */
[----:B------:R-:W0:Y:S03]  /*21e0*/  S2R R14, SR_LANEID ;  /* 0x00000000000e7919 */ /* 0x000e260000000000 */
[----:B------:R-:W-:Y:S01]  /*21f0*/  LOP3.LUT R7, RZ, R0, RZ, 0x33, !PT ;  /* 0x00000000ff077212 */ /* 0x000fe200078e33ff */
[----:B------:R-:W-:-:S04]  /*2200*/  VIADD R5, R0, 0x20 ;  /* 0x0000002000057836 */ /* 0x000fc80000000000 */
[----:B------:R-:W-:Y:S01]  /*2210*/  IMAD.IADD R7, R7, 0x1, R2 ;  /* 0x0000000107077824 */ /* 0x000fe200078e0202 */
[----:B------:R-:W-:-:S04]  /*2220*/  ISETP.GT.U32.AND P0, PT, R5, R2, PT ;  /* 0x000000020500720c */ /* 0x000fc80003f04070 */
        /* <DEDUP_REMOVED lines=8> */
[----:B------:R-:W-:Y:S02]  /*22b0*/  FSEL R11, R5, R9, !P0 ;  /* 0x00000009050b7208 */ /* 0x000fe40004000000 */
[----:B------:R-:W-:Y:S01]  /*22c0*/  ISETP.GT.AND P0, PT, R0, R7, PT ;  /* 0x000000070000720c */ /* 0x000fe20003f04270 */
[----:B------:R-:W-:Y:S01]  /*22d0*/  SHFL.DOWN PT, R4, R10, 0x2, R7 ;  /* 0x084000000a047989 */ /* 0x000fe200000e0007 */
[----:B------:R-:W-:-:S03]  /*22e0*/  VIADD R0, R14, 0x4 ;  /* 0x000000040e007836 */ /* 0x000fc60000000000 */
[----:B------:R-:W0:Y:S02]  /*22f0*/  SHFL.DOWN PT, R5, R11, 0x2, R7 ;  /* 0x084000000b057989 */ /* 0x000e2400000e0007 */
[----:B0-----:R-:W-:-:S10]  /*2300*/  DADD R4, R4, R10 ;  /* 0x0000000004047229 */ /* 0x001fd4000000000a */
[----:B------:R-:W-:Y:S02]  /*2310*/  FSEL R12, R10, R4, P0 ;  /* 0x000000040a0c7208 */ /* 0x000fe40000000000 */
[----:B------:R-:W-:Y:S02]  /*2320*/  FSEL R13, R11, R5, P0 ;  /* 0x000000050b0d7208 */ /* 0x000fe40000000000 */
[----:B------:R-:W-:Y:S01]  /*2330*/  ISETP.GT.AND P0, PT, R0, R7, PT ;  /* 0x000000070000720c */ /* 0x000fe20003f04270 */
[----:B------:R-:W-:Y:S01]  /*2340*/  SHFL.DOWN PT, R4, R12, 0x4, R7 ;  /* 0x088000000c047989 */ /* 0x000fe200000e0007 */
[----:B------:R-:W-:-:S03]  /*2350*/  VIADD R0, R14, 0x8 ;  /* 0x000000080e007836 */ /* 0x000fc60000000000 */
[----:B------:R-:W0:Y:S02]  /*2360*/  SHFL.DOWN PT, R5, R13, 0x4, R7 ;  /* 0x088000000d057989 */ /* 0x000e2400000e0007 */
[----:B0-----:R-:W-:-:S10]  /*2370*/  DADD R4, R4, R12 ;  /* 0x0000000004047229 */ /* 0x001fd4000000000c */
[----:B------:R-:W-:Y:S02]  /*2380*/  FSEL R8, R12, R4, P0 ;  /* 0x000000040c087208 */ /* 0x000fe40000000000 */
[----:B------:R-:W-:Y:S01]  /*2390*/  FSEL R9, R13, R5, P0 ;  /* 0x000000050d097208 */ /* 0x000fe20000000000 */
[----:B------:R-:W0:Y:S01]  /*23a0*/  @!P1 S2R R12, SR_CgaCtaId ;  /* 0x00000000000c9919 */ /* 0x000e220000008800 */
[----:B------:R-:W-:Y:S01]  /*23b0*/  ISETP.GT.AND P0, PT, R0, R7, PT ;  /* 0x000000070000720c */ /* 0x000fe20003f04270 */
[----:B------:R-:W-:Y:S01]  /*23c0*/  VIADD R0, R14, 0x10 ;  /* 0x000000100e007836 */ /* 0x000fe20000000000 */
[----:B------:R-:W-:Y:S04]  /*23d0*/  SHFL.DOWN PT, R4, R8, 0x8, R7 ;  /* 0x0900000008047989 */ /* 0x000fe800000e0007 */
[----:B------:R-:W1:Y:S02]  /*23e0*/  SHFL.DOWN PT, R5, R9, 0x8, R7 ;  /* 0x0900000009057989 */ /* 0x000e6400000e0007 */
[----:B-1----:R-:W-:-:S10]  /*23f0*/  DADD R4, R4, R8 ;  /* 0x0000000004047229 */ /* 0x002fd40000000008 */
[----:B------:R-:W-:Y:S02]  /*2400*/  FSEL R10, R8, R4, P0 ;  /* 0x00000004080a7208 */ /* 0x000fe40000000000 */
[----:B------:R-:W-:Y:S02]  /*2410*/  FSEL R11, R9, R5, P0 ;  /* 0x00000005090b7208 */ /* 0x000fe40000000000 */
[----:B------:R-:W-:Y:S01]  /*2420*/  @!P1 MOV R9, 0x400 ;  /* 0x0000040000099802 */ /* 0x000fe20000000f00 */
[----:B------:R-:W-:Y:S01]  /*2430*/  SHFL.DOWN PT, R4, R10, 0x10, R7 ;  /* 0x0a0000000a047989 */ /* 0x000fe200000e0007 */
[----:B------:R-:W-:Y:S02]  /*2440*/  @!P1 SHF.R.U32.HI R8, RZ, 0x2, R6 ;  /* 0x00000002ff089819 */ /* 0x000fe40000011606 */
[----:B0-----:R-:W-:Y:S01]  /*2450*/  @!P1 LEA R9, R12, R9, 0x18 ;  /* 0x000000090c099211 */ /* 0x001fe200078ec0ff */
[----:B------:R-:W0:Y:S01]  /*2460*/  SHFL.DOWN PT, R5, R11, 0x10, R7 ;  /* 0x0a0000000b057989 */ /* 0x000e2200000e0007 */
[----:B------:R-:W-:-:S02]  /*2470*/  @!P1 LOP3.LUT R8, R8, 0xf8, RZ, 0xc0, !PT ;  /* 0x000000f808089812 */ /* 0x000fc400078ec0ff */
[----:B------:R-:W-:-:S03]  /*2480*/  ISETP.GT.AND P0, PT, R0, R7, PT ;  /* 0x000000070000720c */ /* 0x000fc60003f04270 */
[----:B------:R-:W-:Y:S01]  /*2490*/  @!P1 IMAD.IADD R9, R8, 0x1, R9 ;  /* 0x0000000108099824 */ /* 0x000fe200078e0209 */
[----:B0-----:R-:W-:-:S10]  /*24a0*/  DADD R4, R4, R10 ;  /* 0x0000000004047229 */ /* 0x001fd4000000000a */
[----:B------:R-:W-:Y:S02]  /*24b0*/  FSEL R4, R10, R4, P0 ;  /* 0x000000040a047208 */ /* 0x000fe40000000000 */
[----:B------:R-:W-:-:S05]  /*24c0*/  FSEL R5, R11, R5, P0 ;  /* 0x000000050b057208 */ /* 0x000fca0000000000 */
[----:B------:R0:W-:Y:S01]  /*24d0*/  @!P1 STS.64 [R9+0x10], R4 ;  /* 0x0000100409009388 */ /* 0x0001e20000000a00 */
[----:B------:R-:W-:Y:S01]  /*24e0*/  BAR.SYNC.DEFER_BLOCKING 0x0 ;  /* 0x0000000000007b1d */ /* 0x000fe20000010000 */
[----:B------:R-:W-:-:S13]  /*24f0*/  ISETP.NE.AND P1, PT, R6, RZ, PT ;  /* 0x000000ff0600720c */ /* 0x000fda0003f25270 */
[----:B0-----:R-:W-:Y:S05]  /*2500*/  @P1 BRA `(.L_x_200) ;  /* 0x0000003c00101947 */ /* 0x001fea0003800000 */
[----:B------:R-:W0:Y:S01]  /*2510*/  S2UR UR5, SR_CgaCtaId ;  /* 0x00000000000579c3 */ /* 0x000e220000008800 */
[----:B------:R-:W-:Y:S01]  /*2520*/  UMOV UR4, 0x400 ;  /* 0x0000040000047882 */ /* 0x000fe20000000000 */
[----:B------:R-:W-:-:S04]  /*2530*/  ISETP.GT.U32.AND P0, PT, R2, 0x20, PT ;  /* 0x000000200200780c */ /* 0x000fc80003f04070 */
[----:B------:R-:W-:Y:S01]  /*2540*/  ISETP.GT.U32.AND.EX P0, PT, R3, RZ, PT, P0 ;  /* 0x000000ff0300720c */ /* 0x000fe20003f04100 */
[----:B0-----:R-:W-:-:S09]  /*2550*/  ULEA UR4, UR5, UR4, 0x18 ;  /* 0x0000000405047291 */ /* 0x001fd2000f8ec0ff */
[----:B------:R-:W0:Y:S04]  /*2560*/  LDS.64 R6, [UR4+0x18] ;  /* 0x00001804ff067984 */ /* 0x000e280008000a00 */
[----:B------:R-:W1:Y:S01]  /*2570*/  LDS.128 R8, [UR4+0x20] ;  /* 0x00002004ff087984 */ /* 0x000e620008000c00 */
[----:B0-----:R-:W-:-:S10]  /*2580*/  DADD R6, R4, R6 ;  /* 0x0000000004067229 */ /* 0x001fd40000000006 */
[----:B------:R-:W-:Y:S02]  /*2590*/  FSEL R12, R6, R4, P0 ;  /* 0x00000004060c7208 */ /* 0x000fe40000000000 */
[----:B------:R-:W-:Y:S02]  /*25a0*/  FSEL R13, R7, R5, P0 ;  /* 0x00000005070d7208 */ /* 0x000fe40000000000 */
[----:B------:R-:W0:Y:S01]  /*25b0*/  LDS.128 R4, [UR4+0x30] ;  /* 0x00003004ff047984 */ /* 0x000e220008000c00 */
[----:B------:R-:W-:-:S03]  /*25c0*/  ISETP.GT.U32.AND P0, PT, R2, 0x40, PT ;  /* 0x000000400200780c */ /* 0x000fc60003f04070 */
[----:B-1----:R-:W-:Y:S01]  /*25d0*/  DADD R8, R8, R12 ;  /* 0x0000000008087229 */ /* 0x002fe2000000000c */
[----:B------:R-:W-:-:S09]  /*25e0*/  ISETP.GT.U32.AND.EX P0, PT, R3, RZ, PT, P0 ;  /* 0x000000ff0300720c */ /* 0x000fd20003f04100 */
[----:B------:R-:W-:Y:S02]  /*25f0*/  FSEL R8, R8, R12, P0 ;  /* 0x0000000c08087208 */ /* 0x000fe40000000000 */
[----:B------:R-:W-:Y:S02]  /*2600*/  FSEL R9, R9, R13, P0 ;  /* 0x0000000d09097208 */ /* 0x000fe40000000000 */
[----:B------:R-:W-:-:S04]  /*2610*/  ISETP.GT.U32.AND P0, PT, R2, 0x60, PT ;  /* 0x000000600200780c */ /* 0x000fc80003f04070 */
[----:B------:R-:W-:Y:S01]  /*2620*/  DADD R10, R8, R10 ;  /* 0x00000000080a7229 */ /* 0x000fe2000000000a */
[----:B------:R-:W-:-:S09]  /*2630*/  ISETP.GT.U32.AND.EX P0, PT, R3, RZ, PT, P0 ;  /* 0x000000ff0300720c */ /* 0x000fd20003f04100 */
[----:B------:R-:W-:Y:S02]  /*2640*/  FSEL R12, R10, R8, P0 ;  /* 0x000000080a0c7208 */ /* 0x000fe40000000000 */
[----:B------:R-:W-:Y:S02]  /*2650*/  FSEL R13, R11, R9, P0 ;  /* 0x000000090b0d7208 */ /* 0x000fe40000000000 */
[----:B------:R-:W1:Y:S01]  /*2660*/  LDS.128 R8, [UR4+0x40] ;  /* 0x00004004ff087984 */ /* 0x000e620008000c00 */
[----:B------:R-:W-:-:S03]  /*2670*/  ISETP.GT.U32.AND P0, PT, R2, 0x80, PT ;  /* 0x000000800200780c */ /* 0x000fc60003f04070 */
[----:B0-----:R-:W-:Y:S01]  /*2680*/  DADD R4, R4, R12 ;  /* 0x0000000004047229 */ /* 0x001fe2000000000c */
        /* <DEDUP_REMOVED lines=52> */
[----:B------:R-:W-:-:S04]  /*29d0*/  ISETP.GT.U32.AND P0, PT, R2, 0x1c0, PT ;  /* 0x000001c00200780c */ /* 0x000fc80003f04070 */
        /* <DEDUP_REMOVED lines=8> */
[----:B------:R-:W-:Y:S01]  /*2a60*/  FSEL R5, R11, R5, P0 ;  /* 0x000000050b057208 */ /* 0x000fe20000000000 */
[----:B------:R-:W-:Y:S06]  /*2a70*/  BRA `(.L_x_200) ;  /* 0x0000003400b47947 */ /* 0x000fec0003800000 */
.L_x_155:
[----:B------:R-:W0:Y:S01]  /*2a80*/  S2R R14, SR_TID.X ;  /* 0x00000000000e7919 */ /* 0x000e220000002100 */
        /* <DEDUP_REMOVED lines=26> */
.L_x_202:
[----:B------:R-:W-:Y:S05]  /*2c30*/  BSYNC.RECONVERGENT B2 ;  /* 0x0000000000027941 */ /* 0x000fea0003800200 */
.L_x_201:
        /* <DEDUP_REMOVED lines=24> */
.L_x_204:
[----:B------:R-:W-:Y:S05]  /*2dc0*/  BSYNC.RECONVERGENT B2 ;  /* 0x0000000000027941 */ /* 0x000fea0003800200 */
.L_x_203:
        /* <DEDUP_REMOVED lines=24> */
.L_x_206:
[----:B------:R-:W-:Y:S05]  /*2f50*/  BSYNC.RECONVERGENT B2 ;  /* 0x0000000000027941 */ /* 0x000fea0003800200 */
.L_x_205:
        /* <DEDUP_REMOVED lines=24> */
.L_x_208:
[----:B------:R-:W-:Y:S05]  /*30e0*/  BSYNC.RECONVERGENT B2 ;  /* 0x0000000000027941 */ /* 0x000fea0003800200 */
.L_x_207:
        /* <DEDUP_REMOVED lines=24> */
.L_x_210:
[----:B------:R-:W-:Y:S05]  /*3270*/  BSYNC.RECONVERGENT B2 ;  /* 0x0000000000027941 */ /* 0x000fea0003800200 */
.L_x_209:
        /* <DEDUP_REMOVED lines=24> */
.L_x_212:
[----:B------:R-:W-:Y:S05]  /*3400*/  BSYNC.RECONVERGENT B2 ;  /* 0x0000000000027941 */ /* 0x000fea0003800200 */
.L_x_211:
        /* <DEDUP_REMOVED lines=22> */
.L_x_214:
[----:B------:R-:W-:Y:S05]  /*3570*/  BSYNC.RECONVERGENT B2 ;  /* 0x0000000000027941 */ /* 0x000fea0003800200 */
.L_x_213:
[----:B------:R-:W-:Y:S01]  /*3580*/  DADD R10, R10, R12 ;  /* 0x000000000a0a7229 */ /* 0x000fe2000000000c */
[----:B------:R-:W0:Y:S01]  /*3590*/  LDCU.64 UR6, c[0x0][0x390] ;  /* 0x00007200ff0677ac */ /* 0x000e220008000a00 */
[----:B------:R-:W-:Y:S02]  /*35a0*/  IMAD.MOV.U32 R15, RZ, RZ, 0xe00 ;  /* 0x00000e00ff0f7424 */ /* 0x000fe400078e00ff */
[----:B------:R-:W-:-:S04]  /*35b0*/  IMAD.MOV.U32 R0, RZ, RZ, RZ ;  /* 0x000000ffff007224 */ /* 0x000fc800078e00ff */
[----:B------:R-:W-:-:S08]  /*35c0*/  DADD R10, R10, R8 ;  /* 0x000000000a0a7229 */ /* 0x000fd00000000008 */
[----:B------:R-:W-:Y:S01]  /*35d0*/  DADD R10, R10, R6 ;  /* 0x000000000a0a7229 */ /* 0x000fe20000000006 */
[----:B0-----:R-:W-:-:S04]  /*35e0*/  UIADD3 UR10, UP0, UPT, UR6, -0xe00, URZ ;  /* 0xfffff200060a7890 */ /* 0x001fc8000ff1e0ff */
[----:B------:R-:W-:-:S03]  /*35f0*/  UIADD3.X UR11, UPT, UPT, UR7, -0x1, URZ, UP0, !UPT ;  /* 0xffffffff070b7890 */ /* 0x000fc600087fe4ff */
[----:B------:R-:W-:Y:S01]  /*3600*/  DADD R10, R10, R4 ;  /* 0x000000000a0a7229 */ /* 0x000fe20000000004 */
[----:B------:R-:W-:-:S04]  /*3610*/  UISETP.GE.U32.AND UP0, UPT, UR10, 0xe00, UPT ;  /* 0x00000e000a00788c */ /* 0x000fc8000bf06070 */
[----:B------:R-:W-:-:S03]  /*3620*/  UISETP.GE.U32.AND.EX UP0, UPT, UR11, URZ, UPT, UP0 ;  /* 0x000000ff0b00728c */ /* 0x000fc6000bf06100 */
[----:B------:R-:W-:-:S08]  /*3630*/  DADD R10, R10, R2 ;  /* 0x000000000a0a7229 */ /* 0x000fd00000000002 */
[----:B------:R-:W-:Y:S01]  /*3640*/  DADD R24, R10, R18 ;  /* 0x000000000a187229 */ /* 0x000fe20000000012 */
[----:B------:R-:W-:Y:S10]  /*3650*/  BRA.U !UP0, `(.L_x_215) ;  /* 0x0000000908f47547 */ /* 0x000ff4000b800000 */
[----:B------:R-:W-:Y:S01]  /*3660*/  IMAD.MOV.U32 R15, RZ, RZ, 0xe00 ;  /* 0x00000e00ff0f7424 */ /* 0x000fe200078e00ff */
[----:B------:R-:W0:Y:S01]  /*3670*/  LDCU.64 UR12, c[0x0][0x3a8] ;  /* 0x00007500ff0c77ac */ /* 0x000e220008000a00 */
[----:B------:R-:W-:Y:S01]  /*3680*/  IMAD.MOV.U32 R0, RZ, RZ, RZ ;  /* 0x000000ffff007224 */ /* 0x000fe200078e00ff */
[----:B------:R-:W1:Y:S06]  /*3690*/  LDCU.64 UR6, c[0x0][0x390] ;  /* 0x00007200ff0677ac */ /* 0x000e6c0008000a00 */
.L_x_231:
[----:B------:R-:W-:-:S04]  /*36a0*/  LEA R26, P0, R15, R22, 0x2 ;  /* 0x000000160f1a7211 */ /* 0x000fc800078010ff */
[----:B------:R-:W-:-:S05]  /*36b0*/  LEA.HI.X R27, R15, R23, R0, 0x2, P0 ;  /* 0x000000170f1b7211 */ /* 0x000fca00000f1400 */
[----:B------:R-:W2:Y:S01]  /*36c0*/  LDG.E R6, desc[UR8][R26.64] ;  /* 0x000000081a067981 */ /* 0x000ea2000c1e1900 */
[----:B------:R-:W-:Y:S01]  /*36d0*/  BSSY.RECONVERGENT B2, `(.L_x_216) ;  /* 0x0000016000027945 */ /* 0x000fe20003800200 */
[----:B--2---:R-:W2:Y:S02]  /*36e0*/  I2F.F64 R2, R6 ;  /* 0x0000000600027312 */ /* 0x004ea40000201c00 */
[----:B--2---:R-:W-:-:S08]  /*36f0*/  DADD R2, R2, 0.5 ;  /* 0x3fe0000002027429 */ /* 0x004fd00000000000 */
        /* <DEDUP_REMOVED lines=16> */
[----:B-1----:R-:W-:Y:S05]  /*3800*/  CALL.REL.NOINC `($__internal_1_$__cuda_sm20_div_rn_f64_full) ;  /* 0x00000028006c7944 */ /* 0x002fea0003c00000 */
[----:B------:R-:W-:Y:S02]  /*3810*/  IMAD.MOV.U32 R2, RZ, RZ, R18 ;  /* 0x000000ffff027224 */ /* 0x000fe400078e0012 */
[----:B------:R-:W-:-:S07]  /*3820*/  IMAD.MOV.U32 R3, RZ, RZ, R19 ;  /* 0x000000ffff037224 */ /* 0x000fce00078e0013 */
.L_x_217:
[----:B-1----:R-:W-:Y:S05]  /*3830*/  BSYNC.RECONVERGENT B2 ;  /* 0x0000000000027941 */ /* 0x002fea0003800200 */
.L_x_216:
        /* <DEDUP_REMOVED lines=23> */
.L_x_219:
[----:B------:R-:W-:Y:S05]  /*39b0*/  BSYNC.RECONVERGENT B2 ;  /* 0x0000000000027941 */ /* 0x000fea0003800200 */
.L_x_218:
        /* <DEDUP_REMOVED lines=23> */
.L_x_221:
[----:B------:R-:W-:Y:S05]  /*3b30*/  BSYNC.RECONVERGENT B2 ;  /* 0x0000000000027941 */ /* 0x000fea0003800200 */
.L_x_220:
        /* <DEDUP_REMOVED lines=23> */
.L_x_223:
[----:B------:R-:W-:Y:S05]  /*3cb0*/  BSYNC.RECONVERGENT B2 ;  /* 0x0000000000027941 */ /* 0x000fea0003800200 */
.L_x_222:
        /* <DEDUP_REMOVED lines=23> */
.L_x_225:
[----:B------:R-:W-:Y:S05]  /*3e30*/  BSYNC.RECONVERGENT B2 ;  /* 0x0000000000027941 */ /* 0x000fea0003800200 */
.L_x_224:
        /* <DEDUP_REMOVED lines=23> */
.L_x_227:
[----:B------:R-:W-:Y:S05]  /*3fb0*/  BSYNC.RECONVERGENT B2 ;  /* 0x0000000000027941 */ /* 0x000fea0003800200 */
.L_x_226:
        /* <DEDUP_REMOVED lines=21> */
.L_x_229:
[----:B------:R-:W-:Y:S05]  /*4110*/  BSYNC.RECONVERGENT B2 ;  /* 0x0000000000027941 */ /* 0x000fea0003800200 */
.L_x_228:
[----:B------:R-:W-:-:S08]  /*4120*/  DADD R2, R2, R24 ;  /* 0x0000000002027229 */ /* 0x000fd00000000018 */
[----:B------:R-:W-:Y:S01]  /*4130*/  DADD R2, R2, R4 ;  /* 0x0000000002027229 */ /* 0x000fe20000000004 */
[----:B------:R-:W-:-:S04]  /*4140*/  IADD3 R4, P1, PT, -R15, UR6, RZ ;  /* 0x000000060f047c10 */ /* 0x000fc8000ff3e1ff */
[----:B------:R-:W-:-:S03]  /*4150*/  ISETP.GE.U32.AND P0, PT, R4, 0xe00, PT ;  /* 0x00000e000400780c */ /* 0x000fc60003f06070 */
[----:B------:R-:W-:Y:S01]  /*4160*/  DADD R2, R2, R6 ;  /* 0x0000000002027229 */ /* 0x000fe20000000006 */
[----:B------:R-:W-:-:S04]  /*4170*/  IADD3.X R4, PT, PT, ~R0, UR7, RZ, P1, !PT ;  /* 0x0000000700047c10 */ /* 0x000fc80008ffe5ff */
[----:B------:R-:W-:-:S03]  /*4180*/  ISETP.GE.U32.AND.EX P0, PT, R4, RZ, PT, P0 ;  /* 0x000000ff0400720c */ /* 0x000fc60003f06100 */
[----:B------:R-:W-:-:S08]  /*4190*/  DADD R2, R2, R8 ;  /* 0x0000000002027229 */ /* 0x000fd00000000008 */
[----:B------:R-:W-:-:S08]  /*41a0*/  DADD R2, R2, R10 ;  /* 0x0000000002027229 */ /* 0x000fd0000000000a */
[----:B------:R-:W-:-:S08]  /*41b0*/  DADD R2, R2, R12 ;  /* 0x0000000002027229 */ /* 0x000fd0000000000c */
[----:B------:R-:W-:Y:S01]  /*41c0*/  DADD R24, R2, R18 ;  /* 0x0000000002187229 */ /* 0x000fe20000000012 */
[----:B------:R-:W-:Y:S10]  /*41d0*/  @!P0 BRA `(.L_x_230) ;  /* 0x0000001800cc8947 */ /* 0x000ff40003800000 */
[----:B------:R-:W-:-:S05]  /*41e0*/  IADD3 R15, P0, PT, R15, 0xe00, RZ ;  /* 0x00000e000f0f7810 */ /* 0x000fca0007f1e0ff */
[----:B------:R-:W-:Y:S01]  /*41f0*/  IMAD.X R0, RZ, RZ, R0, P0 ;  /* 0x000000ffff007224 */ /* 0x000fe200000e0600 */
[----:B------:R-:W-:-:S04]  /*4200*/  ISETP.GT.U32.AND P0, PT, R15, UR10, PT ;  /* 0x0000000a0f007c0c */ /* 0x000fc8000bf04070 */
[----:B------:R-:W-:-:S13]  /*4210*/  ISETP.GT.U32.AND.EX P0, PT, R0, UR11, PT, P0 ;  /* 0x0000000b00007c0c */ /* 0x000fda000bf04100 */
[----:B------:R-:W-:Y:S05]  /*4220*/  @!P0 BRA `(.L_x_231) ;  /* 0xfffffff4001c8947 */ /* 0x000fea000383ffff */
.L_x_215:
[C---:B------:R-:W-:Y:S01]  /*4230*/  IADD3 R3, PT, PT, -R15.reuse, UR6, RZ ;  /* 0x000000060f037c10 */ /* 0x040fe2000fffe1ff */
[----:B------:R-:W0:Y:S01]  /*4240*/  LDCU.64 UR12, c[0x0][0x3a8] ;  /* 0x00007500ff0c77ac */ /* 0x000e220008000a00 */
[----:B------:R-:W-:Y:S01]  /*4250*/  ISETP.GE.U32.AND P1, PT, R15, UR6, PT ;  /* 0x000000060f007c0c */ /* 0x000fe2000bf26070 */
[----:B------:R-:W-:Y:S01]  /*4260*/  BSSY.RECONVERGENT B2, `(.L_x_230) ;  /* 0x00001aa000027945 */ /* 0x000fe20003800200 */
[----:B------:R-:W-:-:S04]  /*4270*/  ISETP.GE.AND P0, PT, R14, R3, PT ;  /* 0x000000030e00720c */ /* 0x000fc80003f06270 */
[----:B------:R-:W-:-:S13]  /*4280*/  ISETP.GE.U32.OR.EX P0, PT, R0, UR7, P0, P1 ;  /* 0x0000000700007c0c */ /* 0x000fda0008706510 */
[----:B0-----:R-:W-:Y:S05]  /*4290*/  @P0 BRA `(.L_x_232) ;  /* 0x0000001800980947 */ /* 0x001fea0003800000 */
[----:B------:R-:W-:Y:S01]  /*42a0*/  LOP3.LUT R10, RZ, R14, RZ, 0x33, !PT ;  /* 0x0000000eff0a7212 */ /* 0x000fe200078e33ff */
[----:B------:R-:W-:Y:S01]  /*42b0*/  BSSY.RECONVERGENT B3, `(.L_x_233) ;  /* 0x00000d7000037945 */ /* 0x000fe20003800200 */
[----:B------:R-:W-:Y:S02]  /*42c0*/  IMAD.MOV.U32 R8, RZ, RZ, R14 ;  /* 0x000000ffff087224 */ /* 0x000fe400078e000e */
[----:B------:R-:W-:-:S04]  /*42d0*/  IADD3 R10, PT, PT, -R15, UR6, R10 ;  /* 0x000000060f0a7c10 */ /* 0x000fc8000fffe10a */
[C---:B------:R-:W-:Y:S02]  /*42e0*/  ISETP.GE.U32.AND P0, PT, R10.reuse, 0xe00, PT ;  /* 0x00000e000a00780c */ /* 0x040fe40003f06070 */
[----:B------:R-:W-:-:S04]  /*42f0*/  LEA.HI R9, R10, 0x1, RZ, 0x17 ;  /* 0x000000010a097811 */ /* 0x000fc800078fb8ff */
[----:B------:R-:W-:-:S07]  /*4300*/  LOP3.LUT R7, R9, 0x7, RZ, 0xc0, !PT ;  /* 0x0000000709077812 */ /* 0x000fce00078ec0ff */
[----:B------:R-:W-:Y:S05]  /*4310*/  @!P0 BRA `(.L_x_234) ;  /* 0x0000000c00408947 */ /* 0x000fea0003800000 */
[----:B------:R-:W0:Y:S01]  /*4320*/  LDCU.64 UR10, c[0x0][0x380] ;  /* 0x00007000ff0a77ac */ /* 0x000e220008000a00 */
[----:B------:R-:W-:Y:S01]  /*4330*/  IADD3 R3, P0, PT, R14, R15, RZ ;  /* 0x0000000f0e037210 */ /* 0x000fe20007f1e0ff */
[----:B------:R-:W-:Y:S01]  /*4340*/  IMAD.MOV.U32 R8, RZ, RZ, R14 ;  /* 0x000000ffff087224 */ /* 0x000fe200078e000e */
[----:B------:R-:W-:-:S03]  /*4350*/  LOP3.LUT R6, R9, 0xfffff8, RZ, 0xc0, !PT ;  /* 0x00fffff809067812 */ /* 0x000fc600078ec0ff */
[----:B------:R-:W-:Y:S02]  /*4360*/  IMAD.X R4, RZ, RZ, R0, P0 ;  /* 0x000000ffff047224 */ /* 0x000fe400000e0600 */
[----:B------:R-:W-:Y:S01]  /*4370*/  IMAD.MOV R6, RZ, RZ, -R6 ;  /* 0x000000ffff067224 */ /* 0x000fe200078e0a06 */
[----:B0-----:R-:W-:-:S04]  /*4380*/  LEA R2, P1, R3, UR10, 0x2 ;  /* 0x0000000a03027c11 */ /* 0x001fc8000f8210ff */
[----:B------:R-:W-:Y:S02]  /*4390*/  IADD3 R2, P0, PT, R2, 0x2000, RZ ;  /* 0x0000200002027810 */ /* 0x000fe40007f1e0ff */
[----:B------:R-:W-:-:S05]  /*43a0*/  LEA.HI.X R3, R3, UR11, R4, 0x2, P1 ;  /* 0x0000000b03037c11 */ /* 0x000fca00088f1404 */
[----:B------:R-:W-:-:S07]  /*43b0*/  IMAD.X R3, RZ, RZ, R3, P0 ;  /* 0x000000ffff037224 */ /* 0x000fce00000e0603 */
.L_x_251:
        /* <DEDUP_REMOVED lines=23> */
.L_x_236:
[----:B------:R-:W-:Y:S05]  /*4530*/  BSYNC.RECONVERGENT B4 ;  /* 0x0000000000047941 */ /* 0x000fea0003800200 */
.L_x_235:
        /* <DEDUP_REMOVED lines=17> */
[----:B------:R-:W-:Y:S01]  /*4650*/  FSETP.GT.AND P0, PT, |R4|, 1.469367938527859385e-39, PT ;  /* 0x001000000400780b */ /* 0x000fe20003f04200 */
[----:B------:R-:W-:-:S12]  /*4660*/  DADD R4, R18, R24 ;  /* 0x0000000012047229 */ /* 0x000fd80000000018 */
[----:B------:R-:W-:Y:S05]  /*4670*/  @P0 BRA `(.L_x_238) ;  /* 0x0000000000100947 */ /* 0x000fea0003800000 */
[----:B------:R-:W-:-:S07]  /*4680*/  MOV R16, 0x46a0 ;  /* 0x000046a000107802 */ /* 0x000fce0000000f00 */
[----:B------:R-:W-:Y:S05]  /*4690*/  CALL.REL.NOINC `($__internal_1_$__cuda_sm20_div_rn_f64_full) ;  /* 0x0000001800c87944 */ /* 0x000fea0003c00000 */
[----:B------:R-:W-:Y:S02]  /*46a0*/  IMAD.MOV.U32 R12, RZ, RZ, R18 ;  /* 0x000000ffff0c7224 */ /* 0x000fe400078e0012 */
[----:B------:R-:W-:-:S07]  /*46b0*/  IMAD.MOV.U32 R13, RZ, RZ, R19 ;  /* 0x000000ffff0d7224 */ /* 0x000fce00078e0013 */
.L_x_238:
[----:B------:R-:W-:Y:S05]  /*46c0*/  BSYNC.RECONVERGENT B4 ;  /* 0x0000000000047941 */ /* 0x000fea0003800200 */
.L_x_237:
        /* <DEDUP_REMOVED lines=22> */
.L_x_240:
[----:B------:R-:W-:Y:S05]  /*4830*/  BSYNC.RECONVERGENT B4 ;  /* 0x0000000000047941 */ /* 0x000fea0003800200 */
.L_x_239:
        /* <DEDUP_REMOVED lines=24> */
.L_x_242:
[----:B------:R-:W-:Y:S05]  /*49c0*/  BSYNC.RECONVERGENT B4 ;  /* 0x0000000000047941 */ /* 0x000fea0003800200 */
.L_x_241:
        /* <DEDUP_REMOVED lines=22> */
.L_x_244:
[----:B------:R-:W-:Y:S05]  /*4b30*/  BSYNC.RECONVERGENT B4 ;  /* 0x0000000000047941 */ /* 0x000fea0003800200 */
.L_x_243:
        /* <DEDUP_REMOVED lines=24> */
.L_x_246:
[----:B------:R-:W-:Y:S05]  /*4cc0*/  BSYNC.RECONVERGENT B4 ;  /* 0x0000000000047941 */ /* 0x000fea0003800200 */
.L_x_245:
        /* <DEDUP_REMOVED lines=22> */
.L_x_248:
[----:B------:R-:W-:Y:S05]  /*4e30*/  BSYNC.RECONVERGENT B4 ;  /* 0x0000000000047941 */ /* 0x000fea0003800200 */
.L_x_247:
        /* <DEDUP_REMOVED lines=24> */
.L_x_250:
[----:B------:R-:W-:Y:S05]  /*4fc0*/  BSYNC.RECONVERGENT B4 ;  /* 0x0000000000047941 */ /* 0x000fea0003800200 */
.L_x_249:
[----:B------:R-:W-:Y:S01]  /*4fd0*/  IADD3 R2, P0, PT, R2, 0x4000, RZ ;  /* 0x0000400002027810 */ /* 0x000fe20007f1e0ff */
[----:B------:R-:W-:Y:S01]  /*4fe0*/  DADD R24, R4, R24 ;  /* 0x0000000004187229 */ /* 0x000fe20000000018 */
[----:B------:R-:W-:-:S03]  /*4ff0*/  VIADD R8, R8, 0x1000 ;  /* 0x0000100008087836 */ /* 0x000fc60000000000 */
[----:B------:R-:W-:Y:S01]  /*5000*/  IMAD.X R3, RZ, RZ, R3, P0 ;  /* 0x000000ffff037224 */ /* 0x000fe200000e0603 */
[----:B------:R-:W-:Y:S07]  /*5010*/  @P1 BRA `(.L_x_251) ;  /* 0xfffffff000e81947 */ /* 0x000fee000383ffff */
.L_x_234:
[----:B------:R-:W-:Y:S05]  /*5020*/  BSYNC.RECONVERGENT B3 ;  /* 0x0000000000037941 */ /* 0x000fea0003800200 */
.L_x_233:
[----:B------:R-:W-:-:S13]  /*5030*/  ISETP.NE.AND P0, PT, R7, RZ, PT ;  /* 0x000000ff0700720c */ /* 0x000fda0003f05270 */
[----:B------:R-:W-:Y:S05]  /*5040*/  @!P0 BRA `(.L_x_232) ;  /* 0x0000000c002c8947 */ /* 0x000fea0003800000 */
[----:B------:R-:W-:Y:S01]  /*5050*/  ISETP.GE.U32.AND P0, PT, R7, 0x4, PT ;  /* 0x000000040700780c */ /* 0x000fe20003f06070 */
[----:B------:R-:W-:-:S12]  /*5060*/  BSSY.RECONVERGENT B3, `(.L_x_252) ;  /* 0x000006c000037945 */ /* 0x000fd80003800200 */
[----:B------:R-:W-:Y:S05]  /*5070*/  @!P0 BRA `(.L_x_253) ;  /* 0x0000000400a88947 */ /* 0x000fea0003800000 */
[----:B------:R-:W0:Y:S01]  /*5080*/  LDCU.64 UR10, c[0x0][0x380] ;  /* 0x00007000ff0a77ac */ /* 0x000e220008000a00 */
[----:B------:R-:W-:-:S05]  /*5090*/  IADD3 R3, P0, PT, R8, R15, RZ ;  /* 0x0000000f08037210 */ /* 0x000fca0007f1e0ff */
[----:B------:R-:W-:Y:S01]  /*50a0*/  IMAD.X R4, RZ, RZ, R0, P0 ;  /* 0x000000ffff047224 */ /* 0x000fe200000e0600 */
        /* <DEDUP_REMOVED lines=26> */
.L_x_255:
[----:B------:R-:W-:Y:S05]  /*5250*/  BSYNC.RECONVERGENT B4 ;  /* 0x0000000000047941 */ /* 0x000fea0003800200 */
.L_x_254:
        /* <DEDUP_REMOVED lines=23> */
.L_x_257:
[----:B------:R-:W-:Y:S05]  /*53d0*/  BSYNC.RECONVERGENT B4 ;  /* 0x0000000000047941 */ /* 0x000fea0003800200 */
.L_x_256:
        /* <DEDUP_REMOVED lines=25> */
.L_x_259:
[----:B------:R-:W-:Y:S05]  /*5570*/  BSYNC.RECONVERGENT B4 ;  /* 0x0000000000047941 */ /* 0x000fea0003800200 */
.L_x_258:
        /* <DEDUP_REMOVED lines=23> */
.L_x_261:
[----:B------:R-:W-:Y:S05]  /*56f0*/  BSYNC.RECONVERGENT B4 ;  /* 0x0000000000047941 */ /* 0x000fea0003800200 */
.L_x_260:
[----:B------:R-:W-:Y:S01]  /*5700*/  DADD R24, R4, R18 ;  /* 0x0000000004187229 */ /* 0x000fe20000000012 */
[----:B------:R-:W-:-:S10]  /*5710*/  VIADD R8, R8, 0x800 ;  /* 0x0000080008087836 */ /* 0x000fd40000000000 */
.L_x_253:
[----:B------:R-:W-:Y:S05]  /*5720*/  BSYNC.RECONVERGENT B3 ;  /* 0x0000000000037941 */ /* 0x000fea0003800200 */
.L_x_252:
[----:B------:R-:W-:-:S13]  /*5730*/  LOP3.LUT P0, R9, R9, 0x3, RZ, 0xc0, !PT ;  /* 0x0000000309097812 */ /* 0x000fda000780c0ff */
[----:B------:R-:W-:Y:S05]  /*5740*/  @!P0 BRA `(.L_x_232) ;  /* 0x00000004006c8947 */ /* 0x000fea0003800000 */
[----:B------:R-:W-:Y:S01]  /*5750*/  ISETP.NE.AND P0, PT, R9, 0x1, PT ;  /* 0x000000010900780c */ /* 0x000fe20003f05270 */
        /* <DEDUP_REMOVED lines=29> */
.L_x_265:
[----:B------:R-:W-:Y:S05]  /*5930*/  BSYNC.RECONVERGENT B4 ;  /* 0x0000000000047941 */ /* 0x000fea0003800200 */
.L_x_264:
        /* <DEDUP_REMOVED lines=25> */
.L_x_267:
[----:B------:R-:W-:Y:S05]  /*5ad0*/  BSYNC.RECONVERGENT B4 ;  /* 0x0000000000047941 */ /* 0x000fea0003800200 */
.L_x_266:
[----:B------:R-:W-:Y:S01]  /*5ae0*/  DADD R24, R24, R2 ;  /* 0x0000000018187229 */ /* 0x000fe20000000002 */
[----:B------:R-:W-:-:S10]  /*5af0*/  VIADD R8, R8, 0x400 ;  /* 0x0000040008087836 */ /* 0x000fd40000000000 */
.L_x_263:
[----:B------:R-:W-:Y:S05]  /*5b00*/  BSYNC.RECONVERGENT B3 ;  /* 0x0000000000037941 */ /* 0x000fea0003800200 */
.L_x_262:
[----:B------:R-:W-:-:S13]  /*5b10*/  LOP3.LUT P0, RZ, R10, 0x200, RZ, 0xc0, !PT ;  /* 0x000002000aff7812 */ /* 0x000fda000780c0ff */
[----:B------:R-:W-:Y:S05]  /*5b20*/  @P0 BRA `(.L_x_232) ;  /* 0x0000000000740947 */ /* 0x000fea0003800000 */
        /* <DEDUP_REMOVED lines=27> */
.L_x_269:
[----:B------:R-:W-:Y:S05]  /*5ce0*/  BSYNC.RECONVERGENT B3 ;  /* 0x0000000000037941 */ /* 0x000fea0003800200 */
.L_x_268:
[----:B------:R-:W-:-:S11]  /*5cf0*/  DADD R24, R24, R18 ;  /* 0x0000000018187229 */ /* 0x000fd60000000012 */
.L_x_232:
[----:B------:R-:W-:Y:S05]  /*5d00*/  BSYNC.RECONVERGENT B2 ;  /* 0x0000000000027941 */ /* 0x000fea0003800200 */
.L_x_230:
        /* <DEDUP_REMOVED lines=68> */
.L_x_200:
[----:B------:R-:W-:Y:S05]  /*6150*/  BSYNC.RECONVERGENT B0 ;  /* 0x0000000000007941 */ /* 0x000fea0003800200 */
.L_x_154:
[----:B------:R-:W-:Y:S05]  /*6160*/  @P1 EXIT ;  /* 0x000000000000194d */ /* 0x000fea0003800000 */
[----:B------:R-:W0:Y:S01]  /*6170*/  LDCU.64 UR4, c[0x0][0x3a0] ;  /* 0x00007400ff0477ac */ /* 0x000e220008000a00 */
[----:B------:R-:W1:Y:S01]  /*6180*/  LDC.64 R2, c[0x0][0x388] ;  /* 0x0000e200ff027b82 */ /* 0x000e620000000a00 */
[----:B0-----:R-:W-:-:S07]  /*6190*/  DADD R4, R4, UR4 ;  /* 0x0000000404047e29 */ /* 0x001fce0008000000 */
[----:B-1----:R-:W-:Y:S01]  /*61a0*/  STG.E.64 desc[UR8][R2.64], R4 ;  /* 0x0000000402007986 */ /* 0x002fe2000c101b08 */
[----:B------:R-:W-:Y:S05]  /*61b0*/  EXIT ;  /* 0x000000000000794d */ /* 0x000fea0003800000 */
        .weak           $__internal_1_$__cuda_sm20_div_rn_f64_full
        .type           $__internal_1_$__cuda_sm20_div_rn_f64_full,@function
        .size           $__internal_1_$__cuda_sm20_div_rn_f64_full,(.L_x_573 - $__internal_1_$__cuda_sm20_div_rn_f64_full)
$__internal_1_$__cuda_sm20_div_rn_f64_full:
[C---:B------:R-:W-:Y:S01]  /*61c0*/  FSETP.GEU.AND P0, PT, |R31|.reuse, 1.469367938527859385e-39, PT ;  /* 0x001000001f00780b */ /* 0x040fe20003f0e200 */
[----:B------:R-:W-:Y:S01]  /*61d0*/  IMAD.MOV.U32 R18, RZ, RZ, 0x1 ;  /* 0x00000001ff127424 */ /* 0x000fe200078e00ff */
[C---:B------:R-:W-:Y:S01]  /*61e0*/  LOP3.LUT R28, R31.reuse, 0x800fffff, RZ, 0xc0, !PT ;  /* 0x800fffff1f1c7812 */ /* 0x040fe200078ec0ff */
[----:B------:R-:W-:Y:S01]  /*61f0*/  IMAD.U32 R33, RZ, RZ, UR5 ;  /* 0x00000005ff217e24 */ /* 0x000fe2000f8e00ff */
[----:B------:R-:W-:Y:S01]  /*6200*/  LOP3.LUT R20, R31, 0x7ff00000, RZ, 0xc0, !PT ;  /* 0x7ff000001f147812 */ /* 0x000fe200078ec0ff */
[----:B------:R-:W-:Y:S01]  /*6210*/  IMAD.U32 R32, RZ, RZ, UR4 ;  /* 0x00000004ff207e24 */ /* 0x000fe2000f8e00ff */
[----:B------:R-:W-:Y:S01]  /*6220*/  LOP3.LUT R29, R28, 0x3ff00000, RZ, 0xfc, !PT ;  /* 0x3ff000001c1d7812 */ /* 0x000fe200078efcff */
[----:B------:R-:W-:Y:S01]  /*6230*/  IMAD.MOV.U32 R28, RZ, RZ, R30 ;  /* 0x000000ffff1c7224 */ /* 0x000fe200078e001e */
[----:B------:R-:W-:Y:S01]  /*6240*/  LOP3.LUT R17, R33, 0x7ff00000, RZ, 0xc0, !PT ;  /* 0x7ff0000021117812 */ /* 0x000fe200078ec0ff */
[----:B------:R-:W-:-:S03]  /*6250*/  IMAD.MOV.U32 R34, RZ, RZ, R32 ;  /* 0x000000ffff227224 */ /* 0x000fc600078e0020 */
[----:B------:R-:W-:Y:S01]  /*6260*/  ISETP.GE.U32.AND P2, PT, R17, R20, PT ;  /* 0x000000141100720c */ /* 0x000fe20003f46070 */
[----:B------:R-:W-:-:S06]  /*6270*/  @!P0 DMUL R28, R30, 8.98846567431157953865e+307 ;  /* 0x7fe000001e1c8828 */ /* 0x000fcc0000000000 */
[----:B------:R-:W0:Y:S02]  /*6280*/  MUFU.RCP64H R19, R29 ;  /* 0x0000001d00137308 */ /* 0x000e240000001800 */
[----:B0-----:R-:W-:-:S08]  /*6290*/  DFMA R38, R18, -R28, 1 ;  /* 0x3ff000001226742b */ /* 0x001fd0000000081c */
[----:B------:R-:W-:-:S08]  /*62a0*/  DFMA R38, R38, R38, R38 ;  /* 0x000000262626722b */ /* 0x000fd00000000026 */
[----:B------:R-:W-:Y:S01]  /*62b0*/  DFMA R38, R18, R38, R18 ;  /* 0x000000261226722b */ /* 0x000fe20000000012 */
[----:B------:R-:W-:Y:S02]  /*62c0*/  IMAD.MOV.U32 R18, RZ, RZ, 0x1ca00000 ;  /* 0x1ca00000ff127424 */ /* 0x000fe400078e00ff */
[----:B------:R-:W-:-:S03]  /*62d0*/  IMAD.MOV.U32 R19, RZ, RZ, R17 ;  /* 0x000000ffff137224 */ /* 0x000fc600078e0011 */
[----:B------:R-:W-:Y:S02]  /*62e0*/  SEL R35, R18, 0x63400000, !P2 ;  /* 0x6340000012237807 */ /* 0x000fe40005000000 */
[----:B------:R-:W-:Y:S01]  /*62f0*/  DFMA R36, R38, -R28, 1 ;  /* 0x3ff000002624742b */ /* 0x000fe2000000081c */
[----:B------:R-:W-:Y:S02]  /*6300*/  FSETP.GEU.AND P2, PT, |R33|, 1.469367938527859385e-39, PT ;  /* 0x001000002100780b */ /* 0x000fe40003f4e200 */
[----:B------:R-:W-:-:S05]  /*6310*/  LOP3.LUT R35, R35, 0x800fffff, R33, 0xf8, !PT ;  /* 0x800fffff23237812 */ /* 0x000fca00078ef821 */
[----:B------:R-:W-:-:S06]  /*6320*/  DFMA R38, R38, R36, R38 ;  /* 0x000000242626722b */ /* 0x000fcc0000000026 */
[----:B------:R-:W-:Y:S05]  /*6330*/  @P2 BRA `(.L_x_270) ;  /* 0x0000000000202947 */ /* 0x000fea0003800000 */
[----:B------:R-:W-:-:S04]  /*6340*/  LOP3.LUT R36, R31, 0x7ff00000, RZ, 0xc0, !PT ;  /* 0x7ff000001f247812 */ /* 0x000fc800078ec0ff */
[----:B------:R-:W-:Y:S01]  /*6350*/  ISETP.GE.U32.AND P2, PT, R17, R36, PT ;  /* 0x000000241100720c */ /* 0x000fe20003f46070 */
[----:B------:R-:W-:-:S03]  /*6360*/  IMAD.MOV.U32 R36, RZ, RZ, RZ ;  /* 0x000000ffff247224 */ /* 0x000fc600078e00ff */
[----:B------:R-:W-:-:S04]  /*6370*/  SEL R19, R18, 0x63400000, !P2 ;  /* 0x6340000012137807 */ /* 0x000fc80005000000 */
[----:B------:R-:W-:-:S04]  /*6380*/  LOP3.LUT R19, R19, 0x80000000, R33, 0xf8, !PT ;  /* 0x8000000013137812 */ /* 0x000fc800078ef821 */
[----:B------:R-:W-:-:S06]  /*6390*/  LOP3.LUT R37, R19, 0x100000, RZ, 0xfc, !PT ;  /* 0x0010000013257812 */ /* 0x000fcc00078efcff */
[----:B------:R-:W-:-:S10]  /*63a0*/  DFMA R34, R34, 2, -R36 ;  /* 0x400000002222782b */ /* 0x000fd40000000824 */
[----:B------:R-:W-:-:S07]  /*63b0*/  LOP3.LUT R19, R35, 0x7ff00000, RZ, 0xc0, !PT ;  /* 0x7ff0000023137812 */ /* 0x000fce00078ec0ff */
.L_x_270:
[----:B------:R-:W-:Y:S01]  /*63c0*/  @!P0 LOP3.LUT R20, R29, 0x7ff00000, RZ, 0xc0, !PT ;  /* 0x7ff000001d148812 */ /* 0x000fe200078ec0ff */
[----:B------:R-:W-:Y:S01]  /*63d0*/  VIADD R21, R19, 0xffffffff ;  /* 0xffffffff13157836 */ /* 0x000fe20000000000 */
[----:B------:R-:W-:Y:S01]  /*63e0*/  DMUL R40, R38, R34 ;  /* 0x0000002226287228 */ /* 0x000fe20000000000 */
[----:B------:R-:W-:Y:S02]  /*63f0*/  BSSY.RECONVERGENT B1, `(.L_x_271) ;  /* 0x000003c000017945 */ /* 0x000fe40003800200 */
[----:B------:R-:W-:Y:S01]  /*6400*/  VIADD R36, R20, 0xffffffff ;  /* 0xffffffff14247836 */ /* 0x000fe20000000000 */
[----:B------:R-:W-:-:S04]  /*6410*/  ISETP.GT.U32.AND P0, PT, R21, 0x7feffffe, PT ;  /* 0x7feffffe1500780c */ /* 0x000fc80003f04070 */
[----:B------:R-:W-:Y:S01]  /*6420*/  ISETP.GT.U32.OR P0, PT, R36, 0x7feffffe, P0 ;  /* 0x7feffffe2400780c */ /* 0x000fe20000704470 */
[----:B------:R-:W-:-:S08]  /*6430*/  DFMA R42, R40, -R28, R34 ;  /* 0x8000001c282a722b */ /* 0x000fd00000000022 */
[----:B------:R-:W-:-:S04]  /*6440*/  DFMA R36, R38, R42, R40 ;  /* 0x0000002a2624722b */ /* 0x000fc80000000028 */
[----:B------:R-:W-:Y:S07]  /*6450*/  @P0 BRA `(.L_x_272) ;  /* 0x0000000000740947 */ /* 0x000fee0003800000 */
[----:B------:R-:W-:-:S04]  /*6460*/  LOP3.LUT R20, R31, 0x7ff00000, RZ, 0xc0, !PT ;  /* 0x7ff000001f147812 */ /* 0x000fc800078ec0ff */
[CC--:B------:R-:W-:Y:S02]  /*6470*/  VIADDMNMX R19, R17.reuse, -R20.reuse, 0xb9600000, !PT ;  /* 0xb960000011137446 */ /* 0x0c0fe40007800914 */
[----:B------:R-:W-:Y:S01]  /*6480*/  ISETP.GE.U32.AND P0, PT, R17, R20, PT ;  /* 0x000000141100720c */ /* 0x000fe20003f06070 */
[----:B------:R-:W-:Y:S01]  /*6490*/  IMAD.MOV.U32 R20, RZ, RZ, RZ ;  /* 0x000000ffff147224 */ /* 0x000fe200078e00ff */
[----:B------:R-:W-:Y:S02]  /*64a0*/  VIMNMX R19, PT, PT, R19, 0x46a00000, PT ;  /* 0x46a0000013137848 */ /* 0x000fe40003fe0100 */
[----:B------:R-:W-:-:S05]  /*64b0*/  SEL R18, R18, 0x63400000, !P0 ;  /* 0x6340000012127807 */ /* 0x000fca0004000000 */
[----:B------:R-:W-:-:S04]  /*64c0*/  IMAD.IADD R18, R19, 0x1, -R18 ;  /* 0x0000000113127824 */ /* 0x000fc800078e0a12 */
[----:B------:R-:W-:-:S06]  /*64d0*/  VIADD R21, R18, 0x7fe00000 ;  /* 0x7fe0000012157836 */ /* 0x000fcc0000000000 */
[----:B------:R-:W-:-:S10]  /*64e0*/  DMUL R38, R36, R20 ;  /* 0x0000001424267228 */ /* 0x000fd40000000000 */
[----:B------:R-:W-:-:S13]  /*64f0*/  FSETP.GTU.AND P0, PT, |R39|, 1.469367938527859385e-39, PT ;  /* 0x001000002700780b */ /* 0x000fda0003f0c200 */
[----:B------:R-:W-:Y:S05]  /*6500*/  @P0 BRA `(.L_x_273) ;  /* 0x0000000000a80947 */ /* 0x000fea0003800000 */
[----:B------:R-:W-:-:S06]  /*6510*/  DFMA R28, R36, -R28, R34 ;  /* 0x8000001c241c722b */ /* 0x000fcc0000000022 */
[----:B------:R-:W-:-:S04]  /*6520*/  IMAD.MOV.U32 R28, RZ, RZ, RZ ;  /* 0x000000ffff1c7224 */ /* 0x000fc800078e00ff */
[C---:B------:R-:W-:Y:S02]  /*6530*/  FSETP.NEU.AND P0, PT, R29.reuse, RZ, PT ;  /* 0x000000ff1d00720b */ /* 0x040fe40003f0d000 */
[----:B------:R-:W-:-:S04]  /*6540*/  LOP3.LUT R30, R29, 0x80000000, R31, 0x48, !PT ;  /* 0x800000001d1e7812 */ /* 0x000fc800078e481f */
[----:B------:R-:W-:-:S07]  /*6550*/  LOP3.LUT R29, R30, R21, RZ, 0xfc, !PT ;  /* 0x000000151e1d7212 */ /* 0x000fce00078efcff */
[----:B------:R-:W-:Y:S05]  /*6560*/  @!P0 BRA `(.L_x_273) ;  /* 0x0000000000908947 */ /* 0x000fea0003800000 */
[----:B------:R-:W-:Y:S01]  /*6570*/  IMAD.MOV R21, RZ, RZ, -R18 ;  /* 0x000000ffff157224 */ /* 0x000fe200078e0a12 */
[----:B------:R-:W-:Y:S01]  /*6580*/  IADD3 R18, PT, PT, -R18, -0x43300000, RZ ;  /* 0xbcd0000012127810 */ /* 0x000fe20007ffe1ff */
[----:B------:R-:W-:-:S06]  /*6590*/  IMAD.MOV.U32 R20, RZ, RZ, RZ ;  /* 0x000000ffff147224 */ /* 0x000fcc00078e00ff */
[----:B------:R-:W-:Y:S02]  /*65a0*/  DFMA R20, R38, -R20, R36 ;  /* 0x800000142614722b */ /* 0x000fe40000000024 */
[----:B------:R-:W-:-:S08]  /*65b0*/  DMUL.RP R36, R36, R28 ;  /* 0x0000001c24247228 */ /* 0x000fd00000008000 */
[----:B------:R-:W-:Y:S02]  /*65c0*/  FSETP.NEU.AND P0, PT, |R21|, R18, PT ;  /* 0x000000121500720b */ /* 0x000fe40003f0d200 */
[----:B------:R-:W-:Y:S02]  /*65d0*/  LOP3.LUT R30, R37, R30, RZ, 0x3c, !PT ;  /* 0x0000001e251e7212 */ /* 0x000fe400078e3cff */
[----:B------:R-:W-:Y:S02]  /*65e0*/  FSEL R18, R36, R38, !P0 ;  /* 0x0000002624127208 */ /* 0x000fe40004000000 */
[----:B------:R-:W-:-:S03]  /*65f0*/  FSEL R19, R30, R39, !P0 ;  /* 0x000000271e137208 */ /* 0x000fc60004000000 */
[----:B------:R-:W-:Y:S02]  /*6600*/  IMAD.MOV.U32 R38, RZ, RZ, R18 ;  /* 0x000000ffff267224 */ /* 0x000fe400078e0012 */
[----:B------:R-:W-:Y:S01]  /*6610*/  IMAD.MOV.U32 R39, RZ, RZ, R19 ;  /* 0x000000ffff277224 */ /* 0x000fe200078e0013 */
[----:B------:R-:W-:Y:S06]  /*6620*/  BRA `(.L_x_273) ;  /* 0x0000000000607947 */ /* 0x000fec0003800000 */
.L_x_272:
        /* <DEDUP_REMOVED lines=17> */
.L_x_275:
[----:B------:R-:W-:Y:S01]  /*6740*/  LOP3.LUT R17, R31, 0x80000, RZ, 0xfc, !PT ;  /* 0x000800001f117812 */ /* 0x000fe200078efcff */
[----:B------:R-:W-:-:S04]  /*6750*/  IMAD.MOV.U32 R38, RZ, RZ, R30 ;  /* 0x000000ffff267224 */ /* 0x000fc800078e001e */
[----:B------:R-:W-:Y:S01]  /*6760*/  IMAD.MOV.U32 R39, RZ, RZ, R17 ;  /* 0x000000ffff277224 */ /* 0x000fe200078e0011 */
[----:B------:R-:W-:Y:S06]  /*6770*/  BRA `(.L_x_273) ;  /* 0x00000000000c7947 */ /* 0x000fec0003800000 */
.L_x_274:
[----:B------:R-:W-:Y:S01]  /*6780*/  LOP3.LUT R17, R33, 0x80000, RZ, 0xfc, !PT ;  /* 0x0008000021117812 */ /* 0x000fe200078efcff */
[----:B------:R-:W-:-:S04]  /*6790*/  IMAD.MOV.U32 R38, RZ, RZ, R32 ;  /* 0x000000ffff267224 */ /* 0x000fc800078e0020 */
[----:B------:R-:W-:-:S07]  /*67a0*/  IMAD.MOV.U32 R39, RZ, RZ, R17 ;  /* 0x000000ffff277224 */ /* 0x000fce00078e0011 */
.L_x_273:
[----:B------:R-:W-:Y:S05]  /*67b0*/  BSYNC.RECONVERGENT B1 ;  /* 0x0000000000017941 */ /* 0x000fea0003800200 */
.L_x_271:
[----:B------:R-:W-:Y:S02]  /*67c0*/  IMAD.MOV.U32 R17, RZ, RZ, 0x0 ;  /* 0x00000000ff117424 */ /* 0x000fe400078e00ff */
[----:B------:R-:W-:Y:S02]  /*67d0*/  IMAD.MOV.U32 R18, RZ, RZ, R38 ;  /* 0x000000ffff127224 */ /* 0x000fe400078e0026 */
[----:B------:R-:W-:Y:S01]  /*67e0*/  IMAD.MOV.U32 R19, RZ, RZ, R39 ;  /* 0x000000ffff137224 */ /* 0x000fe200078e0027 */
[----:B------:R-:W-:Y:S06]  /*67f0*/  RET.REL.NODEC R16 `(_ZN3cub18CUB_300001_SM_10006detail6reduce28DeviceReduceSingleTileKernelINS2_10policy_hubIdyN4cuda3std3__44plusIdEEE10Policy1000EN6thrust24THRUST_300001_SM_1000_NS6detail15normal_iteratorINSD_10device_ptrIiEEEEPdyS9_dd10pi_functorEEvT0_T1_T2_T3_T4_T6_) ;  /* 0xffffff9810007950 */ /* 0x000fec0003c3ffff */
.L_x_276:
        /* <DEDUP_REMOVED lines=16> */
.L_x_573:


//--------------------- .text._ZN3cub18CUB_300001_SM_10006detail6reduce28DeviceReduceSingleTileKernelINS2_10policy_hubIdjN4cuda3std3__44plusIdEEE10Policy1000EPdSC_iS9_ddNS7_10__identityEEEvT0_T1_T2_T3_T4_T6_ --------------------------
	.section	.text._ZN3cub18CUB_300001_SM_10006detail6reduce28DeviceReduceSingleTileKernelINS2_10policy_hubIdjN4cuda3std3__44plusIdEEE10Policy1000EPdSC_iS9_ddNS7_10__identityEEEvT0_T1_T2_T3_T4_T6_,"ax",@progbits
	.align	128
        .global         _ZN3cub18CUB_300001_SM_10006detail6reduce28DeviceReduceSingleTileKernelINS2_10policy_hubIdjN4cuda3std3__44plusIdEEE10Policy1000EPdSC_iS9_ddNS7_10__identityEEEvT0_T1_T2_T3_T4_T6_
        .type           _ZN3cub18CUB_300001_SM_10006detail6reduce28DeviceReduceSingleTileKernelINS2_10policy_hubIdjN4cuda3std3__44plusIdEEE10Policy1000EPdSC_iS9_ddNS7_10__identityEEEvT0_T1_T2_T3_T4_T6_,@function
        .size           _ZN3cub18CUB_300001_SM_10006detail6reduce28DeviceReduceSingleTileKernelINS2_10policy_hubIdjN4cuda3std3__44plusIdEEE10Policy1000EPdSC_iS9_ddNS7_10__identityEEEvT0_T1_T2_T3_T4_T6_,(.L_x_579 - _ZN3cub18CUB_300001_SM_10006detail6reduce28DeviceReduceSingleTileKernelINS2_10policy_hubIdjN4cuda3std3__44plusIdEEE10Policy1000EPdSC_iS9_ddNS7_10__identityEEEvT0_T1_T2_T3_T4_T6_)
        .other          _ZN3cub18CUB_300001_SM_10006detail6reduce28DeviceReduceSingleTileKernelINS2_10policy_hubIdjN4cuda3std3__44plusIdEEE10Policy1000EPdSC_iS9_ddNS7_10__identityEEEvT0_T1_T2_T3_T4_T6_,@"STO_CUDA_ENTRY STV_DEFAULT"
_ZN3cub18CUB_300001_SM_10006detail6reduce28DeviceReduceSingleTileKernelINS2_10policy_hubIdjN4cuda3std3__44plusIdEEE10Policy1000EPdSC_iS9_ddNS7_10__identityEEEvT0_T1_T2_T3_T4_T6_:
.text._ZN3cub18CUB_300001_SM_10006detail6reduce28DeviceReduceSingleTileKernelINS2_10policy_hubIdjN4cuda3std3__44plusIdEEE10Policy1000EPdSC_iS9_ddNS7_10__identityEEEvT0_T1_T2_T3_T4_T6_:
        /* <DEDUP_REMOVED lines=13> */
.L_x_277:
        /* <DEDUP_REMOVED lines=13> */
.L_x_281:
[----:B------:R-:W-:Y:S05]  /*01a0*/  BSYNC.RECONVERGENT B1 ;  /* 0x0000000000017941 */ /* 0x000fea0003800200 */
.L_x_280:
[----:B------:R-:W-:Y:S01]  /*01b0*/  ISETP.GE.AND P0, PT, R5, R4, PT ;  /* 0x000000040500720c */ /* 0x000fe20003f06270 */
[----:B------:R-:W-:-:S12]  /*01c0*/  BSSY.RECONVERGENT B1, `(.L_x_282) ;  /* 0x0000078000017945 */ /* 0x000fd80003800200 */
[----:B------:R-:W-:Y:S05]  /*01d0*/  @P0 BRA `(.L_x_283) ;  /* 0x0000000400d80947 */ /* 0x000fea0003800000 */
[----:B------:R-:W-:Y:S01]  /*01e0*/  LOP3.LUT R9, RZ, R5, RZ, 0x33, !PT ;  /* 0x00000005ff097212 */ /* 0x000fe200078e33ff */
[----:B------:R-:W-:Y:S04]  /*01f0*/  BSSY.RECONVERGENT B2, `(.L_x_284) ;  /* 0x0000019000027945 */ /* 0x000fe80003800200 */
[----:B------:R-:W-:-:S04]  /*0200*/  IMAD.IADD R9, R9, 0x1, R4 ;  /* 0x0000000109097824 */ /* 0x000fc800078e0204 */
[C---:B------:R-:W-:Y:S01]  /*0210*/  IMAD.HI.U32 R0, R9.reuse, -0x33333333, RZ ;  /* 0xcccccccd09007827 */ /* 0x040fe200078e00ff */
[----:B------:R-:W-:-:S04]  /*0220*/  ISETP.GE.U32.AND P0, PT, R9, 0x780, PT ;  /* 0x000007800900780c */ /* 0x000fc80003f06070 */
[----:B------:R-:W-:-:S04]  /*0230*/  SHF.R.U32.HI R0, RZ, 0x9, R0 ;  /* 0x00000009ff007819 */ /* 0x000fc80000011600 */
[----:B------:R-:W-:-:S04]  /*0240*/  LOP3.LUT R2, R0, 0x3, RZ, 0xc0, !PT ;  /* 0x0000000300027812 */ /* 0x000fc800078ec0ff */
[----:B------:R-:W-:-:S13]  /*0250*/  ISETP.NE.AND P1, PT, R2, 0x3, PT ;  /* 0x000000030200780c */ /* 0x000fda0003f25270 */
[----:B------:R-:W-:Y:S05]  /*0260*/  @!P1 BRA `(.L_x_285) ;  /* 0x0000000000449947 */ /* 0x000fea0003800000 */
[----:B------:R-:W0:Y:S01]  /*0270*/  LDC.64 R8, c[0x0][0x380] ;  /* 0x0000e000ff087b82 */ /* 0x000e220000000a00 */
[----:B------:R-:W-:-:S05]  /*0280*/  VIADD R0, R0, 0x1 ;  /* 0x0000000100007836 */ /* 0x000fca0000000000 */
[----:B------:R-:W-:-:S05]  /*0290*/  LOP3.LUT R0, R0, 0x3, RZ, 0xc0, !PT ;  /* 0x0000000300007812 */ /* 0x000fca00078ec0ff */
[----:B------:R-:W-:Y:S02]  /*02a0*/  IMAD.MOV R0, RZ, RZ, -R0 ;  /* 0x000000ffff007224 */ /* 0x000fe400078e0a00 */
[----:B0-----:R-:W-:-:S04]  /*02b0*/  IMAD.WIDE.U32 R8, R5, 0x8, R8 ;  /* 0x0000000805087825 */ /* 0x001fc800078e0008 */
[----:B------:R-:W-:Y:S02]  /*02c0*/  IMAD.MOV.U32 R2, RZ, RZ, R8 ;  /* 0x000000ffff027224 */ /* 0x000fe400078e0008 */
[----:B------:R-:W-:-:S07]  /*02d0*/  IMAD.MOV.U32 R11, RZ, RZ, R9 ;  /* 0x000000ffff0b7224 */ /* 0x000fce00078e0009 */
.L_x_286:
        /* <DEDUP_REMOVED lines=10> */
.L_x_285:
[----:B------:R-:W-:Y:S05]  /*0380*/  BSYNC.RECONVERGENT B2 ;  /* 0x0000000000027941 */ /* 0x000fea0003800200 */
.L_x_284:
        /* <DEDUP_REMOVED lines=8> */
.L_x_289:
        /* <DEDUP_REMOVED lines=43> */
.L_x_288:
[----:B------:R-:W-:Y:S05]  /*06c0*/  BSYNC.RECONVERGENT B2 ;  /* 0x0000000000027941 */ /* 0x000fea0003800200 */
.L_x_287:
        /* <DEDUP_REMOVED lines=26> */
.L_x_291:
[----:B------:R-:W-:Y:S05]  /*0870*/  BSYNC.RECONVERGENT B2 ;  /* 0x0000000000027941 */ /* 0x000fea0003800200 */
.L_x_290:
        /* <DEDUP_REMOVED lines=12> */
.L_x_283:
[----:B------:R-:W-:Y:S05]  /*0940*/  BSYNC.RECONVERGENT B1 ;  /* 0x0000000000017941 */ /* 0x000fea0003800200 */
.L_x_282:
        /* <DEDUP_REMOVED lines=47> */
[----:B------:R-:W0:Y:S04]  /*0c40*/  LDS.128 R8, [UR4+0x20] ;  /* 0x00002004ff087984 */ /* 0x000e280008000c00 */
[----:B------:R-:W1:Y:S04]  /*0c50*/  LDS.128 R16, [UR4+0x30] ;  /* 0x00003004ff107984 */ /* 0x000e680008000c00 */
[----:B--2---:R-:W2:Y:S01]  /*0c60*/  LDS.128 R4, [UR4+0x40] ;  /* 0x00004004ff047984 */ /* 0x004ea20008000c00 */
[----:B0-----:R-:W-:-:S03]  /*0c70*/  DADD R8, R12, R8 ;  /* 0x000000000c087229 */ /* 0x001fc60000000008 */
[----:B------:R-:W-:Y:S05]  /*0c80*/  LDS.128 R12, [UR4+0x60] ;  /* 0x00006004ff0c7984 */ /* 0x000fea0008000c00 */
[----:B------:R-:W-:Y:S02]  /*0c90*/  DADD R2, R8, R10 ;  /* 0x0000000008027229 */ /* 0x000fe4000000000a */
[----:B------:R-:W0:Y:S06]  /*0ca0*/  LDS.128 R8, [UR4+0x50] ;  /* 0x00005004ff087984 */ /* 0x000e2c0008000c00 */
[----:B-1----:R-:W-:-:S08]  /*0cb0*/  DADD R2, R2, R16 ;  /* 0x0000000002027229 */ /* 0x002fd00000000010 */
[----:B------:R-:W-:-:S08]  /*0cc0*/  DADD R2, R2, R18 ;  /* 0x0000000002027229 */ /* 0x000fd00000000012 */
[----:B--2---:R-:W-:-:S08]  /*0cd0*/  DADD R2, R2, R4 ;  /* 0x0000000002027229 */ /* 0x004fd00000000004 */
[----:B------:R-:W-:Y:S01]  /*0ce0*/  DADD R2, R2, R6 ;  /* 0x0000000002027229 */ /* 0x000fe20000000006 */
[----:B------:R-:W1:Y:S07]  /*0cf0*/  LDS.128 R4, [UR4+0x70] ;  /* 0x00007004ff047984 */ /* 0x000e6e0008000c00 */
[----:B0-----:R-:W-:-:S08]  /*0d00*/  DADD R2, R2, R8 ;  /* 0x0000000002027229 */ /* 0x001fd00000000008 */
[----:B------:R-:W-:Y:S01]  /*0d10*/  DADD R2, R2, R10 ;  /* 0x0000000002027229 */ /* 0x000fe2000000000a */
[----:B------:R-:W0:Y:S07]  /*0d20*/  LDS.128 R8, [UR4+0x80] ;  /* 0x00008004ff087984 */ /* 0x000e2e0008000c00 */
[----:B------:R-:W-:-:S08]  /*0d30*/  DADD R2, R2, R12 ;  /* 0x0000000002027229 */ /* 0x000fd0000000000c */
[----:B------:R-:W-:Y:S01]  /*0d40*/  DADD R2, R2, R14 ;  /* 0x0000000002027229 */ /* 0x000fe2000000000e */
[----:B------:R-:W2:Y:S07]  /*0d50*/  LDS.128 R12, [UR4+0x90] ;  /* 0x00009004ff0c7984 */ /* 0x000eae0008000c00 */
[----:B-1----:R-:W-:-:S08]  /*0d60*/  DADD R2, R2, R4 ;  /* 0x0000000002027229 */ /* 0x002fd00000000004 */
[----:B------:R-:W-:Y:S01]  /*0d70*/  DADD R2, R2, R6 ;  /* 0x0000000002027229 */ /* 0x000fe20000000006 */
[----:B------:R-:W1:Y:S07]  /*0d80*/  LDS.128 R4, [UR4+0xa0] ;  /* 0x0000a004ff047984 */ /* 0x000e6e0008000c00 */
[----:B0-----:R-:W-:Y:S01]  /*0d90*/  DADD R2, R2, R8 ;  /* 0x0000000002027229 */ /* 0x001fe20000000008 */
[----:B------:R-:W0:Y:S07]  /*0da0*/  LDS.64 R8, [UR4+0xb0] ;  /* 0x0000b004ff087984 */ /* 0x000e2e0008000a00 */
[----:B------:R-:W-:-:S08]  /*0db0*/  DADD R2, R2, R10 ;  /* 0x0000000002027229 */ /* 0x000fd0000000000a */
[----:B--2---:R-:W-:-:S08]  /*0dc0*/  DADD R2, R2, R12 ;  /* 0x0000000002027229 */ /* 0x004fd0000000000c */
[----:B------:R-:W-:-:S08]  /*0dd0*/  DADD R2, R2, R14 ;  /* 0x0000000002027229 */ /* 0x000fd0000000000e */
[----:B-1----:R-:W-:-:S08]  /*0de0*/  DADD R2, R2, R4 ;  /* 0x0000000002027229 */ /* 0x002fd00000000004 */
[----:B------:R-:W-:-:S08]  /*0df0*/  DADD R2, R2, R6 ;  /* 0x0000000002027229 */ /* 0x000fd00000000006 */
[----:B0-----:R-:W-:Y:S01]  /*0e00*/  DADD R12, R2, R8 ;  /* 0x00000000020c7229 */ /* 0x001fe20000000008 */
[----:B------:R-:W-:Y:S10]  /*0e10*/  BRA `(.L_x_293) ;  /* 0x0000001800487947 */ /* 0x000ff40003800000 */
.L_x_292:
        /* <DEDUP_REMOVED lines=39> */
[----:B------:R-:W-:Y:S01]  /*1090*/  @!P1 MOV R10, 0x400 ;  /* 0x00000400000a9802 */ /* 0x000fe20000000f00 */
[----:B------:R-:W-:Y:S01]  /*10a0*/  SHFL.DOWN PT, R6, R8, 0x10, R5 ;  /* 0x0a00000008067989 */ /* 0x000fe200000e0005 */
[----:B------:R-:W-:Y:S02]  /*10b0*/  ISETP.GT.AND P0, PT, R0, R5, PT ;  /* 0x000000050000720c */ /* 0x000fe40003f04270 */
[----:B0-----:R-:W-:Y:S01]  /*10c0*/  @!P1 LEA R11, R13, R10, 0x18 ;  /* 0x0000000a0d0b9211 */ /* 0x001fe200078ec0ff */
[----:B------:R-:W0:Y:S04]  /*10d0*/  SHFL.DOWN PT, R7, R9, 0x10, R5 ;  /* 0x0a00000009077989 */ /* 0x000e2800000e0005 */
[----:B------:R-:W-:Y:S01]  /*10e0*/  @!P1 IMAD.IADD R11, R2, 0x1, R11 ;  /* 0x00000001020b9824 */ /* 0x000fe200078e020b */
[----:B0-----:R-:W-:-:S10]  /*10f0*/  DADD R6, R6, R8 ;  /* 0x0000000006067229 */ /* 0x001fd40000000008 */
        /* <DEDUP_REMOVED lines=8> */
[----:B------:R-:W-:Y:S01]  /*1180*/  ISETP.GT.AND P1, PT, R4, 0x20, PT ;  /* 0x000000200400780c */ /* 0x000fe20003f24270 */
[----:B0-----:R-:W-:-:S09]  /*1190*/  ULEA UR4, UR5, UR4, 0x18 ;  /* 0x0000000405047291 */ /* 0x001fd2000f8ec0ff */
[----:B------:R-:W0:Y:S04]  /*11a0*/  LDS.128 R16, [UR4+0x20] ;  /* 0x00002004ff107984 */ /* 0x000e280008000c00 */
[----:B-1----:R-:W1:Y:S01]  /*11b0*/  LDS.128 R8, [UR4+0x30] ;  /* 0x00003004ff087984 */ /* 0x002e620008000c00 */
[----:B0-----:R-:W-:-:S10]  /*11c0*/  DADD R16, R12, R16 ;  /* 0x000000000c107229 */ /* 0x001fd40000000010 */
[----:B------:R-:W-:Y:S02]  /*11d0*/  FSEL R2, R16, R12, P1 ;  /* 0x0000000c10027208 */ /* 0x000fe40000800000 */
[----:B------:R-:W-:Y:S02]  /*11e0*/  FSEL R3, R17, R13, P1 ;  /* 0x0000000d11037208 */ /* 0x000fe40000800000 */
[----:B------:R-:W-:Y:S01]  /*11f0*/  ISETP.GT.AND P1, PT, R4, 0x40, PT ;  /* 0x000000400400780c */ /* 0x000fe20003f24270 */
[----:B------:R-:W0:Y:S03]  /*1200*/  LDS.128 R12, [UR4+0x40] ;  /* 0x00004004ff0c7984 */ /* 0x000e260008000c00 */
        /* <DEDUP_REMOVED lines=65> */
[----:B------:R-:W1:Y:S01]  /*1620*/  LDS.64 R2, [UR4+0xb0] ;  /* 0x0000b004ff027984 */ /* 0x000e620008000a00 */
        /* <DEDUP_REMOVED lines=11> */
[----:B------:R-:W-:Y:S01]  /*16e0*/  FSEL R13, R3, R7, P1 ;  /* 0x00000007030d7208 */ /* 0x000fe20000800000 */
[----:B------:R-:W-:Y:S06]  /*16f0*/  BRA `(.L_x_293) ;  /* 0x0000001000107947 */ /* 0x000fec0003800000 */
.L_x_279:
[----:B------:R-:W0:Y:S01]  /*1700*/  S2R R0, SR_TID.X ;  /* 0x0000000000007919 */ /* 0x000e220000002100 */
[----:B------:R-:W0:Y:S02]  /*1710*/  LDC.64 R6, c[0x0][0x380] ;  /* 0x0000e000ff067b82 */ /* 0x000e240000000a00 */
[----:B0-----:R-:W-:-:S05]  /*1720*/  IMAD.WIDE.U32 R6, R0, 0x8, R6 ;  /* 0x0000000800067825 */ /* 0x001fca00078e0006 */
[----:B------:R-:W2:Y:S04]  /*1730*/  LDG.E.64.CONSTANT R20, desc[UR6][R6.64] ;  /* 0x0000000606147981 */ /* 0x000ea8000c1e9b00 */
[----:B------:R-:W2:Y:S04]  /*1740*/  LDG.E.64.CONSTANT R2, desc[UR6][R6.64+0x1400] ;  /* 0x0014000606027981 */ /* 0x000ea8000c1e9b00 */
[----:B------:R-:W3:Y:S04]  /*1750*/  LDG.E.64.CONSTANT R8, desc[UR6][R6.64+0x2800] ;  /* 0x0028000606087981 */ /* 0x000ee8000c1e9b00 */
[----:B------:R-:W4:Y:S04]  /*1760*/  LDG.E.64.CONSTANT R10, desc[UR6][R6.64+0x3c00] ;  /* 0x003c0006060a7981 */ /* 0x000f28000c1e9b00 */
[----:B------:R-:W5:Y:S04]  /*1770*/  LDG.E.64.CONSTANT R12, desc[UR6][R6.64+0x5000] ;  /* 0x00500006060c7981 */ /* 0x000f68000c1e9b00 */
[----:B------:R-:W5:Y:S04]  /*1780*/  LDG.E.64.CONSTANT R14, desc[UR6][R6.64+0x6400] ;  /* 0x00640006060e7981 */ /* 0x000f68000c1e9b00 */
[----:B------:R-:W5:Y:S04]  /*1790*/  LDG.E.64.CONSTANT R16, desc[UR6][R6.64+0x7800] ;  /* 0x0078000606107981 */ /* 0x000f68000c1e9b00 */
[----:B------:R-:W5:Y:S01]  /*17a0*/  LDG.E.64.CONSTANT R18, desc[UR6][R6.64+0x8c00] ;  /* 0x008c000606127981 */ /* 0x000f62000c1e9b00 */
[----:B------:R-:W-:Y:S01]  /*17b0*/  ISETP.GE.U32.AND P0, PT, R4, 0x2800, PT ;  /* 0x000028000400780c */ /* 0x000fe20003f06070 */
[----:B--2---:R-:W-:-:S08]  /*17c0*/  DADD R2, R20, R2 ;  /* 0x0000000014027229 */ /* 0x004fd00000000002 */
[----:B---3--:R-:W-:Y:S01]  /*17d0*/  DADD R2, R8, R2 ;  /* 0x0000000008027229 */ /* 0x008fe20000000002 */
[----:B------:R-:W-:-:S07]  /*17e0*/  IMAD.MOV.U32 R9, RZ, RZ, 0x1400 ;  /* 0x00001400ff097424 */ /* 0x000fce00078e00ff */
[----:B----4-:R-:W-:-:S08]  /*17f0*/  DADD R2, R10, R2 ;  /* 0x000000000a027229 */ /* 0x010fd00000000002 */
[----:B-----5:R-:W-:-:S08]  /*1800*/  DADD R2, R12, R2 ;  /* 0x000000000c027229 */ /* 0x020fd00000000002 */
[----:B------:R-:W-:-:S08]  /*1810*/  DADD R2, R14, R2 ;  /* 0x000000000e027229 */ /* 0x000fd00000000002 */
[----:B------:R-:W-:-:S08]  /*1820*/  DADD R2, R16, R2 ;  /* 0x0000000010027229 */ /* 0x000fd00000000002 */
[----:B------:R-:W-:Y:S01]  /*1830*/  DADD R2, R18, R2 ;  /* 0x0000000012027229 */ /* 0x000fe20000000002 */
[----:B------:R-:W-:Y:S10]  /*1840*/  @!P0 BRA `(.L_x_294) ;  /* 0x00000000006c8947 */ /* 0x000ff40003800000 */
[----:B------:R-:W0:Y:S01]  /*1850*/  LDC R26, c[0x0][0x390] ;  /* 0x0000e400ff1a7b82 */ /* 0x000e220000000800 */
[----:B------:R-:W-:Y:S02]  /*1860*/  VIADD R8, R4, 0xffffec00 ;  /* 0xffffec0004087836 */ /* 0x000fe40000000000 */
[----:B------:R-:W-:-:S07]  /*1870*/  IMAD.MOV.U32 R9, RZ, RZ, 0x1400 ;  /* 0x00001400ff097424 */ /* 0x000fce00078e00ff */
.L_x_296:
[----:B------:R-:W-:-:S05]  /*1880*/  IMAD.WIDE R12, R9, 0x8, R6 ;  /* 0x00000008090c7825 */ /* 0x000fca00078e0206 */
[----:B------:R-:W2:Y:S04]  /*1890*/  LDG.E.64.CONSTANT R4, desc[UR6][R12.64] ;  /* 0x000000060c047981 */ /* 0x000ea8000c1e9b00 */
[----:B------:R-:W3:Y:S04]  /*18a0*/  LDG.E.64.CONSTANT R14, desc[UR6][R12.64+0x1400] ;  /* 0x001400060c0e7981 */ /* 0x000ee8000c1e9b00 */
[----:B------:R-:W4:Y:S04]  /*18b0*/  LDG.E.64.CONSTANT R16, desc[UR6][R12.64+0x2800] ;  /* 0x002800060c107981 */ /* 0x000f28000c1e9b00 */
[----:B------:R-:W5:Y:S04]  /*18c0*/  LDG.E.64.CONSTANT R18, desc[UR6][R12.64+0x3c00] ;  /* 0x003c00060c127981 */ /* 0x000f68000c1e9b00 */
        /* <DEDUP_REMOVED lines=8> */
[----:B------:R-:W-:-:S08]  /*1950*/  DADD R4, R20, R4 ;  /* 0x0000000014047229 */ /* 0x000fd00000000004 */
[----:B------:R-:W-:Y:S01]  /*1960*/  DADD R22, R22, R4 ;  /* 0x0000000016167229 */ /* 0x000fe20000000004 */
[----:B0-----:R-:W-:-:S04]  /*1970*/  IMAD.MOV.U32 R4, RZ, RZ, R26 ;  /* 0x000000ffff047224 */ /* 0x001fc800078e001a */
[----:B------:R-:W-:-:S03]  /*1980*/  IMAD.IADD R2, R4, 0x1, -R9 ;  /* 0x0000000104027824 */ /* 0x000fc600078e0a09 */
[----:B------:R-:W-:Y:S02]  /*1990*/  DADD R22, R24, R22 ;  /* 0x0000000018167229 */ /* 0x000fe40000000016 */
[----:B------:R-:W-:-:S06]  /*19a0*/  ISETP.GE.AND P0, PT, R2, 0x1400, PT ;  /* 0x000014000200780c */ /* 0x000fcc0003f06270 */
[----:B------:R-:W-:-:S07]  /*19b0*/  DADD R2, R10, R22 ;  /* 0x000000000a027229 */ /* 0x000fce0000000016 */
[----:B------:R-:W-:Y:S05]  /*19c0*/  @!P0 BRA `(.L_x_295) ;  /* 0x0000000800348947 */ /* 0x000fea0003800000 */
[----:B------:R-:W-:-:S05]  /*19d0*/  VIADD R9, R9, 0x1400 ;  /* 0x0000140009097836 */ /* 0x000fca0000000000 */
[----:B------:R-:W-:-:S13]  /*19e0*/  ISETP.GT.AND P0, PT, R9, R8, PT ;  /* 0x000000080900720c */ /* 0x000fda0003f04270 */
[----:B------:R-:W-:Y:S05]  /*19f0*/  @!P0 BRA `(.L_x_296) ;  /* 0xfffffffc00a08947 */ /* 0x000fea000383ffff */
.L_x_294:
[----:B------:R-:W-:-:S13]  /*1a00*/  ISETP.GE.AND P0, PT, R9, R4, PT ;  /* 0x000000040900720c */ /* 0x000fda0003f06270 */
[----:B------:R-:W-:Y:S05]  /*1a10*/  @P0 BRA `(.L_x_295) ;  /* 0x0000000800200947 */ /* 0x000fea0003800000 */
[----:B------:R-:W-:Y:S01]  /*1a20*/  IMAD.IADD R39, R4, 0x1, -R9 ;  /* 0x0000000104277824 */ /* 0x000fe200078e0a09 */
[----:B------:R-:W-:Y:S04]  /*1a30*/  BSSY.RECONVERGENT B1, `(.L_x_295) ;  /* 0x0000086000017945 */ /* 0x000fe80003800200 */
[----:B------:R-:W-:-:S13]  /*1a40*/  ISETP.GE.AND P0, PT, R0, R39, PT ;  /* 0x000000270000720c */ /* 0x000fda0003f06270 */
[----:B------:R-:W-:Y:S05]  /*1a50*/  @P0 BRA `(.L_x_297) ;  /* 0x00000008000c0947 */ /* 0x000fea0003800000 */
[----:B------:R-:W-:Y:S01]  /*1a60*/  LOP3.LUT R5, RZ, R0, RZ, 0x33, !PT ;  /* 0x00000000ff057212 */ /* 0x000fe200078e33ff */
[----:B------:R-:W-:Y:S01]  /*1a70*/  BSSY.RECONVERGENT B2, `(.L_x_298) ;  /* 0x0000017000027945 */ /* 0x000fe20003800200 */
[----:B------:R-:W-:Y:S02]  /*1a80*/  IMAD.MOV.U32 R38, RZ, RZ, R0 ;  /* 0x000000ffff267224 */ /* 0x000fe400078e0000 */
[----:B------:R-:W-:-:S04]  /*1a90*/  IADD3 R5, PT, PT, -R9, R4, R5 ;  /* 0x0000000409057210 */ /* 0x000fc80007ffe105 */
[C---:B------:R-:W-:Y:S01]  /*1aa0*/  ISETP.GE.U32.AND P1, PT, R5.reuse, 0x780, PT ;  /* 0x000007800500780c */ /* 0x040fe20003f26070 */
[----:B------:R-:W-:-:S05]  /*1ab0*/  IMAD.HI.U32 R4, R5, -0x33333333, RZ ;  /* 0xcccccccd05047827 */ /* 0x000fca00078e00ff */
[----:B------:R-:W-:-:S04]  /*1ac0*/  SHF.R.U32.HI R4, RZ, 0x9, R4 ;  /* 0x00000009ff047819 */ /* 0x000fc80000011604 */
[----:B------:R-:W-:-:S04]  /*1ad0*/  LOP3.LUT R6, R4, 0x3, RZ, 0xc0, !PT ;  /* 0x0000000304067812 */ /* 0x000fc800078ec0ff */
[----:B------:R-:W-:-:S13]  /*1ae0*/  ISETP.NE.AND P0, PT, R6, 0x3, PT ;  /* 0x000000030600780c */ /* 0x000fda0003f05270 */
[----:B------:R-:W-:Y:S05]  /*1af0*/  @!P0 BRA `(.L_x_299) ;  /* 0x0000000000388947 */ /* 0x000fea0003800000 */
[----:B------:R-:W0:Y:S01]  /*1b00*/  LDC.64 R6, c[0x0][0x380] ;  /* 0x0000e000ff067b82 */ /* 0x000e220000000a00 */
[----:B------:R-:W-:Y:S02]  /*1b10*/  VIADD R4, R4, 0x1 ;  /* 0x0000000104047836 */ /* 0x000fe40000000000 */
[----:B------:R-:W-:Y:S02]  /*1b20*/  IMAD.IADD R11, R0, 0x1, R9 ;  /* 0x00000001000b7824 */ /* 0x000fe400078e0209 */
[----:B------:R-:W-:Y:S01]  /*1b30*/  IMAD.MOV.U32 R38, RZ, RZ, R0 ;  /* 0x000000ffff267224 */ /* 0x000fe200078e0000 */
[----:B------:R-:W-:-:S05]  /*1b40*/  LOP3.LUT R4, R4, 0x3, RZ, 0xc0, !PT ;  /* 0x0000000304047812 */ /* 0x000fca00078ec0ff */
[----:B------:R-:W-:-:S07]  /*1b50*/  IMAD.MOV R8, RZ, RZ, -R4 ;  /* 0x000000ffff087224 */ /* 0x000fce00078e0a04 */
.L_x_300:
[----:B0-----:R-:W-:-:S06]  /*1b60*/  IMAD.WIDE.U32 R4, R11, 0x8, R6 ;  /* 0x000000080b047825 */ /* 0x001fcc00078e0006 */
[----:B------:R-:W2:Y:S01]  /*1b70*/  LDG.E.64.CONSTANT R4, desc[UR6][R4.64] ;  /* 0x0000000604047981 */ /* 0x000ea2000c1e9b00 */
[----:B------:R-:W-:Y:S02]  /*1b80*/  VIADD R8, R8, 0x1 ;  /* 0x0000000108087836 */ /* 0x000fe40000000000 */
[----:B------:R-:W-:Y:S02]  /*1b90*/  VIADD R38, R38, 0x280 ;  /* 0x0000028026267836 */ /* 0x000fe40000000000 */
[----:B------:R-:W-:Y:S01]  /*1ba0*/  VIADD R11, R11, 0x280 ;  /* 0x000002800b0b7836 */ /* 0x000fe20000000000 */
[----:B------:R-:W-:Y:S01]  /*1bb0*/  ISETP.NE.AND P0, PT, R8, RZ, PT ;  /* 0x000000ff0800720c */ /* 0x000fe20003f05270 */
[----:B--2---:R-:W-:-:S12]  /*1bc0*/  DADD R2, R4, R2 ;  /* 0x0000000004027229 */ /* 0x004fd80000000002 */
[----:B------:R-:W-:Y:S05]  /*1bd0*/  @P0 BRA `(.L_x_300) ;  /* 0xfffffffc00e00947 */ /* 0x000fea000383ffff */
.L_x_299:
[----:B------:R-:W-:Y:S05]  /*1be0*/  BSYNC.RECONVERGENT B2 ;  /* 0x0000000000027941 */ /* 0x000fea0003800200 */
.L_x_298:
[----:B------:R-:W-:Y:S05]  /*1bf0*/  @!P1 BRA `(.L_x_297) ;  /* 0x0000000400a49947 */ /* 0x000fea0003800000 */
[----:B------:R-:W0:Y:S01]  /*1c00*/  LDCU.64 UR4, c[0x0][0x380] ;  /* 0x00007000ff0477ac */ /* 0x000e220008000a00 */
[----:B------:R-:W-:Y:S01]  /*1c10*/  IMAD.IADD R7, R39, 0x1, -R38 ;  /* 0x0000000127077824 */ /* 0x000fe200078e0a26 */
[C---:B------:R-:W-:Y:S01]  /*1c20*/  IADD3 R5, P0, PT, R38.reuse, R9, RZ ;  /* 0x0000000926057210 */ /* 0x040fe20007f1e0ff */
[----:B------:R-:W-:Y:S01]  /*1c30*/  BSSY.RECONVERGENT B2, `(.L_x_301) ;  /* 0x000003a000027945 */ /* 0x000fe20003800200 */
[----:B------:R-:W-:Y:S02]  /*1c40*/  IMAD.IADD R40, R38, 0x1, R9 ;  /* 0x0000000126287824 */ /* 0x000fe400078e0209 */
        /* <DEDUP_REMOVED lines=10> */
.L_x_303:
[----:B------:R-:W0:Y:S01]  /*1cf0*/  LDC.64 R30, c[0x0][0x380] ;  /* 0x0000e000ff1e7b82 */ /* 0x000e220000000a00 */
[----:B------:R-:W2:Y:S04]  /*1d00*/  LDG.E.64.CONSTANT R8, desc[UR6][R4.64+-0x1400] ;  /* 0xffec000604087981 */ /* 0x000ea8000c1e9b00 */
[----:B------:R-:W3:Y:S01]  /*1d10*/  LDG.E.64.CONSTANT R10, desc[UR6][R4.64] ;  /* 0x00000006040a7981 */ /* 0x000ee2000c1e9b00 */
[----:B------:R-:W-:-:S03]  /*1d20*/  VIADD R15, R40, 0xa00 ;  /* 0x00000a00280f7836 */ /* 0x000fc60000000000 */
[----:B------:R-:W4:Y:S04]  /*1d30*/  LDG.E.64.CONSTANT R12, desc[UR6][R4.64+0x1400] ;  /* 0x00140006040c7981 */ /* 0x000f28000c1e9b00 */
[----:B------:R-:W5:Y:S04]  /*1d40*/  LDG.E.64.CONSTANT R16, desc[UR6][R4.64+0x3c00] ;  /* 0x003c000604107981 */ /* 0x000f68000c1e9b00 */
[----:B------:R-:W5:Y:S01]  /*1d50*/  LDG.E.64.CONSTANT R18, desc[UR6][R4.64+0x5000] ;  /* 0x0050000604127981 */ /* 0x000f62000c1e9b00 */
[----:B------:R-:W-:-:S03]  /*1d60*/  VIADD R23, R40, 0x1400 ;  /* 0x0000140028177836 */ /* 0x000fc60000000000 */
[----:B------:R-:W5:Y:S01]  /*1d70*/  LDG.E.64.CONSTANT R20, desc[UR6][R4.64+0x6400] ;  /* 0x0064000604147981 */ /* 0x000f62000c1e9b00 */
[----:B0-----:R-:W-:-:S03]  /*1d80*/  IMAD.WIDE.U32 R6, R40, 0x8, R30 ;  /* 0x0000000828067825 */ /* 0x001fc600078e001e */
[----:B------:R-:W5:Y:S04]  /*1d90*/  LDG.E.64.CONSTANT R24, desc[UR6][R4.64+0x8c00] ;  /* 0x008c000604187981 */ /* 0x000f68000c1e9b00 */
[----:B------:R-:W5:Y:S04]  /*1da0*/  LDG.E.64.CONSTANT R26, desc[UR6][R4.64+0xa000] ;  /* 0x00a00006041a7981 */ /* 0x000f68000c1e9b00 */
[----:B------:R-:W2:Y:S01]  /*1db0*/  LDG.E.64.CONSTANT R6, desc[UR6][R6.64] ;  /* 0x0000000606067981 */ /* 0x000ea2000c1e9b00 */
[----:B------:R-:W-:-:S03]  /*1dc0*/  IMAD.WIDE.U32 R14, R15, 0x8, R30 ;  /* 0x000000080f0e7825 */ /* 0x000fc600078e001e */
[----:B------:R-:W5:Y:S04]  /*1dd0*/  LDG.E.64.CONSTANT R28, desc[UR6][R4.64+0xb400] ;  /* 0x00b40006041c7981 */ /* 0x000f68000c1e9b00 */
[----:B------:R-:W5:Y:S01]  /*1de0*/  LDG.E.64.CONSTANT R14, desc[UR6][R14.64] ;  /* 0x000000060e0e7981 */ /* 0x000f62000c1e9b00 */
[----:B------:R-:W-:-:S03]  /*1df0*/  IMAD.WIDE.U32 R22, R23, 0x8, R30 ;  /* 0x0000000817167825 */ /* 0x000fc600078e001e */
[----:B------:R-:W5:Y:S04]  /*1e00*/  LDG.E.64.CONSTANT R34, desc[UR6][R4.64+0xf000] ;  /* 0x00f0000604227981 */ /* 0x000f68000c1e9b00 */
[----:B------:R-:W5:Y:S01]  /*1e10*/  LDG.E.64.CONSTANT R22, desc[UR6][R22.64] ;  /* 0x0000000616167981 */ /* 0x000f62000c1e9b00 */
[----:B------:R-:W-:-:S03]  /*1e20*/  VIADD R33, R40, 0x1e00 ;  /* 0x00001e0028217836 */ /* 0x000fc60000000000 */
[----:B------:R-:W5:Y:S01]  /*1e30*/  LDG.E.64.CONSTANT R36, desc[UR6][R4.64+0x10400] ;  /* 0x0104000604247981 */ /* 0x000f62000c1e9b00 */
[----:B------:R-:W-:-:S03]  /*1e40*/  IMAD.WIDE.U32 R30, R33, 0x8, R30 ;  /* 0x00000008211e7825 */ /* 0x000fc600078e001e */
[----:B------:R0:W5:Y:S04]  /*1e50*/  LDG.E.64.CONSTANT R32, desc[UR6][R4.64+0xdc00] ;  /* 0x00dc000604207981 */ /* 0x000168000c1e9b00 */
[----:B------:R-:W5:Y:S01]  /*1e60*/  LDG.E.64.CONSTANT R30, desc[UR6][R30.64] ;  /* 0x000000061e1e7981 */ /* 0x000f62000c1e9b00 */
[----:B------:R-:W-:-:S05]  /*1e70*/  VIADD R38, R38, 0x2800 ;  /* 0x0000280026267836 */ /* 0x000fca0000000000 */
[----:B------:R-:W-:Y:S02]  /*1e80*/  ISETP.GE.AND P1, PT, R38, R41, PT ;  /* 0x000000292600720c */ /* 0x000fe40003f26270 */
[----:B0-----:R-:W-:Y:S01]  /*1e90*/  IADD3 R4, P2, PT, R4, 0x14000, RZ ;  /* 0x0001400004047810 */ /* 0x001fe20007f5e0ff */
[----:B------:R-:W-:-:S04]  /*1ea0*/  VIADD R40, R40, 0x2800 ;  /* 0x0000280028287836 */ /* 0x000fc80000000000 */
[----:B------:R-:W-:Y:S01]  /*1eb0*/  IMAD.X R5, RZ, RZ, R5, P2 ;  /* 0x000000ffff057224 */ /* 0x000fe200010e0605 */
[----:B--2---:R-:W-:-:S08]  /*1ec0*/  DADD R6, R6, R2 ;  /* 0x0000000006067229 */ /* 0x004fd00000000002 */
[----:B------:R-:W-:-:S08]  /*1ed0*/  DADD R6, R6, R8 ;  /* 0x0000000006067229 */ /* 0x000fd00000000008 */
[----:B---3--:R-:W-:-:S08]  /*1ee0*/  DADD R6, R6, R10 ;  /* 0x0000000006067229 */ /* 0x008fd0000000000a */
[----:B----4-:R-:W-:-:S08]  /*1ef0*/  DADD R6, R6, R12 ;  /* 0x0000000006067229 */ /* 0x010fd0000000000c */
        /* <DEDUP_REMOVED lines=13> */
.L_x_302:
[----:B------:R-:W-:Y:S05]  /*1fd0*/  BSYNC.RECONVERGENT B2 ;  /* 0x0000000000027941 */ /* 0x000fea0003800200 */
.L_x_301:
[----:B------:R-:W-:Y:S01]  /*1fe0*/  IMAD.IADD R6, R39, 0x1, -R38 ;  /* 0x0000000127067824 */ /* 0x000fe200078e0a26 */
[----:B------:R-:W-:Y:S04]  /*1ff0*/  BSSY.RECONVERGENT B2, `(.L_x_304) ;  /* 0x000001d000027945 */ /* 0x000fe80003800200 */
[----:B------:R-:W-:-:S13]  /*2000*/  ISETP.GT.AND P1, PT, R6, 0xa00, PT ;  /* 0x00000a000600780c */ /* 0x000fda0003f24270 */
[----:B------:R-:W-:Y:S05]  /*2010*/  @!P1 BRA `(.L_x_305) ;  /* 0x0000000000689947 */ /* 0x000fea0003800000 */
[----:B------:R-:W0:Y:S01]  /*2020*/  LDC.64 R14, c[0x0][0x380] ;  /* 0x0000e000ff0e7b82 */ /* 0x000e220000000a00 */
[----:B------:R-:W2:Y:S04]  /*2030*/  LDG.E.64.CONSTANT R8, desc[UR6][R4.64+-0x1400] ;  /* 0xffec000604087981 */ /* 0x000ea8000c1e9b00 */
[----:B------:R-:W3:Y:S01]  /*2040*/  LDG.E.64.CONSTANT R10, desc[UR6][R4.64] ;  /* 0x00000006040a7981 */ /* 0x000ee2000c1e9b00 */
[----:B------:R-:W-:-:S03]  /*2050*/  VIADD R17, R40, 0xa00 ;  /* 0x00000a0028117836 */ /* 0x000fc60000000000 */
[----:B------:R-:W4:Y:S04]  /*2060*/  LDG.E.64.CONSTANT R12, desc[UR6][R4.64+0x1400] ;  /* 0x00140006040c7981 */ /* 0x000f28000c1e9b00 */
[----:B------:R-:W5:Y:S04]  /*2070*/  LDG.E.64.CONSTANT R18, desc[UR6][R4.64+0x5000] ;  /* 0x0050000604127981 */ /* 0x000f68000c1e9b00 */
[----:B------:R1:W5:Y:S01]  /*2080*/  LDG.E.64.CONSTANT R20, desc[UR6][R4.64+0x6400] ;  /* 0x0064000604147981 */ /* 0x000362000c1e9b00 */
[----:B0-----:R-:W-:-:S06]  /*2090*/  IMAD.WIDE.U32 R6, R40, 0x8, R14 ;  /* 0x0000000828067825 */ /* 0x001fcc00078e000e */
[----:B------:R-:W2:Y:S01]  /*20a0*/  LDG.E.64.CONSTANT R6, desc[UR6][R6.64] ;  /* 0x0000000606067981 */ /* 0x000ea2000c1e9b00 */
[----:B------:R-:W-:-:S03]  /*20b0*/  IMAD.WIDE.U32 R14, R17, 0x8, R14 ;  /* 0x00000008110e7825 */ /* 0x000fc600078e000e */
[----:B------:R-:W5:Y:S04]  /*20c0*/  LDG.E.64.CONSTANT R16, desc[UR6][R4.64+0x3c00] ;  /* 0x003c000604107981 */ /* 0x000f68000c1e9b00 */
[----:B------:R-:W5:Y:S01]  /*20d0*/  LDG.E.64.CONSTANT R14, desc[UR6][R14.64] ;  /* 0x000000060e0e7981 */ /* 0x000f62000c1e9b00 */
[----:B------:R-:W-:Y:S01]  /*20e0*/  PLOP3.LUT P0, PT, PT, PT, PT, 0x8, 0x80 ;  /* 0x000000000080781c */ /* 0x000fe20003f0e170 */
[----:B------:R-:W-:Y:S02]  /*20f0*/  VIADD R38, R38, 0x1400 ;  /* 0x0000140026267836 */ /* 0x000fe40000000000 */
[----:B------:R-:W-:Y:S01]  /*2100*/  VIADD R40, R40, 0x1400 ;  /* 0x0000140028287836 */ /* 0x000fe20000000000 */
[----:B--2---:R-:W-:-:S08]  /*2110*/  DADD R2, R2, R6 ;  /* 0x0000000002027229 */ /* 0x004fd00000000006 */
[----:B------:R-:W-:-:S08]  /*2120*/  DADD R2, R2, R8 ;  /* 0x0000000002027229 */ /* 0x000fd00000000008 */
[----:B---3--:R-:W-:-:S08]  /*2130*/  DADD R2, R2, R10 ;  /* 0x0000000002027229 */ /* 0x008fd0000000000a */
[----:B----4-:R-:W-:-:S08]  /*2140*/  DADD R2, R2, R12 ;  /* 0x0000000002027229 */ /* 0x010fd0000000000c */
[----:B-----5:R-:W-:-:S08]  /*2150*/  DADD R2, R2, R14 ;  /* 0x0000000002027229 */ /* 0x020fd0000000000e */
[----:B------:R-:W-:Y:S01]  /*2160*/  DADD R2, R2, R16 ;  /* 0x0000000002027229 */ /* 0x000fe20000000010 */
[----:B------:R-:W-:-:S07]  /*2170*/  IADD3 R6, P1, PT, R4, 0xa000, RZ ;  /* 0x0000a00004067810 */ /* 0x000fce0007f3e0ff */
[----:B------:R-:W-:Y:S01]  /*2180*/  DADD R2, R2, R18 ;  /* 0x0000000002027229 */ /* 0x000fe20000000012 */
[----:B-1----:R-:W-:Y:S02]  /*2190*/  IMAD.X R5, RZ, RZ, R5, P1 ;  /* 0x000000ffff057224 */ /* 0x002fe400008e0605 */
[----:B------:R-:W-:-:S05]  /*21a0*/  IMAD.MOV.U32 R4, RZ, RZ, R6 ;  /* 0x000000ffff047224 */ /* 0x000fca00078e0006 */
[----:B------:R-:W-:-:S11]  /*21b0*/  DADD R2, R2, R20 ;  /* 0x0000000002027229 */ /* 0x000fd60000000014 */
.L_x_305:
[----:B------:R-:W-:Y:S05]  /*21c0*/  BSYNC.RECONVERGENT B2 ;  /* 0x0000000000027941 */ /* 0x000fea0003800200 */
.L_x_304:
[----:B------:R-:W-:-:S13]  /*21d0*/  ISETP.LT.OR P0, PT, R38, R39, P0 ;  /* 0x000000272600720c */ /* 0x000fda0000701670 */
[----:B------:R-:W-:Y:S05]  /*21e0*/  @!P0 BRA `(.L_x_297) ;  /* 0x0000000000288947 */ /* 0x000fea0003800000 */
[----:B------:R-:W0:Y:S01]  /*21f0*/  LDC.64 R6, c[0x0][0x380] ;  /* 0x0000e000ff067b82 */ /* 0x000e220000000a00 */
[----:B------:R-:W2:Y:S04]  /*2200*/  LDG.E.64.CONSTANT R8, desc[UR6][R4.64] ;  /* 0x0000000604087981 */ /* 0x000ea8000c1e9b00 */
[----:B------:R-:W3:Y:S01]  /*2210*/  LDG.E.64.CONSTANT R10, desc[UR6][R4.64+0x1400] ;  /* 0x00140006040a7981 */ /* 0x000ee2000c1e9b00 */
[----:B0-----:R-:W-:-:S03]  /*2220*/  IMAD.WIDE.U32 R40, R40, 0x8, R6 ;  /* 0x0000000828287825 */ /* 0x001fc600078e0006 */
[----:B------:R-:W4:Y:S04]  /*2230*/  LDG.E.64.CONSTANT R6, desc[UR6][R4.64+-0x1400] ;  /* 0xffec000604067981 */ /* 0x000f28000c1e9b00 */
[----:B------:R-:W5:Y:S02]  /*2240*/  LDG.E.64.CONSTANT R40, desc[UR6][R40.64] ;  /* 0x0000000628287981 */ /* 0x000f64000c1e9b00 */
[----:B-----5:R-:W-:-:S08]  /*2250*/  DADD R2, R2, R40 ;  /* 0x0000000002027229 */ /* 0x020fd00000000028 */
[----:B----4-:R-:W-:-:S08]  /*2260*/  DADD R2, R2, R6 ;  /* 0x0000000002027229 */ /* 0x010fd00000000006 */
[----:B--2---:R-:W-:-:S08]  /*2270*/  DADD R2, R2, R8 ;  /* 0x0000000002027229 */ /* 0x004fd00000000008 */
[----:B---3--:R-:W-:-:S11]  /*2280*/  DADD R2, R2, R10 ;  /* 0x0000000002027229 */ /* 0x008fd6000000000a */
.L_x_297:
[----:B------:R-:W-:Y:S05]  /*2290*/  BSYNC.RECONVERGENT B1 ;  /* 0x0000000000017941 */ /* 0x000fea0003800200 */
.L_x_295:
        /* <DEDUP_REMOVED lines=45> */
[----:B------:R-:W1:Y:S04]  /*2570*/  LDS.128 R8, [UR4+0x20] ;  /* 0x00002004ff087984 */ /* 0x000e680008000c00 */
[----:B------:R-:W2:Y:S04]  /*2580*/  LDS.128 R16, [UR4+0x30] ;  /* 0x00003004ff107984 */ /* 0x000ea80008000c00 */
[----:B0-----:R-:W0:Y:S01]  /*2590*/  LDS.128 R4, [UR4+0x40] ;  /* 0x00004004ff047984 */ /* 0x001e220008000c00 */
[----:B-1----:R-:W-:-:S03]  /*25a0*/  DADD R8, R12, R8 ;  /* 0x000000000c087229 */ /* 0x002fc60000000008 */
[----:B------:R-:W-:Y:S05]  /*25b0*/  LDS.128 R12, [UR4+0x60] ;  /* 0x00006004ff0c7984 */ /* 0x000fea0008000c00 */
[----:B------:R-:W-:Y:S02]  /*25c0*/  DADD R2, R8, R10 ;  /* 0x0000000008027229 */ /* 0x000fe4000000000a */
[----:B------:R-:W1:Y:S06]  /*25d0*/  LDS.128 R8, [UR4+0x50] ;  /* 0x00005004ff087984 */ /* 0x000e6c0008000c00 */
[----:B--2---:R-:W-:-:S08]  /*25e0*/  DADD R2, R2, R16 ;  /* 0x0000000002027229 */ /* 0x004fd00000000010 */
[----:B------:R-:W-:-:S08]  /*25f0*/  DADD R2, R2, R18 ;  /* 0x0000000002027229 */ /* 0x000fd00000000012 */
[----:B0-----:R-:W-:-:S08]  /*2600*/  DADD R2, R2, R4 ;  /* 0x0000000002027229 */ /* 0x001fd00000000004 */
[----:B------:R-:W-:Y:S01]  /*2610*/  DADD R2, R2, R6 ;  /* 0x0000000002027229 */ /* 0x000fe20000000006 */
[----:B------:R-:W0:Y:S07]  /*2620*/  LDS.128 R4, [UR4+0x70] ;  /* 0x00007004ff047984 */ /* 0x000e2e0008000c00 */
[----:B-1----:R-:W-:-:S08]  /*2630*/  DADD R2, R2, R8 ;  /* 0x0000000002027229 */ /* 0x002fd00000000008 */
[----:B------:R-:W-:Y:S01]  /*2640*/  DADD R2, R2, R10 ;  /* 0x0000000002027229 */ /* 0x000fe2000000000a */
[----:B------:R-:W1:Y:S07]  /*2650*/  LDS.128 R8, [UR4+0x80] ;  /* 0x00008004ff087984 */ /* 0x000e6e0008000c00 */
[----:B------:R-:W-:-:S08]  /*2660*/  DADD R2, R2, R12 ;  /* 0x0000000002027229 */ /* 0x000fd0000000000c */
[----:B------:R-:W-:Y:S01]  /*2670*/  DADD R2, R2, R14 ;  /* 0x0000000002027229 */ /* 0x000fe2000000000e */
[----:B------:R-:W2:Y:S07]  /*2680*/  LDS.128 R12, [UR4+0x90] ;  /* 0x00009004ff0c7984 */ /* 0x000eae0008000c00 */
[----:B0-----:R-:W-:-:S08]  /*2690*/  DADD R2, R2, R4 ;  /* 0x0000000002027229 */ /* 0x001fd00000000004 */
[----:B------:R-:W-:Y:S01]  /*26a0*/  DADD R2, R2, R6 ;  /* 0x0000000002027229 */ /* 0x000fe20000000006 */
[----:B------:R-:W0:Y:S07]  /*26b0*/  LDS.128 R4, [UR4+0xa0] ;  /* 0x0000a004ff047984 */ /* 0x000e2e0008000c00 */
[----:B-1----:R-:W-:Y:S01]  /*26c0*/  DADD R2, R2, R8 ;  /* 0x0000000002027229 */ /* 0x002fe20000000008 */
[----:B------:R-:W1:Y:S07]  /*26d0*/  LDS.64 R8, [UR4+0xb0] ;  /* 0x0000b004ff087984 */ /* 0x000e6e0008000a00 */
[----:B------:R-:W-:-:S08]  /*26e0*/  DADD R2, R2, R10 ;  /* 0x0000000002027229 */ /* 0x000fd0000000000a */
[----:B--2---:R-:W-:-:S08]  /*26f0*/  DADD R2, R2, R12 ;  /* 0x0000000002027229 */ /* 0x004fd0000000000c */
[----:B------:R-:W-:-:S08]  /*2700*/  DADD R2, R2, R14 ;  /* 0x0000000002027229 */ /* 0x000fd0000000000e */
[----:B0-----:R-:W-:-:S08]  /*2710*/  DADD R2, R2, R4 ;  /* 0x0000000002027229 */ /* 0x001fd00000000004 */
[----:B------:R-:W-:-:S08]  /*2720*/  DADD R2, R2, R6 ;  /* 0x0000000002027229 */ /* 0x000fd00000000006 */
[----:B-1----:R-:W-:-:S11]  /*2730*/  DADD R12, R2, R8 ;  /* 0x00000000020c7229 */ /* 0x002fd60000000008 */
.L_x_293:
[----:B------:R-:W-:Y:S05]  /*2740*/  BSYNC.RECONVERGENT B0 ;  /* 0x0000000000007941 */ /* 0x000fea0003800200 */
.L_x_278:
[----:B------:R-:W-:Y:S05]  /*2750*/  @P0 EXIT ;  /* 0x000000000000094d */ /* 0x000fea0003800000 */
[----:B------:R-:W1:Y:S01]  /*2760*/  LDCU.64 UR4, c[0x0][0x398] ;  /* 0x00007300ff0477ac */ /* 0x000e620008000a00 */
[----:B0-----:R-:W0:Y:S01]  /*2770*/  LDC.64 R2, c[0x0][0x388] ;  /* 0x0000e200ff027b82 */ /* 0x001e220000000a00 */
[----:B-1----:R-:W-:-:S07]  /*2780*/  DADD R12, R12, UR4 ;  /* 0x000000040c0c7e29 */ /* 0x002fce0008000000 */
[----:B0-----:R-:W-:Y:S01]  /*2790*/  STG.E.64 desc[UR6][R2.64], R12 ;  /* 0x0000000c02007986 */ /* 0x001fe2000c101b06 */
[----:B------:R-:W-:Y:S05]  /*27a0*/  EXIT ;  /* 0x000000000000794d */ /* 0x000fea0003800000 */
.L_x_306:
        /* <DEDUP_REMOVED lines=13> */
.L_x_579:


//--------------------- .text._ZN3cub18CUB_300001_SM_10006detail6reduce18DeviceReduceKernelINS2_10policy_hubIdjN4cuda3std3__44plusIdEEE10Policy1000EN6thrust24THRUST_300001_SM_1000_NS6detail15normal_iteratorINSD_10device_ptrIiEEEEjS9_d10pi_functorEEvT0_PT3_T1_NS0_13GridEvenShareISN_EET2_T4_ --------------------------
	.section	.text._ZN3cub18CUB_300001_SM_10006detail6reduce18DeviceReduceKernelINS2_10policy_hubIdjN4cuda3std3__44plusIdEEE10Policy1000EN6thrust24THRUST_300001_SM_1000_NS6detail15normal_iteratorINSD_10device_ptrIiEEEEjS9_d10pi_functorEEvT0_PT3_T1_NS0_13GridEvenShareISN_EET2_T4_,"ax",@progbits
	.align	128
        .global         _ZN3cub18CUB_300001_SM_10006detail6reduce18DeviceReduceKernelINS2_10policy_hubIdjN4cuda3std3__44plusIdEEE10Policy1000EN6thrust24THRUST_300001_SM_1000_NS6detail15normal_iteratorINSD_10device_ptrIiEEEEjS9_d10pi_functorEEvT0_PT3_T1_NS0_13GridEvenShareISN_EET2_T4_
        .type           _ZN3cub18CUB_300001_SM_10006detail6reduce18DeviceReduceKernelINS2_10policy_hubIdjN4cuda3std3__44plusIdEEE10Policy1000EN6thrust24THRUST_300001_SM_1000_NS6detail15normal_iteratorINSD_10device_ptrIiEEEEjS9_d10pi_functorEEvT0_PT3_T1_NS0_13GridEvenShareISN_EET2_T4_,@function
        .size           _ZN3cub18CUB_300001_SM_10006detail6reduce18DeviceReduceKernelINS2_10policy_hubIdjN4cuda3std3__44plusIdEEE10Policy1000EN6thrust24THRUST_300001_SM_1000_NS6detail15normal_iteratorINSD_10device_ptrIiEEEEjS9_d10pi_functorEEvT0_PT3_T1_NS0_13GridEvenShareISN_EET2_T4_,(.L_x_574 - _ZN3cub18CUB_300001_SM_10006detail6reduce18DeviceReduceKernelINS2_10policy_hubIdjN4cuda3std3__44plusIdEEE10Policy1000EN6thrust24THRUST_300001_SM_1000_NS6detail15normal_iteratorINSD_10device_ptrIiEEEEjS9_d10pi_functorEEvT0_PT3_T1_NS0_13GridEvenShareISN_EET2_T4_)
        .other          _ZN3cub18CUB_300001_SM_10006detail6reduce18DeviceReduceKernelINS2_10policy_hubIdjN4cuda3std3__44plusIdEEE10Policy1000EN6thrust24THRUST_300001_SM_1000_NS6detail15normal_iteratorINSD_10device_ptrIiEEEEjS9_d10pi_functorEEvT0_PT3_T1_NS0_13GridEvenShareISN_EET2_T4_,@"STO_CUDA_ENTRY STV_DEFAULT"
_ZN3cub18CUB_300001_SM_10006detail6reduce18DeviceReduceKernelINS2_10policy_hubIdjN4cuda3std3__44plusIdEEE10Policy1000EN6thrust24THRUST_300001_SM_1000_NS6detail15normal_iteratorINSD_10device_ptrIiEEEEjS9_d10pi_functorEEvT0_PT3_T1_NS0_13GridEvenShareISN_EET2_T4_:
.text._ZN3cub18CUB_300001_SM_10006detail6reduce18DeviceReduceKernelINS2_10policy_hubIdjN4cuda3std3__44plusIdEEE10Policy1000EN6thrust24THRUST_300001_SM_1000_NS6detail15normal_iteratorINSD_10device_ptrIiEEEEjS9_d10pi_functorEEvT0_PT3_T1_NS0_13GridEvenShareISN_EET2_T4_:
[----:B------:R-:W-:Y:S01]  /*0000*/  LDC R1, c[0x0][0x37c] ;  /* 0x0000df00ff017b82 */ /* 0x000fe20000000800 */
[----:B------:R-:W0:Y:S07]  /*0010*/  S2R R16, SR_CTAID.X ;  /* 0x0000000000107919 */ /* 0x000e2e0000002500 */
[----:B------:R-:W0:Y:S01]  /*0020*/  LDC R3, c[0x0][0x3a8] ;  /* 0x0000ea00ff037b82 */ /* 0x000e220000000800 */
[----:B------:R-:W1:Y:S01]  /*0030*/  LDCU.64 UR8, c[0x0][0x358] ;  /* 0x00006b00ff0877ac */ /* 0x000e620008000a00 */
[----:B------:R-:W-:Y:S01]  /*0040*/  BSSY.RECONVERGENT B0, `(.L_x_307) ;  /* 0x000068e000007945 */ /* 0x000fe20003800200 */
[----:B------:R-:W-:Y:S01]  /*0050*/  UMOV UR5, URZ ;  /* 0x000000ff00057c82 */ /* 0x000fe20008000000 */
[----:B------:R-:W-:Y:S01]  /*0060*/  UMOV UR7, 0x40100000 ;  /* 0x4010000000077882 */ /* 0x000fe20000000000 */
[----:B0-----:R-:W-:-:S05]  /*0070*/  IMAD R2, R16, -0x1400, R3 ;  /* 0xffffec0010027824 */ /* 0x001fca00078e0203 */
[----:B------:R-:W-:-:S13]  /*0080*/  ISETP.GT.U32.AND P0, PT, R2, 0x13ff, PT ;  /* 0x000013ff0200780c */ /* 0x000fda0003f04070 */
[----:B-1----:R-:W-:Y:S05]  /*0090*/  @P0 BRA `(.L_x_308) ;  /* 0x0000002c00000947 */ /* 0x002fea0003800000 */
[----:B------:R-:W0:Y:S01]  /*00a0*/  S2R R9, SR_TID.X ;  /* 0x0000000000097919 */ /* 0x000e220000002100 */
[----:B------:R-:W-:Y:S01]  /*00b0*/  BSSY.RECONVERGENT B2, `(.L_x_309) ;  /* 0x0000022000027945 */ /* 0x000fe20003800200 */
[----:B------:R-:W-:Y:S02]  /*00c0*/  CS2R R10, SRZ ;  /* 0x00000000000a7805 */ /* 0x000fe4000001ff00 */
[----:B0-----:R-:W-:Y:S01]  /*00d0*/  ISETP.GE.U32.AND P0, PT, R9, R2, PT ;  /* 0x000000020900720c */ /* 0x001fe20003f06070 */
[----:B------:R-:W-:-:S12]  /*00e0*/  IMAD.MOV.U32 R3, RZ, RZ, R9 ;  /* 0x000000ffff037224 */ /* 0x000fd800078e0009 */
[----:B------:R-:W-:Y:S05]  /*00f0*/  @P0 BRA `(.L_x_310) ;  /* 0x0000000000740947 */ /* 0x000fea0003800000 */
[----:B------:R-:W0:Y:S01]  /*0100*/  LDC.64 R4, c[0x0][0x380] ;  /* 0x0000e000ff047b82 */ /* 0x000e220000000a00 */
[----:B------:R-:W-:Y:S01]  /*0110*/  IMAD R3, R16, 0x1400, R9 ;  /* 0x0000140010037824 */ /* 0x000fe200078e0209 */
        /* <DEDUP_REMOVED lines=22> */
[----:B------:R-:W-:Y:S05]  /*0280*/  CALL.REL.NOINC `($__internal_2_$__cuda_sm20_div_rn_f64_full) ;  /* 0x0000006400bc7944 */ /* 0x000fea0003c00000 */
.L_x_312:
[----:B------:R-:W-:Y:S05]  /*0290*/  BSYNC.RECONVERGENT B3 ;  /* 0x0000000000037941 */ /* 0x000fea0003800200 */
.L_x_311:
[----:B------:R-:W-:Y:S02]  /*02a0*/  IMAD.MOV.U32 R10, RZ, RZ, R42 ;  /* 0x000000ffff0a7224 */ /* 0x000fe400078e002a */
[----:B------:R-:W-:Y:S02]  /*02b0*/  IMAD.MOV.U32 R11, RZ, RZ, R43 ;  /* 0x000000ffff0b7224 */ /* 0x000fe400078e002b */
[----:B------:R-:W-:-:S07]  /*02c0*/  VIADD R3, R9, 0x280 ;  /* 0x0000028009037836 */ /* 0x000fce0000000000 */
.L_x_310:
[----:B------:R-:W-:Y:S05]  /*02d0*/  BSYNC.RECONVERGENT B2 ;  /* 0x0000000000027941 */ /* 0x000fea0003800200 */
.L_x_309:
[----:B------:R-:W-:Y:S01]  /*02e0*/  ISETP.GE.U32.AND P0, PT, R3, R2, PT ;  /* 0x000000020300720c */ /* 0x000fe20003f06070 */
[----:B------:R-:W0:Y:S01]  /*02f0*/  LDCU.64 UR10, c[0x0][0x3c0] ;  /* 0x00007800ff0a77ac */ /* 0x000e220008000a00 */
[----:B------:R-:W-:Y:S11]  /*0300*/  BSSY.RECONVERGENT B4, `(.L_x_313) ;  /* 0x00001be000047945 */ /* 0x000ff60003800200 */
[----:B------:R-:W-:Y:S05]  /*0310*/  @P0 BRA `(.L_x_314) ;  /* 0x0000001800f00947 */ /* 0x000fea0003800000 */
[----:B------:R-:W1:Y:S01]  /*0320*/  LDCU UR4, c[0x0][0x3a8] ;  /* 0x00007500ff0477ac */ /* 0x000e620008000800 */
[----:B------:R-:W-:Y:S01]  /*0330*/  LOP3.LUT R0, RZ, R3, RZ, 0x33, !PT ;  /* 0x00000003ff007212 */ /* 0x000fe200078e33ff */
[----:B------:R-:W-:Y:S04]  /*0340*/  BSSY.RECONVERGENT B3, `(.L_x_315) ;  /* 0x00000e5000037945 */ /* 0x000fe80003800200 */
[----:B-1----:R-:W-:-:S04]  /*0350*/  VIADD R5, R0, UR4 ;  /* 0x0000000400057c36 */ /* 0x002fc80008000000 */
[----:B------:R-:W-:-:S04]  /*0360*/  IMAD R5, R16, -0x1400, R5 ;  /* 0xffffec0010057824 */ /* 0x000fc800078e0205 */
[C---:B------:R-:W-:Y:S01]  /*0370*/  IMAD.HI.U32 R8, R5.reuse, -0x33333333, RZ ;  /* 0xcccccccd05087827 */ /* 0x040fe200078e00ff */
[----:B------:R-:W-:-:S04]  /*0380*/  ISETP.GE.U32.AND P0, PT, R5, 0x1180, PT ;  /* 0x000011800500780c */ /* 0x000fc80003f06070 */
[----:B------:R-:W-:-:S05]  /*0390*/  SHF.R.U32.HI R8, RZ, 0x9, R8 ;  /* 0x00000009ff087819 */ /* 0x000fca0000011608 */
[----:B------:R-:W-:-:S05]  /*03a0*/  VIADD R7, R8, 0x1 ;  /* 0x0000000108077836 */ /* 0x000fca0000000000 */
[----:B------:R-:W-:Y:S01]  /*03b0*/  LOP3.LUT R6, R7, 0x7, RZ, 0xc0, !PT ;  /* 0x0000000707067812 */ /* 0x000fe200078ec0ff */
[----:B------:R-:W-:Y:S06]  /*03c0*/  @!P0 BRA `(.L_x_316) ;  /* 0x0000000c00708947 */ /* 0x000fec0003800000 */
[----:B------:R-:W1:Y:S01]  /*03d0*/  LDC.64 R12, c[0x0][0x380] ;  /* 0x0000e000ff0c7b82 */ /* 0x000e620000000a00 */
[----:B------:R-:W-:Y:S01]  /*03e0*/  LOP3.LUT R0, R7, 0xfffff8, RZ, 0xc0, !PT ;  /* 0x00fffff807007812 */ /* 0x000fe200078ec0ff */
[----:B------:R-:W-:Y:S01]  /*03f0*/  BSSY.RECONVERGENT B2, `(.L_x_317) ;  /* 0x00000d8000027945 */ /* 0x000fe20003800200 */
[----:B------:R-:W-:Y:S02]  /*0400*/  VIADD R5, R3, 0xa00 ;  /* 0x00000a0003057836 */ /* 0x000fe40000000000 */
[----:B------:R-:W-:Y:S02]  /*0410*/  IMAD R4, R16, 0x1400, R3 ;  /* 0x0000140010047824 */ /* 0x000fe400078e0203 */
[----:B------:R-:W-:-:S07]  /*0420*/  IMAD.MOV R3, RZ, RZ, -R0 ;  /* 0x000000ffff037224 */ /* 0x000fce00078e0a00 */
.L_x_334:
[----:B-1----:R-:W-:-:S06]  /*0430*/  IMAD.WIDE.U32 R14, R4, 0x4, R12 ;  /* 0x00000004040e7825 */ /* 0x002fcc00078e000c */
        /* <DEDUP_REMOVED lines=23> */
.L_x_319:
[----:B------:R-:W-:Y:S05]  /*05b0*/  BSYNC.RECONVERGENT B5 ;  /* 0x0000000000057941 */ /* 0x000fea0003800200 */
.L_x_318:
[----:B------:R-:W-:-:S04]  /*05c0*/  VIADD R15, R4, 0x280 ;  /* 0x00000280040f7836 */ /* 0x000fc80000000000 */
[----:B------:R-:W-:-:S06]  /*05d0*/  IMAD.WIDE.U32 R14, R15, 0x4, R12 ;  /* 0x000000040f0e7825 */ /* 0x000fcc00078e000c */
        /* <DEDUP_REMOVED lines=22> */
[----:B------:R-:W-:Y:S02]  /*0740*/  IMAD.MOV.U32 R14, RZ, RZ, R42 ;  /* 0x000000ffff0e7224 */ /* 0x000fe400078e002a */
[----:B------:R-:W-:-:S07]  /*0750*/  IMAD.MOV.U32 R15, RZ, RZ, R43 ;  /* 0x000000ffff0f7224 */ /* 0x000fce00078e002b */
.L_x_321:
[----:B------:R-:W-:Y:S05]  /*0760*/  BSYNC.RECONVERGENT B5 ;  /* 0x0000000000057941 */ /* 0x000fea0003800200 */
.L_x_320:
        /* <DEDUP_REMOVED lines=24> */
.L_x_323:
[----:B------:R-:W-:Y:S05]  /*08f0*/  BSYNC.RECONVERGENT B5 ;  /* 0x0000000000057941 */ /* 0x000fea0003800200 */
.L_x_322:
        /* <DEDUP_REMOVED lines=26> */
.L_x_325:
[----:B------:R-:W-:Y:S05]  /*0aa0*/  BSYNC.RECONVERGENT B5 ;  /* 0x0000000000057941 */ /* 0x000fea0003800200 */
.L_x_324:
        /* <DEDUP_REMOVED lines=24> */
.L_x_327:
[----:B------:R-:W-:Y:S05]  /*0c30*/  BSYNC.RECONVERGENT B5 ;  /* 0x0000000000057941 */ /* 0x000fea0003800200 */
.L_x_326:
        /* <DEDUP_REMOVED lines=26> */
.L_x_329:
[----:B------:R-:W-:Y:S05]  /*0de0*/  BSYNC.RECONVERGENT B5 ;  /* 0x0000000000057941 */ /* 0x000fea0003800200 */
.L_x_328:
        /* <DEDUP_REMOVED lines=24> */
.L_x_331:
[----:B------:R-:W-:Y:S05]  /*0f70*/  BSYNC.RECONVERGENT B5 ;  /* 0x0000000000057941 */ /* 0x000fea0003800200 */
.L_x_330:
        /* <DEDUP_REMOVED lines=26> */
.L_x_333:
[----:B------:R-:W-:Y:S05]  /*1120*/  BSYNC.RECONVERGENT B5 ;  /* 0x0000000000057941 */ /* 0x000fea0003800200 */
.L_x_332:
[----:B------:R-:W-:Y:S01]  /*1130*/  DADD R10, R10, R14 ;  /* 0x000000000a0a7229 */ /* 0x000fe2000000000e */
[----:B------:R-:W-:Y:S02]  /*1140*/  VIADD R5, R5, 0x1400 ;  /* 0x0000140005057836 */ /* 0x000fe40000000000 */
[----:B------:R-:W-:Y:S01]  /*1150*/  VIADD R4, R4, 0x1400 ;  /* 0x0000140004047836 */ /* 0x000fe20000000000 */
[----:B------:R-:W-:Y:S07]  /*1160*/  @P1 BRA `(.L_x_334) ;  /* 0xfffffff000b01947 */ /* 0x000fee000383ffff */
[----:B------:R-:W-:Y:S05]  /*1170*/  BSYNC.RECONVERGENT B2 ;  /* 0x0000000000027941 */ /* 0x000fea0003800200 */
.L_x_317:
[----:B------:R-:W-:-:S07]  /*1180*/  VIADD R3, R5, 0xfffff600 ;  /* 0xfffff60005037836 */ /* 0x000fce0000000000 */
.L_x_316:
[----:B0-----:R-:W-:Y:S05]  /*1190*/  BSYNC.RECONVERGENT B3 ;  /* 0x0000000000037941 */ /* 0x001fea0003800200 */
.L_x_315:
[----:B------:R-:W-:-:S13]  /*11a0*/  ISETP.NE.AND P0, PT, R6, RZ, PT ;  /* 0x000000ff0600720c */ /* 0x000fda0003f05270 */
[----:B------:R-:W-:Y:S05]  /*11b0*/  @!P0 BRA `(.L_x_314) ;  /* 0x0000000c00488947 */ /* 0x000fea0003800000 */
[----:B------:R-:W-:Y:S01]  /*11c0*/  ISETP.GE.U32.AND P0, PT, R6, 0x4, PT ;  /* 0x000000040600780c */ /* 0x000fe20003f06070 */
[----:B------:R-:W-:-:S12]  /*11d0*/  BSSY.RECONVERGENT B2, `(.L_x_335) ;  /* 0x0000073000027945 */ /* 0x000fd80003800200 */
[----:B------:R-:W-:Y:S05]  /*11e0*/  @!P0 BRA `(.L_x_336) ;  /* 0x0000000400c48947 */ /* 0x000fea0003800000 */
        /* <DEDUP_REMOVED lines=27> */
.L_x_338:
[----:B------:R-:W-:Y:S05]  /*13a0*/  BSYNC.RECONVERGENT B3 ;  /* 0x0000000000037941 */ /* 0x000fea0003800200 */
.L_x_337:
[----:B------:R-:W0:Y:S01]  /*13b0*/  LDC.64 R14, c[0x0][0x380] ;  /* 0x0000e000ff0e7b82 */ /* 0x000e220000000a00 */
[----:B------:R-:W-:Y:S01]  /*13c0*/  VIADD R5, R4, 0x280 ;  /* 0x0000028004057836 */ /* 0x000fe20000000000 */
[----:B------:R-:W1:Y:S03]  /*13d0*/  LDCU.64 UR12, c[0x0][0x3c0] ;  /* 0x00007800ff0c77ac */ /* 0x000e660008000a00 */
[----:B0-----:R-:W-:-:S05]  /*13e0*/  IMAD.WIDE.U32 R14, R5, 0x4, R14 ;  /* 0x00000004050e7825 */ /* 0x001fca00078e000e */
[----:B------:R-:W2:Y:S01]  /*13f0*/  LDG.E R0, desc[UR8][R14.64] ;  /* 0x000000080e007981 */ /* 0x000ea2000c1e1900 */
[----:B------:R-:W-:Y:S01]  /*1400*/  BSSY.RECONVERGENT B3, `(.L_x_339) ;  /* 0x0000015000037945 */ /* 0x000fe20003800200 */
[----:B------:R-:W-:Y:S01]  /*1410*/  DADD R10, R10, R12 ;  /* 0x000000000a0a7229 */ /* 0x000fe2000000000c */
[----:B--2---:R-:W0:Y:S02]  /*1420*/  I2F.F64 R18, R0 ;  /* 0x0000000000127312 */ /* 0x004e240000201c00 */
[----:B0-----:R-:W-:-:S08]  /*1430*/  DADD R18, R18, 0.5 ;  /* 0x3fe0000012127429 */ /* 0x001fd00000000000 */
[----:B-1----:R-:W-:-:S08]  /*1440*/  DMUL R18, R18, UR12 ;  /* 0x0000000c12127c28 */ /* 0x002fd00008000000 */
[----:B------:R-:W-:Y:S01]  /*1450*/  DFMA R26, R18, R18, 1 ;  /* 0x3ff00000121a742b */ /* 0x000fe20000000012 */
[----:B------:R-:W-:-:S05]  /*1460*/  MOV R18, 0x1 ;  /* 0x0000000100127802 */ /* 0x000fca0000000f00 */
        /* <DEDUP_REMOVED lines=14> */
.L_x_340:
[----:B------:R-:W-:Y:S05]  /*1550*/  BSYNC.RECONVERGENT B3 ;  /* 0x0000000000037941 */ /* 0x000fea0003800200 */
.L_x_339:
        /* <DEDUP_REMOVED lines=28> */
.L_x_342:
[----:B------:R-:W-:Y:S05]  /*1720*/  BSYNC.RECONVERGENT B3 ;  /* 0x0000000000037941 */ /* 0x000fea0003800200 */
.L_x_341:
        /* <DEDUP_REMOVED lines=26> */
.L_x_344:
[----:B------:R-:W-:Y:S05]  /*18d0*/  BSYNC.RECONVERGENT B3 ;  /* 0x0000000000037941 */ /* 0x000fea0003800200 */
.L_x_343:
[----:B------:R-:W-:Y:S01]  /*18e0*/  DADD R10, R10, R42 ;  /* 0x000000000a0a7229 */ /* 0x000fe2000000002a */
[----:B------:R-:W-:-:S10]  /*18f0*/  VIADD R3, R3, 0xa00 ;  /* 0x00000a0003037836 */ /* 0x000fd40000000000 */
.L_x_336:
[----:B------:R-:W-:Y:S05]  /*1900*/  BSYNC.RECONVERGENT B2 ;  /* 0x0000000000027941 */ /* 0x000fea0003800200 */
.L_x_335:
[----:B------:R-:W-:-:S13]  /*1910*/  LOP3.LUT P0, R7, R7, 0x3, RZ, 0xc0, !PT ;  /* 0x0000000307077812 */ /* 0x000fda000780c0ff */
[----:B------:R-:W-:Y:S05]  /*1920*/  @!P0 BRA `(.L_x_314) ;  /* 0x00000004006c8947 */ /* 0x000fea0003800000 */
[----:B------:R-:W-:Y:S01]  /*1930*/  ISETP.NE.AND P0, PT, R7, 0x1, PT ;  /* 0x000000010700780c */ /* 0x000fe20003f05270 */
        /* <DEDUP_REMOVED lines=27> */
.L_x_348:
[----:B------:R-:W-:Y:S05]  /*1af0*/  BSYNC.RECONVERGENT B3 ;  /* 0x0000000000037941 */ /* 0x000fea0003800200 */
.L_x_347:
        /* <DEDUP_REMOVED lines=28> */
.L_x_350:
[----:B------:R-:W-:Y:S05]  /*1cc0*/  BSYNC.RECONVERGENT B3 ;  /* 0x0000000000037941 */ /* 0x000fea0003800200 */
.L_x_349:
[----:B------:R-:W-:Y:S01]  /*1cd0*/  DADD R10, R10, R4 ;  /* 0x000000000a0a7229 */ /* 0x000fe20000000004 */
[----:B------:R-:W-:-:S10]  /*1ce0*/  VIADD R3, R3, 0x500 ;  /* 0x0000050003037836 */ /* 0x000fd40000000000 */
.L_x_346:
[----:B------:R-:W-:Y:S05]  /*1cf0*/  BSYNC.RECONVERGENT B2 ;  /* 0x0000000000027941 */ /* 0x000fea0003800200 */
.L_x_345:
[----:B------:R-:W-:-:S04]  /*1d00*/  LOP3.LUT R8, R8, 0x1, RZ, 0xc0, !PT ;  /* 0x0000000108087812 */ /* 0x000fc800078ec0ff */
[----:B------:R-:W-:-:S13]  /*1d10*/  ISETP.NE.U32.AND P0, PT, R8, 0x1, PT ;  /* 0x000000010800780c */ /* 0x000fda0003f05070 */
        /* <DEDUP_REMOVED lines=26> */
.L_x_352:
[----:B------:R-:W-:Y:S05]  /*1ec0*/  BSYNC.RECONVERGENT B2 ;  /* 0x0000000000027941 */ /* 0x000fea0003800200 */
.L_x_351:
[----:B------:R-:W-:-:S11]  /*1ed0*/  DADD R10, R10, R42 ;  /* 0x000000000a0a7229 */ /* 0x000fd6000000002a */
.L_x_314:
[----:B0-----:R-:W-:Y:S05]  /*1ee0*/  BSYNC.RECONVERGENT B4 ;  /* 0x0000000000047941 */ /* 0x001fea0003800200 */
.L_x_313:
[----:B------:R-:W-:-:S13]  /*1ef0*/  ISETP.GE.U32.AND P0, PT, R2, 0x280, PT ;  /* 0x000002800200780c */ /* 0x000fda0003f06070 */
        /* <DEDUP_REMOVED lines=11> */
[----:B------:R-:W-:-:S03]  /*1fb0*/  @!P1 SHF.R.U32.HI R0, RZ, 0x2, R9 ;  /* 0x00000002ff009819 */ /* 0x000fc60000011609 */
[----:B------:R-:W0:Y:S01]  /*1fc0*/  SHFL.DOWN PT, R3, R5, 0x2, 0x1f ;  /* 0x08401f0005037f89 */ /* 0x000e2200000e0000 */
        /* <DEDUP_REMOVED lines=15> */
[----:B-1----:R-:W-:-:S05]  /*20c0*/  @!P1 LEA R7, R13, R6, 0x18 ;  /* 0x000000060d079211 */ /* 0x002fca00078ec0ff */
        /* <DEDUP_REMOVED lines=21> */
[----:B------:R-:W0:Y:S05]  /*2220*/  LDS.128 R8, [UR4+0x50] ;  /* 0x00005004ff087984 */ /* 0x000e2a0008000c00 */
[----:B------:R-:W-:-:S08]  /*2230*/  DADD R12, R12, R14 ;  /* 0x000000000c0c7229 */ /* 0x000fd0000000000e */
[----:B-1----:R-:W-:-:S08]  /*2240*/  DADD R12, R12, R20 ;  /* 0x000000000c0c7229 */ /* 0x002fd00000000014 */
[----:B------:R-:W-:Y:S02]  /*2250*/  DADD R22, R12, R22 ;  /* 0x000000000c167229 */ /* 0x000fe40000000016 */
[----:B------:R-:W1:Y:S06]  /*2260*/  LDS.128 R12, [UR4+0x60] ;  /* 0x00006004ff0c7984 */ /* 0x000e6c0008000c00 */
[----:B--2---:R-:W-:-:S08]  /*2270*/  DADD R4, R22, R4 ;  /* 0x0000000016047229 */ /* 0x004fd00000000004 */
[----:B------:R-:W-:Y:S02]  /*2280*/  DADD R2, R4, R6 ;  /* 0x0000000004027229 */ /* 0x000fe40000000006 */
[----:B------:R-:W2:Y:S06]  /*2290*/  LDS.128 R4, [UR4+0x70] ;  /* 0x00007004ff047984 */ /* 0x000eac0008000c00 */
[----:B0-----:R-:W-:-:S08]  /*22a0*/  DADD R2, R2, R8 ;  /* 0x0000000002027229 */ /* 0x001fd00000000008 */
[----:B------:R-:W-:Y:S01]  /*22b0*/  DADD R2, R2, R10 ;  /* 0x0000000002027229 */ /* 0x000fe2000000000a */
[----:B------:R-:W0:Y:S07]  /*22c0*/  LDS.128 R8, [UR4+0x80] ;  /* 0x00008004ff087984 */ /* 0x000e2e0008000c00 */
        /* <DEDUP_REMOVED lines=8> */
[----:B------:R-:W0:Y:S07]  /*2350*/  LDS.64 R10, [UR4+0xb0] ;  /* 0x0000b004ff0a7984 */ /* 0x000e2e0008000a00 */
[----:B-1----:R-:W-:-:S08]  /*2360*/  DADD R2, R2, R12 ;  /* 0x0000000002027229 */ /* 0x002fd0000000000c */
[----:B------:R-:W-:-:S08]  /*2370*/  DADD R2, R2, R14 ;  /* 0x0000000002027229 */ /* 0x000fd0000000000e */
[----:B--2---:R-:W-:-:S08]  /*2380*/  DADD R2, R2, R4 ;  /* 0x0000000002027229 */ /* 0x004fd00000000004 */
[----:B------:R-:W-:-:S08]  /*2390*/  DADD R2, R2, R6 ;  /* 0x0000000002027229 */ /* 0x000fd00000000006 */
[----:B0-----:R-:W-:Y:S01]  /*23a0*/  DADD R10, R2, R10 ;  /* 0x00000000020a7229 */ /* 0x001fe2000000000a */
[----:B------:R-:W-:Y:S10]  /*23b0*/  BRA `(.L_x_354) ;  /* 0x0000004400587947 */ /* 0x000ff40003800000 */
.L_x_353:
        /* <DEDUP_REMOVED lines=14> */
[----:B------:R-:W-:Y:S01]  /*24a0*/  FSEL R7, R5, R11, !P0 ;  /* 0x0000000b05077208 */ /* 0x000fe20004000000 */
        /* <DEDUP_REMOVED lines=22> */
[----:B------:R-:W-:Y:S01]  /*2610*/  @!P1 MOV R7, 0x400 ;  /* 0x0000040000079802 */ /* 0x000fe20000000f00 */
[----:B------:R-:W-:Y:S01]  /*2620*/  SHFL.DOWN PT, R4, R12, 0x10, R3 ;  /* 0x0a0000000c047989 */ /* 0x000fe200000e0003 */
[----:B------:R-:W-:Y:S02]  /*2630*/  ISETP.GT.AND P0, PT, R0, R3, PT ;  /* 0x000000030000720c */ /* 0x000fe40003f04270 */
        /* <DEDUP_REMOVED lines=14> */
[----:B------:R-:W-:Y:S01]  /*2720*/  ISETP.GT.U32.AND P1, PT, R2, 0x20, PT ;  /* 0x000000200200780c */ /* 0x000fe20003f24070 */
[----:B0-----:R-:W-:-:S09]  /*2730*/  ULEA UR4, UR5, UR4, 0x18 ;  /* 0x0000000405047291 */ /* 0x001fd2000f8ec0ff */
[----:B------:R-:W0:Y:S04]  /*2740*/  LDS.128 R12, [UR4+0x20] ;  /* 0x00002004ff0c7984 */ /* 0x000e280008000c00 */
[----:B-1----:R-:W1:Y:S01]  /*2750*/  LDS.128 R4, [UR4+0x30] ;  /* 0x00003004ff047984 */ /* 0x002e620008000c00 */
[----:B0-----:R-:W-:-:S10]  /*2760*/  DADD R12, R10, R12 ;  /* 0x000000000a0c7229 */ /* 0x001fd4000000000c */
[----:B------:R-:W-:Y:S02]  /*2770*/  FSEL R8, R12, R10, P1 ;  /* 0x0000000a0c087208 */ /* 0x000fe40000800000 */
[----:B------:R-:W-:Y:S02]  /*2780*/  FSEL R9, R13, R11, P1 ;  /* 0x0000000b0d097208 */ /* 0x000fe40000800000 */
[----:B------:R-:W-:-:S04]  /*2790*/  ISETP.GT.U32.AND P1, PT, R2, 0x40, PT ;  /* 0x000000400200780c */ /* 0x000fc80003f24070 */
[----:B------:R-:W-:-:S10]  /*27a0*/  DADD R14, R8, R14 ;  /* 0x00000000080e7229 */ /* 0x000fd4000000000e */
[----:B------:R-:W-:Y:S02]  /*27b0*/  FSEL R12, R14, R8, P1 ;  /* 0x000000080e0c7208 */ /* 0x000fe40000800000 */
[----:B------:R-:W-:Y:S02]  /*27c0*/  FSEL R13, R15, R9, P1 ;  /* 0x000000090f0d7208 */ /* 0x000fe40000800000 */
[----:B------:R-:W0:Y:S01]  /*27d0*/  LDS.128 R8, [UR4+0x40] ;  /* 0x00004004ff087984 */ /* 0x000e220008000c00 */
[----:B------:R-:W-:-:S03]  /*27e0*/  ISETP.GT.U32.AND P1, PT, R2, 0x60, PT ;  /* 0x000000600200780c */ /* 0x000fc60003f24070 */
[----:B-1----:R-:W-:-:S10]  /*27f0*/  DADD R4, R4, R12 ;  /* 0x0000000004047229 */ /* 0x002fd4000000000c */
[----:B------:R-:W-:Y:S02]  /*2800*/  FSEL R4, R4, R12, P1 ;  /* 0x0000000c04047208 */ /* 0x000fe40000800000 */
[----:B------:R-:W-:Y:S02]  /*2810*/  FSEL R5, R5, R13, P1 ;  /* 0x0000000d05057208 */ /* 0x000fe40000800000 */
[----:B------:R-:W-:-:S04]  /*2820*/  ISETP.GT.U32.AND P1, PT, R2, 0x80, PT ;  /* 0x000000800200780c */ /* 0x000fc80003f24070 */
[----:B------:R-:W-:-:S10]  /*2830*/  DADD R6, R4, R6 ;  /* 0x0000000004067229 */ /* 0x000fd40000000006 */
[----:B------:R-:W-:Y:S02]  /*2840*/  FSEL R12, R6, R4, P1 ;  /* 0x00000004060c7208 */ /* 0x000fe40000800000 */
[----:B------:R-:W-:Y:S02]  /*2850*/  FSEL R13, R7, R5, P1 ;  /* 0x00000005070d7208 */ /* 0x000fe40000800000 */
[----:B------:R-:W1:Y:S01]  /*2860*/  LDS.128 R4, [UR4+0x50] ;  /* 0x00005004ff047984 */ /* 0x000e620008000c00 */
[----:B------:R-:W-:-:S03]  /*2870*/  ISETP.GT.U32.AND P1, PT, R2, 0xa0, PT ;  /* 0x000000a00200780c */ /* 0x000fc60003f24070 */
        /* <DEDUP_REMOVED lines=52> */
[----:B------:R-:W1:Y:S01]  /*2bc0*/  LDS.64 R4, [UR4+0xb0] ;  /* 0x0000b004ff047984 */ /* 0x000e620008000a00 */
        /* <DEDUP_REMOVED lines=8> */
[----:B------:R-:W-:-:S04]  /*2c50*/  ISETP.GT.U32.AND P1, PT, R2, 0x260, PT ;  /* 0x000002600200780c */ /* 0x000fc80003f24070 */
[----:B-1----:R-:W-:-:S10]  /*2c60*/  DADD R4, R4, R6 ;  /* 0x0000000004047229 */ /* 0x002fd40000000006 */
[----:B------:R-:W-:Y:S02]  /*2c70*/  FSEL R10, R4, R6, P1 ;  /* 0x00000006040a7208 */ /* 0x000fe40000800000 */
[----:B------:R-:W-:Y:S01]  /*2c80*/  FSEL R11, R5, R7, P1 ;  /* 0x00000007050b7208 */ /* 0x000fe20000800000 */
[----:B------:R-:W-:Y:S06]  /*2c90*/  BRA `(.L_x_354) ;  /* 0x0000003c00207947 */ /* 0x000fec0003800000 */
.L_x_308:
[----:B------:R-:W0:Y:S01]  /*2ca0*/  S2R R17, SR_TID.X ;  /* 0x0000000000117919 */ /* 0x000e220000002100 */
[----:B------:R-:W1:Y:S01]  /*2cb0*/  LDC.64 R4, c[0x0][0x380] ;  /* 0x0000e000ff047b82 */ /* 0x000e620000000a00 */
[----:B------:R-:W2:Y:S01]  /*2cc0*/  LDCU.64 UR10, c[0x0][0x3c0] ;  /* 0x00007800ff0a77ac */ /* 0x000ea20008000a00 */
[----:B0-----:R-:W-:-:S04]  /*2cd0*/  IMAD R3, R16, 0x1400, R17 ;  /* 0x0000140010037824 */ /* 0x001fc800078e0211 */
        /* <DEDUP_REMOVED lines=24> */
.L_x_356:
[----:B------:R-:W-:Y:S05]  /*2e60*/  BSYNC.RECONVERGENT B2 ;  /* 0x0000000000027941 */ /* 0x000fea0003800200 */
.L_x_355:
        /* <DEDUP_REMOVED lines=24> */
.L_x_358:
[----:B------:R-:W-:Y:S05]  /*2ff0*/  BSYNC.RECONVERGENT B2 ;  /* 0x0000000000027941 */ /* 0x000fea0003800200 */
.L_x_357:
        /* <DEDUP_REMOVED lines=24> */
.L_x_360:
[----:B------:R-:W-:Y:S05]  /*3180*/  BSYNC.RECONVERGENT B2 ;  /* 0x0000000000027941 */ /* 0x000fea0003800200 */
.L_x_359:
        /* <DEDUP_REMOVED lines=22> */
[----:B------:R-:W-:Y:S01]  /*32f0*/  MOV R12, R42 ;  /* 0x0000002a000c7202 */ /* 0x000fe20000000f00 */
[----:B------:R-:W-:-:S07]  /*3300*/  IMAD.MOV.U32 R13, RZ, RZ, R43 ;  /* 0x000000ffff0d7224 */ /* 0x000fce00078e002b */
.L_x_362:
[----:B------:R-:W-:Y:S05]  /*3310*/  BSYNC.RECONVERGENT B2 ;  /* 0x0000000000027941 */ /* 0x000fea0003800200 */
.L_x_361:
        /* <DEDUP_REMOVED lines=24> */
.L_x_364:
[----:B------:R-:W-:Y:S05]  /*34a0*/  BSYNC.RECONVERGENT B2 ;  /* 0x0000000000027941 */ /* 0x000fea0003800200 */
.L_x_363:
        /* <DEDUP_REMOVED lines=24> */
.L_x_366:
[----:B------:R-:W-:Y:S05]  /*3630*/  BSYNC.RECONVERGENT B2 ;  /* 0x0000000000027941 */ /* 0x000fea0003800200 */
.L_x_365:
        /* <DEDUP_REMOVED lines=24> */
.L_x_368:
[----:B------:R-:W-:Y:S05]  /*37c0*/  BSYNC.RECONVERGENT B2 ;  /* 0x0000000000027941 */ /* 0x000fea0003800200 */
.L_x_367:
[----:B------:R-:W2:Y:S01]  /*37d0*/  LDG.E R0, desc[UR8][R4.64+0x4600] ;  /* 0x0046000804007981 */ /* 0x000ea2000c1e1900 */
[----:B------:R-:W0:Y:S01]  /*37e0*/  LDCU.64 UR10, c[0x0][0x3c0] ;  /* 0x00007800ff0a77ac */ /* 0x000e220008000a00 */
[----:B------:R-:W-:Y:S01]  /*37f0*/  BSSY.RECONVERGENT B2, `(.L_x_369) ;  /* 0x0000016000027945 */ /* 0x000fe20003800200 */
[----:B------:R-:W1:Y:S02]  /*3800*/  LDCU UR6, c[0x0][0x3ac] ;  /* 0x00007580ff0677ac */ /* 0x000e640008000800 */
[----:B-1----:R-:W-:Y:S01]  /*3810*/  UIMAD UR6, UR6, 0x1400, URZ ;  /* 0x00001400060678a4 */ /* 0x002fe2000f8e02ff */
        /* <DEDUP_REMOVED lines=19> */
.L_x_370:
[----:B------:R-:W-:Y:S05]  /*3950*/  BSYNC.RECONVERGENT B2 ;  /* 0x0000000000027941 */ /* 0x000fea0003800200 */
.L_x_369:
[----:B------:R-:W-:Y:S01]  /*3960*/  DADD R18, R18, R20 ;  /* 0x0000000012127229 */ /* 0x000fe20000000014 */
[----:B------:R-:W-:-:S07]  /*3970*/  ISETP.GE.U32.AND P0, PT, R2, UR6, PT ;  /* 0x0000000602007c0c */ /* 0x000fce000bf06070 */
[----:B------:R-:W-:-:S08]  /*3980*/  DADD R18, R18, R14 ;  /* 0x0000000012127229 */ /* 0x000fd0000000000e */
[----:B------:R-:W-:-:S08]  /*3990*/  DADD R18, R18, R12 ;  /* 0x0000000012127229 */ /* 0x000fd0000000000c */
[----:B------:R-:W-:-:S08]  /*39a0*/  DADD R18, R18, R10 ;  /* 0x0000000012127229 */ /* 0x000fd0000000000a */
[----:B------:R-:W-:-:S08]  /*39b0*/  DADD R18, R18, R8 ;  /* 0x0000000012127229 */ /* 0x000fd00000000008 */
[----:B------:R-:W-:-:S08]  /*39c0*/  DADD R18, R18, R6 ;  /* 0x0000000012127229 */ /* 0x000fd00000000006 */
[----:B------:R-:W-:Y:S01]  /*39d0*/  DADD R32, R18, R42 ;  /* 0x0000000012207229 */ /* 0x000fe2000000002a */
[----:B------:R-:W-:Y:S10]  /*39e0*/  @!P0 BRA `(.L_x_371) ;  /* 0x0000002800a48947 */ /* 0x000ff40003800000 */
[----:B------:R-:W0:Y:S01]  /*39f0*/  LDCU.64 UR10, c[0x0][0x3a8] ;  /* 0x00007500ff0a77ac */ /* 0x000e220008000a00 */
[----:B------:R-:W-:Y:S01]  /*3a00*/  LOP3.LUT R20, RZ, R17, RZ, 0x33, !PT ;  /* 0x00000011ff147212 */ /* 0x000fe200078e33ff */
[----:B------:R-:W-:Y:S01]  /*3a10*/  VIADD R3, R17, UR6 ;  /* 0x0000000611037c36 */ /* 0x000fe20008000000 */
[----:B------:R-:W-:-:S03]  /*3a20*/  UMOV UR4, URZ ;  /* 0x000000ff00047c82 */ /* 0x000fc60008000000 */
[----:B------:R-:W-:-:S04]  /*3a30*/  IMAD R3, R16, 0x1400, R3 ;  /* 0x0000140010037824 */ /* 0x000fc800078e0203 */
[----:B------:R-:W-:Y:S02]  /*3a40*/  VIADD R21, R3, 0xa00 ;  /* 0x00000a0003157836 */ /* 0x000fe40000000000 */
[----:B0-----:R-:W-:Y:S02]  /*3a50*/  VIADD R18, R16, UR11 ;  /* 0x0000000b10127c36 */ /* 0x001fe40008000000 */
[----:B------:R-:W-:Y:S01]  /*3a60*/  IMAD.U32 R9, RZ, RZ, UR10 ;  /* 0x0000000aff097e24 */ /* 0x000fe2000f8e00ff */
[----:B------:R-:W0:Y:S01]  /*3a70*/  LDCU.64 UR10, c[0x0][0x3c0] ;  /* 0x00007800ff0a77ac */ /* 0x000e220008000a00 */
[----:B------:R-:W-:Y:S02]  /*3a80*/  IMAD R18, R18, 0x1400, RZ ;  /* 0x0000140012127824 */ /* 0x000fe400078e02ff */
[C---:B------:R-:W-:Y:S01]  /*3a90*/  VIADD R19, R9.reuse, 0xffffec00 ;  /* 0xffffec0009137836 */ /* 0x040fe20000000000 */
[----:B------:R-:W-:-:S04]  /*3aa0*/  IADD3 R5, PT, PT, R9, -UR6, R20 ;  /* 0x8000000609057c10 */ /* 0x000fc8000fffe014 */
[----:B------:R-:W-:Y:S01]  /*3ab0*/  ISETP.GT.U32.AND P0, PT, R18, R19, PT ;  /* 0x000000131200720c */ /* 0x000fe20003f04070 */
[----:B------:R-:W-:-:S12]  /*3ac0*/  IMAD R22, R16, -0x1400, R5 ;  /* 0xffffec0010167824 */ /* 0x000fd800078e0205 */
[----:B0-----:R-:W-:Y:S05]  /*3ad0*/  @P0 BRA `(.L_x_372) ;  /* 0x0000000c004c0947 */ /* 0x001fea0003800000 */
.L_x_389:
[----:B------:R-:W0:Y:S01]  /*3ae0*/  LDC.64 R30, c[0x0][0x380] ;  /* 0x0000e000ff1e7b82 */ /* 0x000e220000000a00 */
[----:B------:R-:W-:-:S04]  /*3af0*/  IMAD.IADD R3, R17, 0x1, R18 ;  /* 0x0000000111037824 */ /* 0x000fc800078e0212 */
[----:B0-----:R-:W-:-:S05]  /*3b00*/  IMAD.WIDE.U32 R30, R3, 0x4, R30 ;  /* 0x00000004031e7825 */ /* 0x001fca00078e001e */
        /* <DEDUP_REMOVED lines=23> */
.L_x_374:
[----:B------:R-:W-:Y:S05]  /*3c80*/  BSYNC.RECONVERGENT B2 ;  /* 0x0000000000027941 */ /* 0x000fea0003800200 */
.L_x_373:
        /* <DEDUP_REMOVED lines=23> */
.L_x_376:
[----:B------:R-:W-:Y:S05]  /*3e00*/  BSYNC.RECONVERGENT B2 ;  /* 0x0000000000027941 */ /* 0x000fea0003800200 */
.L_x_375:
        /* <DEDUP_REMOVED lines=23> */
.L_x_378:
[----:B------:R-:W-:Y:S05]  /*3f80*/  BSYNC.RECONVERGENT B2 ;  /* 0x0000000000027941 */ /* 0x000fea0003800200 */
.L_x_377:
        /* <DEDUP_REMOVED lines=23> */
.L_x_380:
[----:B------:R-:W-:Y:S05]  /*4100*/  BSYNC.RECONVERGENT B2 ;  /* 0x0000000000027941 */ /* 0x000fea0003800200 */
.L_x_379:
        /* <DEDUP_REMOVED lines=23> */
.L_x_382:
[----:B------:R-:W-:Y:S05]  /*4280*/  BSYNC.RECONVERGENT B2 ;  /* 0x0000000000027941 */ /* 0x000fea0003800200 */
.L_x_381:
[----:B------:R-:W2:Y:S01]  /*4290*/  LDG.E R0, desc[UR8][R30.64+0x3200] ;  /* 0x003200081e007981 */ /* 0x000ea2000c1e1900 */
[----:B------:R-:W-:Y:S01]  /*42a0*/  BSSY.RECONVERGENT B2, `(.L_x_383) ;  /* 0x0000016000027945 */ /* 0x000fe20003800200 */
[----:B--2---:R-:W0:Y:S02]  /*42b0*/  I2F.F64 R2, R0 ;  /* 0x0000000000027312 */ /* 0x004e240000201c00 */
[----:B0-----:R-:W-:-:S08]  /*42c0*/  DADD R2, R2, 0.5 ;  /* 0x3fe0000002027429 */ /* 0x001fd00000000000 */
[----:B------:R-:W-:-:S08]  /*42d0*/  DMUL R2, R2, UR10 ;  /* 0x0000000a02027c28 */ /* 0x000fd00008000000 */
        /* <DEDUP_REMOVED lines=18> */
.L_x_384:
[----:B------:R-:W-:Y:S05]  /*4400*/  BSYNC.RECONVERGENT B2 ;  /* 0x0000000000027941 */ /* 0x000fea0003800200 */
.L_x_383:
        /* <DEDUP_REMOVED lines=23> */
.L_x_386:
[----:B------:R-:W-:Y:S05]  /*4580*/  BSYNC.RECONVERGENT B2 ;  /* 0x0000000000027941 */ /* 0x000fea0003800200 */
.L_x_385:
        /* <DEDUP_REMOVED lines=21> */
.L_x_388:
[----:B------:R-:W-:Y:S05]  /*46e0*/  BSYNC.RECONVERGENT B2 ;  /* 0x0000000000027941 */ /* 0x000fea0003800200 */
.L_x_387:
[----:B------:R-:W-:-:S08]  /*46f0*/  DADD R14, R14, R32 ;  /* 0x000000000e0e7229 */ /* 0x000fd00000000020 */
[----:B------:R-:W-:-:S08]  /*4700*/  DADD R14, R14, R12 ;  /* 0x000000000e0e7229 */ /* 0x000fd0000000000c */
[----:B------:R-:W-:-:S08]  /*4710*/  DADD R14, R14, R10 ;  /* 0x000000000e0e7229 */ /* 0x000fd0000000000a */
[----:B------:R-:W-:Y:S01]  /*4720*/  DADD R14, R14, R8 ;  /* 0x000000000e0e7229 */ /* 0x000fe20000000008 */
[----:B------:R-:W0:Y:S07]  /*4730*/  LDC R9, c[0x0][0x3a8] ;  /* 0x0000ea00ff097b82 */ /* 0x000e2e0000000800 */
[----:B------:R-:W-:-:S08]  /*4740*/  DADD R14, R14, R6 ;  /* 0x000000000e0e7229 */ /* 0x000fd00000000006 */
[----:B------:R-:W-:-:S08]  /*4750*/  DADD R14, R14, R4 ;  /* 0x000000000e0e7229 */ /* 0x000fd00000000004 */
[----:B------:R-:W-:Y:S01]  /*4760*/  DADD R14, R14, R2 ;  /* 0x000000000e0e7229 */ /* 0x000fe20000000002 */
[----:B0-----:R-:W-:-:S05]  /*4770*/  IMAD.IADD R0, R9, 0x1, -R18 ;  /* 0x0000000109007824 */ /* 0x001fca00078e0a12 */
[----:B------:R-:W-:Y:S02]  /*4780*/  ISETP.GE.U32.AND P0, PT, R0, UR6, PT ;  /* 0x0000000600007c0c */ /* 0x000fe4000bf06070 */
[----:B------:R-:W-:-:S11]  /*4790*/  DADD R32, R14, R42 ;  /* 0x000000000e207229 */ /* 0x000fd6000000002a */
[----:B------:R-:W-:Y:S05]  /*47a0*/  @!P0 BRA `(.L_x_371) ;  /* 0x0000001c00348947 */ /* 0x000fea0003800000 */
[----:B------:R-:W-:Y:S01]  /*47b0*/  VIADD R18, R18, UR6 ;  /* 0x0000000612127c36 */ /* 0x000fe20008000000 */
[----:B------:R-:W-:Y:S01]  /*47c0*/  UIADD3 UR4, UPT, UPT, UR4, 0x1, URZ ;  /* 0x0000000104047890 */ /* 0x000fe2000fffe0ff */
[----:B------:R-:W-:Y:S02]  /*47d0*/  VIADD R21, R21, UR6 ;  /* 0x0000000615157c36 */ /* 0x000fe40008000000 */
[----:B------:R-:W-:Y:S01]  /*47e0*/  VIADD R22, R22, -UR6 ;  /* 0x8000000616167c36 */ /* 0x000fe20008000000 */
[----:B------:R-:W-:-:S13]  /*47f0*/  ISETP.GT.U32.AND P0, PT, R18, R19, PT ;  /* 0x000000131200720c */ /* 0x000fda0003f04070 */
[----:B------:R-:W-:Y:S05]  /*4800*/  @!P0 BRA `(.L_x_389) ;  /* 0xfffffff000b48947 */ /* 0x000fea000383ffff */
.L_x_372:
[----:B------:R-:W-:Y:S01]  /*4810*/  IMAD.IADD R0, R9, 0x1, -R18 ;  /* 0x0000000109007824 */ /* 0x000fe200078e0a12 */
[----:B------:R-:W0:Y:S01]  /*4820*/  LDCU.64 UR10, c[0x0][0x3c0] ;  /* 0x00007800ff0a77ac */ /* 0x000e220008000a00 */
[----:B------:R-:W-:Y:S03]  /*4830*/  BSSY.RECONVERGENT B4, `(.L_x_371) ;  /* 0x00001c4000047945 */ /* 0x000fe60003800200 */
[----:B------:R-:W-:-:S04]  /*4840*/  ISETP.GE.AND P0, PT, R17, R0, PT ;  /* 0x000000001100720c */ /* 0x000fc80003f06270 */
[----:B------:R-:W-:-:S13]  /*4850*/  ISETP.GE.U32.OR P0, PT, R18, R9, P0 ;  /* 0x000000091200720c */ /* 0x000fda0000706470 */
[----:B0-----:R-:W-:Y:S05]  /*4860*/  @P0 BRA `(.L_x_390) ;  /* 0x0000001c00000947 */ /* 0x001fea0003800000 */
[----:B------:R-:W0:Y:S01]  /*4870*/  LDC R3, c[0x0][0x3ac] ;  /* 0x0000eb00ff037b82 */ /* 0x000e220000000800 */
[----:B------:R-:W-:Y:S01]  /*4880*/  IMAD.IADD R20, R20, 0x1, R9 ;  /* 0x0000000114147824 */ /* 0x000fe200078e0209 */
[----:B------:R-:W-:Y:S01]  /*4890*/  BSSY.RECONVERGENT B3, `(.L_x_391) ;  /* 0x00000e9000037945 */ /* 0x000fe20003800200 */
[----:B0-----:R-:W-:Y:S02]  /*48a0*/  IMAD.IADD R5, R16, 0x1, R3 ;  /* 0x0000000110057824 */ /* 0x001fe400078e0203 */
[----:B------:R-:W-:Y:S02]  /*48b0*/  IMAD R3, R3, UR4, RZ ;  /* 0x0000000403037c24 */ /* 0x000fe4000f8e02ff */
[----:B------:R-:W-:Y:S02]  /*48c0*/  IMAD R20, R5, -0x1400, R20 ;  /* 0xffffec0005147824 */ /* 0x000fe400078e0214 */
[----:B------:R-:W-:Y:S02]  /*48d0*/  IMAD.MOV.U32 R5, RZ, RZ, R17 ;  /* 0x000000ffff057224 */ /* 0x000fe400078e0011 */
[----:B------:R-:W-:-:S04]  /*48e0*/  IMAD R20, R3, -0x1400, R20 ;  /* 0xffffec0003147824 */ /* 0x000fc800078e0214 */
[C---:B------:R-:W-:Y:S01]  /*48f0*/  IMAD.HI.U32 R3, R20.reuse, -0x33333333, RZ ;  /* 0xcccccccd14037827 */ /* 0x040fe200078e00ff */
[----:B------:R-:W-:-:S04]  /*4900*/  ISETP.GE.U32.AND P0, PT, R20, 0x1180, PT ;  /* 0x000011801400780c */ /* 0x000fc80003f06070 */
[----:B------:R-:W-:-:S05]  /*4910*/  SHF.R.U32.HI R3, RZ, 0x9, R3 ;  /* 0x00000009ff037819 */ /* 0x000fca0000011603 */
[----:B------:R-:W-:-:S05]  /*4920*/  VIADD R2, R3, 0x1 ;  /* 0x0000000103027836 */ /* 0x000fca0000000000 */
[----:B------:R-:W-:Y:S01]  /*4930*/  LOP3.LUT R4, R2, 0x7, RZ, 0xc0, !PT ;  /* 0x0000000702047812 */ /* 0x000fe200078ec0ff */
[----:B------:R-:W-:Y:S06]  /*4940*/  @!P0 BRA `(.L_x_392) ;  /* 0x0000000c00748947 */ /* 0x000fec0003800000 */
[----:B------:R-:W0:Y:S01]  /*4950*/  LDC.64 R8, c[0x0][0x380] ;  /* 0x0000e000ff087b82 */ /* 0x000e220000000a00 */
[----:B------:R-:W-:Y:S01]  /*4960*/  IMAD.HI.U32 R22, R22, -0x33333333, RZ ;  /* 0xcccccccd16167827 */ /* 0x000fe200078e00ff */
[----:B------:R-:W-:Y:S03]  /*4970*/  BSSY.RECONVERGENT B2, `(.L_x_393) ;  /* 0x00000d9000027945 */ /* 0x000fe60003800200 */
[----:B------:R-:W-:Y:S01]  /*4980*/  VIADD R5, R17, 0xa00 ;  /* 0x00000a0011057836 */ /* 0x000fe20000000000 */
[----:B------:R-:W-:-:S04]  /*4990*/  LEA.HI R22, R22, 0x1, RZ, 0x17 ;  /* 0x0000000116167811 */ /* 0x000fc800078fb8ff */
[----:B------:R-:W-:-:S05]  /*49a0*/  LOP3.LUT R22, R22, 0xfffff8, RZ, 0xc0, !PT ;  /* 0x00fffff816167812 */ /* 0x000fca00078ec0ff */
[----:B------:R-:W-:-:S07]  /*49b0*/  IMAD.MOV R6, RZ, RZ, -R22 ;  /* 0x000000ffff067224 */ /* 0x000fce00078e0a16 */
.L_x_410:
[----:B------:R-:W-:-:S04]  /*49c0*/  VIADD R11, R21, 0xfffff600 ;  /* 0xfffff600150b7836 */ /* 0x000fc80000000000 */
[----:B0-----:R-:W-:-:S06]  /*49d0*/  IMAD.WIDE.U32 R10, R11, 0x4, R8 ;  /* 0x000000040b0a7825 */ /* 0x001fcc00078e0008 */
        /* <DEDUP_REMOVED lines=23> */
.L_x_395:
[----:B------:R-:W-:Y:S05]  /*4b50*/  BSYNC.RECONVERGENT B5 ;  /* 0x0000000000057941 */ /* 0x000fea0003800200 */
.L_x_394:
[----:B------:R-:W-:-:S04]  /*4b60*/  VIADD R11, R21, 0xfffff880 ;  /* 0xfffff880150b7836 */ /* 0x000fc80000000000 */
[----:B------:R-:W-:-:S06]  /*4b70*/  IMAD.WIDE.U32 R10, R11, 0x4, R8 ;  /* 0x000000040b0a7825 */ /* 0x000fcc00078e0008 */
        /* <DEDUP_REMOVED lines=20> */
[----:B------:R-:W-:-:S07]  /*4cc0*/  MOV R0, 0x4ce0 ;  /* 0x00004ce000007802 */ /* 0x000fce0000000f00 */
[----:B------:R-:W-:Y:S05]  /*4cd0*/  CALL.REL.NOINC `($__internal_2_$__cuda_sm20_div_rn_f64_full) ;  /* 0x0000001c00287944 */ /* 0x000fea0003c00000 */
[----:B------:R-:W-:Y:S02]  /*4ce0*/  IMAD.MOV.U32 R12, RZ, RZ, R42 ;  /* 0x000000ffff0c7224 */ /* 0x000fe400078e002a */
[----:B------:R-:W-:-:S07]  /*4cf0*/  IMAD.MOV.U32 R13, RZ, RZ, R43 ;  /* 0x000000ffff0d7224 */ /* 0x000fce00078e002b */
.L_x_397:
[----:B------:R-:W-:Y:S05]  /*4d00*/  BSYNC.RECONVERGENT B5 ;  /* 0x0000000000057941 */ /* 0x000fea0003800200 */
.L_x_396:
        /* <DEDUP_REMOVED lines=24> */
.L_x_399:
[----:B------:R-:W-:Y:S05]  /*4e90*/  BSYNC.RECONVERGENT B5 ;  /* 0x0000000000057941 */ /* 0x000fea0003800200 */
.L_x_398:
[----:B------:R-:W-:-:S04]  /*4ea0*/  VIADD R13, R21, 0xfffffd80 ;  /* 0xfffffd80150d7836 */ /* 0x000fc80000000000 */
[----:B------:R-:W-:-:S06]  /*4eb0*/  IMAD.WIDE.U32 R12, R13, 0x4, R8 ;  /* 0x000000040d0c7825 */ /* 0x000fcc00078e0008 */
[----:B------:R-:W2:Y:S01]  /*4ec0*/  LDG.E R12, desc[UR8][R12.64] ;  /* 0x000000080c0c7981 */ /* 0x000ea2000c1e1900 */
[----:B------:R-:W-:Y:S01]  /*4ed0*/  BSSY.RECONVERGENT B5, `(.L_x_400) ;  /* 0x0000018000057945 */ /* 0x000fe20003800200 */
[----:B------:R-:W-:Y:S01]  /*4ee0*/  DADD R10, R10, R42 ;  /* 0x000000000a0a7229 */ /* 0x000fe2000000002a */
[----:B------:R-:W-:Y:S01]  /*4ef0*/  VIADD R7, R21, 0x780 ;  /* 0x0000078015077836 */ /* 0x000fe20000000000 */
        /* <DEDUP_REMOVED lines=21> */
.L_x_401:
[----:B------:R-:W-:Y:S05]  /*5050*/  BSYNC.RECONVERGENT B5 ;  /* 0x0000000000057941 */ /* 0x000fea0003800200 */
.L_x_400:
        /* <DEDUP_REMOVED lines=23> */
.L_x_403:
[----:B------:R-:W-:Y:S05]  /*51d0*/  BSYNC.RECONVERGENT B5 ;  /* 0x0000000000057941 */ /* 0x000fea0003800200 */
.L_x_402:
[----:B------:R-:W-:-:S05]  /*51e0*/  IADD3 R13, PT, PT, R21, 0x280, RZ ;  /* 0x00000280150d7810 */ /* 0x000fca0007ffe0ff */
        /* <DEDUP_REMOVED lines=25> */
.L_x_405:
[----:B------:R-:W-:Y:S05]  /*5380*/  BSYNC.RECONVERGENT B5 ;  /* 0x0000000000057941 */ /* 0x000fea0003800200 */
.L_x_404:
        /* <DEDUP_REMOVED lines=24> */
.L_x_407:
[----:B------:R-:W-:Y:S05]  /*5510*/  BSYNC.RECONVERGENT B5 ;  /* 0x0000000000057941 */ /* 0x000fea0003800200 */
.L_x_406:
        /* <DEDUP_REMOVED lines=25> */
.L_x_409:
[----:B------:R-:W-:Y:S05]  /*56b0*/  BSYNC.RECONVERGENT B5 ;  /* 0x0000000000057941 */ /* 0x000fea0003800200 */
.L_x_408:
[----:B------:R-:W-:Y:S01]  /*56c0*/  DADD R32, R10, R32 ;  /* 0x000000000a207229 */ /* 0x000fe20000000020 */
[----:B------:R-:W-:Y:S02]  /*56d0*/  VIADD R5, R5, 0x1400 ;  /* 0x0000140005057836 */ /* 0x000fe40000000000 */
[----:B------:R-:W-:Y:S01]  /*56e0*/  VIADD R21, R21, 0x1400 ;  /* 0x0000140015157836 */ /* 0x000fe20000000000 */
[----:B------:R-:W-:Y:S07]  /*56f0*/  @P1 BRA `(.L_x_410) ;  /* 0xfffffff000b01947 */ /* 0x000fee000383ffff */
[----:B------:R-:W-:Y:S05]  /*5700*/  BSYNC.RECONVERGENT B2 ;  /* 0x0000000000027941 */ /* 0x000fea0003800200 */
.L_x_393:
[----:B------:R-:W-:-:S07]  /*5710*/  VIADD R5, R5, 0xfffff600 ;  /* 0xfffff60005057836 */ /* 0x000fce0000000000 */
.L_x_392:
[----:B------:R-:W-:Y:S05]  /*5720*/  BSYNC.RECONVERGENT B3 ;  /* 0x0000000000037941 */ /* 0x000fea0003800200 */
.L_x_391:
[----:B------:R-:W-:-:S13]  /*5730*/  ISETP.NE.AND P0, PT, R4, RZ, PT ;  /* 0x000000ff0400720c */ /* 0x000fda0003f05270 */
[----:B------:R-:W-:Y:S05]  /*5740*/  @!P0 BRA `(.L_x_390) ;  /* 0x0000000c00488947 */ /* 0x000fea0003800000 */
[----:B------:R-:W-:Y:S01]  /*5750*/  ISETP.GE.U32.AND P0, PT, R4, 0x4, PT ;  /* 0x000000040400780c */ /* 0x000fe20003f06070 */
[----:B------:R-:W-:-:S12]  /*5760*/  BSSY.RECONVERGENT B2, `(.L_x_411) ;  /* 0x0000073000027945 */ /* 0x000fd80003800200 */
[----:B------:R-:W-:Y:S05]  /*5770*/  @!P0 BRA `(.L_x_412) ;  /* 0x0000000400c48947 */ /* 0x000fea0003800000 */
[----:B------:R-:W0:Y:S01]  /*5780*/  LDC.64 R6, c[0x0][0x380] ;  /* 0x0000e000ff067b82 */ /* 0x000e220000000a00 */
[----:B------:R-:W-:Y:S01]  /*5790*/  IMAD.IADD R4, R5, 0x1, R18 ;  /* 0x0000000105047824 */ /* 0x000fe200078e0212 */
        /* <DEDUP_REMOVED lines=25> */
.L_x_414:
[----:B------:R-:W-:Y:S05]  /*5930*/  BSYNC.RECONVERGENT B3 ;  /* 0x0000000000037941 */ /* 0x000fea0003800200 */
.L_x_413:
        /* <DEDUP_REMOVED lines=26> */
.L_x_416:
[----:B------:R-:W-:Y:S05]  /*5ae0*/  BSYNC.RECONVERGENT B3 ;  /* 0x0000000000037941 */ /* 0x000fea0003800200 */
.L_x_415:
        /* <DEDUP_REMOVED lines=28> */
.L_x_418:
[----:B------:R-:W-:Y:S05]  /*5cb0*/  BSYNC.RECONVERGENT B3 ;  /* 0x0000000000037941 */ /* 0x000fea0003800200 */
.L_x_417:
        /* <DEDUP_REMOVED lines=26> */
.L_x_420:
[----:B------:R-:W-:Y:S05]  /*5e60*/  BSYNC.RECONVERGENT B3 ;  /* 0x0000000000037941 */ /* 0x000fea0003800200 */
.L_x_419:
[----:B------:R-:W-:Y:S01]  /*5e70*/  DADD R32, R6, R42 ;  /* 0x0000000006207229 */ /* 0x000fe2000000002a */
[----:B------:R-:W-:-:S10]  /*5e80*/  VIADD R5, R5, 0xa00 ;  /* 0x00000a0005057836 */ /* 0x000fd40000000000 */
.L_x_412:
[----:B------:R-:W-:Y:S05]  /*5e90*/  BSYNC.RECONVERGENT B2 ;  /* 0x0000000000027941 */ /* 0x000fea0003800200 */
.L_x_411:
[----:B------:R-:W-:-:S13]  /*5ea0*/  LOP3.LUT P0, R2, R2, 0x3, RZ, 0xc0, !PT ;  /* 0x0000000302027812 */ /* 0x000fda000780c0ff */
[----:B------:R-:W-:Y:S05]  /*5eb0*/  @!P0 BRA `(.L_x_390) ;  /* 0x00000004006c8947 */ /* 0x000fea0003800000 */
[----:B------:R-:W-:Y:S01]  /*5ec0*/  ISETP.NE.AND P0, PT, R2, 0x1, PT ;  /* 0x000000010200780c */ /* 0x000fe20003f05270 */
        /* <DEDUP_REMOVED lines=27> */
.L_x_424:
[----:B------:R-:W-:Y:S05]  /*6080*/  BSYNC.RECONVERGENT B3 ;  /* 0x0000000000037941 */ /* 0x000fea0003800200 */
.L_x_423:
        /* <DEDUP_REMOVED lines=28> */
.L_x_426:
[----:B------:R-:W-:Y:S05]  /*6250*/  BSYNC.RECONVERGENT B3 ;  /* 0x0000000000037941 */ /* 0x000fea0003800200 */
.L_x_425:
[----:B------:R-:W-:Y:S01]  /*6260*/  DADD R32, R32, R6 ;  /* 0x0000000020207229 */ /* 0x000fe20000000006 */
[----:B------:R-:W-:-:S10]  /*6270*/  VIADD R5, R5, 0x500 ;  /* 0x0000050005057836 */ /* 0x000fd40000000000 */
.L_x_422:
[----:B------:R-:W-:Y:S05]  /*6280*/  BSYNC.RECONVERGENT B2 ;  /* 0x0000000000027941 */ /* 0x000fea0003800200 */
.L_x_421:
[----:B------:R-:W-:-:S04]  /*6290*/  LOP3.LUT R3, R3, 0x1, RZ, 0xc0, !PT ;  /* 0x0000000103037812 */ /* 0x000fc800078ec0ff */
[----:B------:R-:W-:-:S13]  /*62a0*/  ISETP.NE.U32.AND P0, PT, R3, 0x1, PT ;  /* 0x000000010300780c */ /* 0x000fda0003f05070 */
        /* <DEDUP_REMOVED lines=26> */
.L_x_428:
[----:B------:R-:W-:Y:S05]  /*6450*/  BSYNC.RECONVERGENT B2 ;  /* 0x0000000000027941 */ /* 0x000fea0003800200 */
.L_x_427:
[----:B------:R-:W-:-:S11]  /*6460*/  DADD R32, R32, R42 ;  /* 0x0000000020207229 */ /* 0x000fd6000000002a */
.L_x_390:
[----:B------:R-:W-:Y:S05]  /*6470*/  BSYNC.RECONVERGENT B4 ;  /* 0x0000000000047941 */ /* 0x000fea0003800200 */
.L_x_371:
        /* <DEDUP_REMOVED lines=49> */
[----:B------:R-:W1:Y:S05]  /*6790*/  LDS.128 R8, [UR4+0x50] ;  /* 0x00005004ff087984 */ /* 0x000e6a0008000c00 */
[----:B------:R-:W-:-:S08]  /*67a0*/  DADD R12, R12, R14 ;  /* 0x000000000c0c7229 */ /* 0x000fd0000000000e */
[----:B--2---:R-:W-:-:S08]  /*67b0*/  DADD R12, R12, R20 ;  /* 0x000000000c0c7229 */ /* 0x004fd00000000014 */
[----:B------:R-:W-:Y:S02]  /*67c0*/  DADD R22, R12, R22 ;  /* 0x000000000c167229 */ /* 0x000fe40000000016 */
[----:B------:R-:W2:Y:S06]  /*67d0*/  LDS.128 R12, [UR4+0x60] ;  /* 0x00006004ff0c7984 */ /* 0x000eac0008000c00 */
[----:B0-----:R-:W-:-:S08]  /*67e0*/  DADD R4, R22, R4 ;  /* 0x0000000016047229 */ /* 0x001fd00000000004 */
[----:B------:R-:W-:Y:S02]  /*67f0*/  DADD R2, R4, R6 ;  /* 0x0000000004027229 */ /* 0x000fe40000000006 */
[----:B------:R-:W0:Y:S06]  /*6800*/  LDS.128 R4, [UR4+0x70] ;  /* 0x00007004ff047984 */ /* 0x000e2c0008000c00 */
        /* <DEDUP_REMOVED lines=11> */
[----:B------:R-:W1:Y:S07]  /*68c0*/  LDS.64 R10, [UR4+0xb0] ;  /* 0x0000b004ff0a7984 */ /* 0x000e6e0008000a00 */
[----:B--2---:R-:W-:-:S08]  /*68d0*/  DADD R2, R2, R12 ;  /* 0x0000000002027229 */ /* 0x004fd0000000000c */
[----:B------:R-:W-:-:S08]  /*68e0*/  DADD R2, R2, R14 ;  /* 0x0000000002027229 */ /* 0x000fd0000000000e */
[----:B0-----:R-:W-:-:S08]  /*68f0*/  DADD R2, R2, R4 ;  /* 0x0000000002027229 */ /* 0x001fd00000000004 */
[----:B------:R-:W-:-:S08]  /*6900*/  DADD R2, R2, R6 ;  /* 0x0000000002027229 */ /* 0x000fd00000000006 */
[----:B-1----:R-:W-:-:S11]  /*6910*/  DADD R10, R2, R10 ;  /* 0x00000000020a7229 */ /* 0x002fd6000000000a */
.L_x_354:
[----:B------:R-:W-:Y:S05]  /*6920*/  BSYNC.RECONVERGENT B0 ;  /* 0x0000000000007941 */ /* 0x000fea0003800200 */
.L_x_307:
[----:B------:R-:W-:Y:S05]  /*6930*/  @P0 EXIT ;  /* 0x000000000000094d */ /* 0x000fea0003800000 */
[----:B0-2---:R-:W0:Y:S02]  /*6940*/  LDC.64 R2, c[0x0][0x388] ;  /* 0x0000e200ff027b82 */ /* 0x005e240000000a00 */
[----:B0-----:R-:W-:-:S05]  /*6950*/  IMAD.WIDE.U32 R16, R16, 0x8, R2 ;  /* 0x0000000810107825 */ /* 0x001fca00078e0002 */
[----:B------:R-:W-:Y:S01]  /*6960*/  STG.E.64 desc[UR8][R16.64], R10 ;  /* 0x0000000a10007986 */ /* 0x000fe2000c101b08 */
[----:B------:R-:W-:Y:S05]  /*6970*/  EXIT ;  /* 0x000000000000794d */ /* 0x000fea0003800000 */
        .weak           $__internal_2_$__cuda_sm20_div_rn_f64_full
        .type           $__internal_2_$__cuda_sm20_div_rn_f64_full,@function
        .size           $__internal_2_$__cuda_sm20_div_rn_f64_full,(.L_x_574 - $__internal_2_$__cuda_sm20_div_rn_f64_full)
$__internal_2_$__cuda_sm20_div_rn_f64_full:
[C---:B------:R-:W-:Y:S01]  /*6980*/  FSETP.GEU.AND P0, PT, |R27|.reuse, 1.469367938527859385e-39, PT ;  /* 0x001000001b00780b */ /* 0x040fe20003f0e200 */
[----:B------:R-:W-:Y:S01]  /*6990*/  IMAD.MOV.U32 R34, RZ, RZ, 0x1 ;  /* 0x00000001ff227424 */ /* 0x000fe200078e00ff */
[C---:B------:R-:W-:Y:S01]  /*69a0*/  LOP3.LUT R28, R27.reuse, 0x800fffff, RZ, 0xc0, !PT ;  /* 0x800fffff1b1c7812 */ /* 0x040fe200078ec0ff */
[----:B------:R-:W-:Y:S01]  /*69b0*/  IMAD.U32 R25, RZ, RZ, UR7 ;  /* 0x00000007ff197e24 */ /* 0x000fe2000f8e00ff */
[----:B------:R-:W-:Y:S01]  /*69c0*/  LOP3.LUT R40, R27, 0x7ff00000, RZ, 0xc0, !PT ;  /* 0x7ff000001b287812 */ /* 0x000fe200078ec0ff */
[----:B------:R-:W-:Y:S01]  /*69d0*/  IMAD.MOV.U32 R39, RZ, RZ, 0x1ca00000 ;  /* 0x1ca00000ff277424 */ /* 0x000fe200078e00ff */
[----:B------:R-:W-:Y:S01]  /*69e0*/  LOP3.LUT R29, R28, 0x3ff00000, RZ, 0xfc, !PT ;  /* 0x3ff000001c1d7812 */ /* 0x000fe200078efcff */
[----:B------:R-:W-:Y:S01]  /*69f0*/  IMAD.MOV.U32 R28, RZ, RZ, R26 ;  /* 0x000000ffff1c7224 */ /* 0x000fe200078e001a */
[----:B------:R-:W-:Y:S01]  /*6a00*/  LOP3.LUT R23, R25, 0x7ff00000, RZ, 0xc0, !PT ;  /* 0x7ff0000019177812 */ /* 0x000fe200078ec0ff */
[----:B------:R-:W-:-:S03]  /*6a10*/  IMAD.U32 R24, RZ, RZ, UR5 ;  /* 0x00000005ff187e24 */ /* 0x000fc6000f8e00ff */
[----:B------:R-:W-:Y:S01]  /*6a20*/  ISETP.GE.U32.AND P2, PT, R23, R40, PT ;  /* 0x000000281700720c */ /* 0x000fe20003f46070 */
[----:B------:R-:W-:Y:S01]  /*6a30*/  @!P0 DMUL R28, R26, 8.98846567431157953865e+307 ;  /* 0x7fe000001a1c8828 */ /* 0x000fe20000000000 */
[----:B------:R-:W-:-:S05]  /*6a40*/  IMAD.MOV.U32 R38, RZ, RZ, R23 ;  /* 0x000000ffff267224 */ /* 0x000fca00078e0017 */
[----:B------:R-:W0:Y:S02]  /*6a50*/  MUFU.RCP64H R35, R29 ;  /* 0x0000001d00237308 */ /* 0x000e240000001800 */
[----:B0-----:R-:W-:-:S08]  /*6a60*/  DFMA R36, R34, -R28, 1 ;  /* 0x3ff000002224742b */ /* 0x001fd0000000081c */
[----:B------:R-:W-:-:S08]  /*6a70*/  DFMA R36, R36, R36, R36 ;  /* 0x000000242424722b */ /* 0x000fd00000000024 */
[----:B------:R-:W-:Y:S01]  /*6a80*/  DFMA R36, R34, R36, R34 ;  /* 0x000000242224722b */ /* 0x000fe20000000022 */
[----:B------:R-:W-:Y:S01]  /*6a90*/  SEL R35, R39, 0x63400000, !P2 ;  /* 0x6340000027237807 */ /* 0x000fe20005000000 */
[----:B------:R-:W-:Y:S01]  /*6aa0*/  IMAD.MOV.U32 R34, RZ, RZ, R24 ;  /* 0x000000ffff227224 */ /* 0x000fe200078e0018 */
[----:B------:R-:W-:Y:S02]  /*6ab0*/  FSETP.GEU.AND P2, PT, |R25|, 1.469367938527859385e-39, PT ;  /* 0x001000001900780b */ /* 0x000fe40003f4e200 */
[----:B------:R-:W-:-:S03]  /*6ac0*/  LOP3.LUT R35, R35, 0x800fffff, R25, 0xf8, !PT ;  /* 0x800fffff23237812 */ /* 0x000fc600078ef819 */
[----:B------:R-:W-:-:S08]  /*6ad0*/  DFMA R42, R36, -R28, 1 ;  /* 0x3ff00000242a742b */ /* 0x000fd0000000081c */
[----:B------:R-:W-:Y:S01]  /*6ae0*/  DFMA R36, R36, R42, R36 ;  /* 0x0000002a2424722b */ /* 0x000fe20000000024 */
[----:B------:R-:W-:Y:S10]  /*6af0*/  @P2 BRA `(.L_x_429) ;  /* 0x0000000000202947 */ /* 0x000ff40003800000 */
        /* <DEDUP_REMOVED lines=8> */
.L_x_429:
[----:B------:R-:W-:Y:S01]  /*6b80*/  VIADD R24, R38, 0xffffffff ;  /* 0xffffffff26187836 */ /* 0x000fe20000000000 */
[----:B------:R-:W-:Y:S01]  /*6b90*/  @!P0 LOP3.LUT R40, R29, 0x7ff00000, RZ, 0xc0, !PT ;  /* 0x7ff000001d288812 */ /* 0x000fe200078ec0ff */
[----:B------:R-:W-:Y:S01]  /*6ba0*/  DMUL R42, R36, R34 ;  /* 0x00000022242a7228 */ /* 0x000fe20000000000 */
[----:B------:R-:W-:Y:S02]  /*6bb0*/  BSSY.RECONVERGENT B1, `(.L_x_430) ;  /* 0x000003b000017945 */ /* 0x000fe40003800200 */
[----:B------:R-:W-:Y:S01]  /*6bc0*/  ISETP.GT.U32.AND P0, PT, R24, 0x7feffffe, PT ;  /* 0x7feffffe1800780c */ /* 0x000fe20003f04070 */
[----:B------:R-:W-:-:S04]  /*6bd0*/  VIADD R24, R40, 0xffffffff ;  /* 0xffffffff28187836 */ /* 0x000fc80000000000 */
[----:B------:R-:W-:Y:S01]  /*6be0*/  DFMA R44, R42, -R28, R34 ;  /* 0x8000001c2a2c722b */ /* 0x000fe20000000022 */
[----:B------:R-:W-:-:S07]  /*6bf0*/  ISETP.GT.U32.OR P0, PT, R24, 0x7feffffe, P0 ;  /* 0x7feffffe1800780c */ /* 0x000fce0000704470 */
[----:B------:R-:W-:-:S06]  /*6c00*/  DFMA R36, R36, R44, R42 ;  /* 0x0000002c2424722b */ /* 0x000fcc000000002a */
[----:B------:R-:W-:Y:S05]  /*6c10*/  @P0 BRA `(.L_x_431) ;  /* 0x0000000000740947 */ /* 0x000fea0003800000 */
[----:B------:R-:W-:Y:S01]  /*6c20*/  LOP3.LUT R38, R27, 0x7ff00000, RZ, 0xc0, !PT ;  /* 0x7ff000001b267812 */ /* 0x000fe200078ec0ff */
[----:B------:R-:W-:-:S03]  /*6c30*/  IMAD.MOV.U32 R24, RZ, RZ, 0x1ca00000 ;  /* 0x1ca00000ff187424 */ /* 0x000fc600078e00ff */
        /* <DEDUP_REMOVED lines=25> */
[----:B------:R-:W-:Y:S01]  /*6dd0*/  IMAD.MOV.U32 R42, RZ, RZ, R24 ;  /* 0x000000ffff2a7224 */ /* 0x000fe200078e0018 */
[----:B------:R-:W-:Y:S06]  /*6de0*/  BRA `(.L_x_432) ;  /* 0x00000000005c7947 */ /* 0x000fec0003800000 */
.L_x_431:
[----:B------:R-:W-:Y:S02]  /*6df0*/  IMAD.U32 R24, RZ, RZ, UR5 ;  /* 0x00000005ff187e24 */ /* 0x000fe4000f8e00ff */
[----:B------:R-:W-:-:S06]  /*6e00*/  IMAD.U32 R25, RZ, RZ, UR7 ;  /* 0x00000007ff197e24 */ /* 0x000fcc000f8e00ff */
        /* <DEDUP_REMOVED lines=13> */
[----:B------:R-:W-:Y:S02]  /*6ee0*/  @P0 IMAD.MOV.U32 R42, RZ, RZ, RZ ;  /* 0x000000ffff2a0224 */ /* 0x000fe400078e00ff */
[----:B------:R-:W-:Y:S01]  /*6ef0*/  @P0 IMAD.MOV.U32 R43, RZ, RZ, R23 ;  /* 0x000000ffff2b0224 */ /* 0x000fe200078e0017 */
[----:B------:R-:W-:Y:S06]  /*6f00*/  BRA `(.L_x_432) ;  /* 0x0000000000147947 */ /* 0x000fec0003800000 */
.L_x_434:
[----:B------:R-:W-:Y:S01]  /*6f10*/  LOP3.LUT R43, R27, 0x80000, RZ, 0xfc, !PT ;  /* 0x000800001b2b7812 */ /* 0x000fe200078efcff */
[----:B------:R-:W-:Y:S01]  /*6f20*/  IMAD.MOV.U32 R42, RZ, RZ, R26 ;  /* 0x000000ffff2a7224 */ /* 0x000fe200078e001a */
[----:B------:R-:W-:Y:S06]  /*6f30*/  BRA `(.L_x_432) ;  /* 0x0000000000087947 */ /* 0x000fec0003800000 */
.L_x_433:
[----:B------:R-:W-:Y:S01]  /*6f40*/  LOP3.LUT R43, R25, 0x80000, RZ, 0xfc, !PT ;  /* 0x00080000192b7812 */ /* 0x000fe200078efcff */
[----:B------:R-:W-:-:S07]  /*6f50*/  IMAD.MOV.U32 R42, RZ, RZ, R24 ;  /* 0x000000ffff2a7224 */ /* 0x000fce00078e0018 */
.L_x_432:
[----:B------:R-:W-:Y:S05]  /*6f60*/  BSYNC.RECONVERGENT B1 ;  /* 0x0000000000017941 */ /* 0x000fea0003800200 */
.L_x_430:
[----:B------:R-:W-:Y:S02]  /*6f70*/  IMAD.MOV.U32 R24, RZ, RZ, R0 ;  /* 0x000000ffff187224 */ /* 0x000fe400078e0000 */
[----:B------:R-:W-:-:S04]  /*6f80*/  IMAD.MOV.U32 R25, RZ, RZ, 0x0 ;  /* 0x00000000ff197424 */ /* 0x000fc800078e00ff */
[----:B------:R-:W-:Y:S05]  /*6f90*/  RET.REL.NODEC R24 `(_ZN3cub18CUB_300001_SM_10006detail6reduce18DeviceReduceKernelINS2_10policy_hubIdjN4cuda3std3__44plusIdEEE10Policy1000EN6thrust24THRUST_300001_SM_1000_NS6detail15normal_iteratorINSD_10device_ptrIiEEEEjS9_d10pi_functorEEvT0_PT3_T1_NS0_13GridEvenShareISN_EET2_T4_) ;  /* 0xffffff9018187950 */ /* 0x000fea0003c3ffff */
.L_x_435:
        /* <DEDUP_REMOVED lines=14> */
.L_x_574:


//--------------------- .text._ZN3cub18CUB_300001_SM_10006detail6reduce28DeviceReduceSingleTileKernelINS2_10policy_hubIdjN4cuda3std3__44plusIdEEE10Policy1000EN6thrust24THRUST_300001_SM_1000_NS6detail15normal_iteratorINSD_10device_ptrIiEEEEPdjS9_dd10pi_functorEEvT0_T1_T2_T3_T4_T6_ --------------------------
	.section	.text._ZN3cub18CUB_300001_SM_10006detail6reduce28DeviceReduceSingleTileKernelINS2_10policy_hubIdjN4cuda3std3__44plusIdEEE10Policy1000EN6thrust24THRUST_300001_SM_1000_NS6detail15normal_iteratorINSD_10device_ptrIiEEEEPdjS9_dd10pi_functorEEvT0_T1_T2_T3_T4_T6_,"ax",@progbits
	.align	128
        .global         _ZN3cub18CUB_300001_SM_10006detail6reduce28DeviceReduceSingleTileKernelINS2_10policy_hubIdjN4cuda3std3__44plusIdEEE10Policy1000EN6thrust24THRUST_300001_SM_1000_NS6detail15normal_iteratorINSD_10device_ptrIiEEEEPdjS9_dd10pi_functorEEvT0_T1_T2_T3_T4_T6_
        .type           _ZN3cub18CUB_300001_SM_10006detail6reduce28DeviceReduceSingleTileKernelINS2_10policy_hubIdjN4cuda3std3__44plusIdEEE10Policy1000EN6thrust24THRUST_300001_SM_1000_NS6detail15normal_iteratorINSD_10device_ptrIiEEEEPdjS9_dd10pi_functorEEvT0_T1_T2_T3_T4_T6_,@function
        .size           _ZN3cub18CUB_300001_SM_10006detail6reduce28DeviceReduceSingleTileKernelINS2_10policy_hubIdjN4cuda3std3__44plusIdEEE10Policy1000EN6thrust24THRUST_300001_SM_1000_NS6detail15normal_iteratorINSD_10device_ptrIiEEEEPdjS9_dd10pi_functorEEvT0_T1_T2_T3_T4_T6_,(.L_x_575 - _ZN3cub18CUB_300001_SM_10006detail6reduce28DeviceReduceSingleTileKernelINS2_10policy_hubIdjN4cuda3std3__44plusIdEEE10Policy1000EN6thrust24THRUST_300001_SM_1000_NS6detail15normal_iteratorINSD_10device_ptrIiEEEEPdjS9_dd10pi_functorEEvT0_T1_T2_T3_T4_T6_)
        .other          _ZN3cub18CUB_300001_SM_10006detail6reduce28DeviceReduceSingleTileKernelINS2_10policy_hubIdjN4cuda3std3__44plusIdEEE10Policy1000EN6thrust24THRUST_300001_SM_1000_NS6detail15normal_iteratorINSD_10device_ptrIiEEEEPdjS9_dd10pi_functorEEvT0_T1_T2_T3_T4_T6_,@"STO_CUDA_ENTRY STV_DEFAULT"
_ZN3cub18CUB_300001_SM_10006detail6reduce28DeviceReduceSingleTileKernelINS2_10policy_hubIdjN4cuda3std3__44plusIdEEE10Policy1000EN6thrust24THRUST_300001_SM_1000_NS6detail15normal_iteratorINSD_10device_ptrIiEEEEPdjS9_dd10pi_functorEEvT0_T1_T2_T3_T4_T6_:
.text._ZN3cub18CUB_300001_SM_10006detail6reduce28DeviceReduceSingleTileKernelINS2_10policy_hubIdjN4cuda3std3__44plusIdEEE10Policy1000EN6thrust24THRUST_300001_SM_1000_NS6detail15normal_iteratorINSD_10device_ptrIiEEEEPdjS9_dd10pi_functorEEvT0_T1_T2_T3_T4_T6_:
[----:B------:R-:W-:Y:S01]  /*0000*/  LDC R1, c[0x0][0x37c] ;  /* 0x0000df00ff017b82 */ /* 0x000fe20000000800 */
[----:B------:R-:W0:Y:S01]  /*0010*/  LDCU UR5, c[0x0][0x390] ;  /* 0x00007200ff0577ac */ /* 0x000e220008000800 */
[----:B------:R-:W1:Y:S01]  /*0020*/  LDCU.64 UR6, c[0x0][0x358] ;  /* 0x00006b00ff0677ac */ /* 0x000e620008000a00 */
[----:B0-----:R-:W-:-:S09]  /*0030*/  UISETP.NE.AND UP0, UPT, UR5, URZ, UPT ;  /* 0x000000ff0500728c */ /* 0x001fd2000bf05270 */
        /* <DEDUP_REMOVED lines=8> */
.L_x_436:
[----:B------:R-:W-:Y:S01]  /*00c0*/  UISETP.GT.U32.AND UP0, UPT, UR5, 0x13ff, UPT ;  /* 0x000013ff0500788c */ /* 0x000fe2000bf04070 */
[----:B------:R-:W-:Y:S01]  /*00d0*/  BSSY.RECONVERGENT B0, `(.L_x_437) ;  /* 0x0000657000007945 */ /* 0x000fe20003800200 */
[----:B------:R-:W-:Y:S01]  /*00e0*/  UMOV UR4, URZ ;  /* 0x000000ff00047c82 */ /* 0x000fe20008000000 */
[----:B------:R-:W-:-:S06]  /*00f0*/  UMOV UR9, 0x40100000 ;  /* 0x4010000000097882 */ /* 0x000fcc0000000000 */
        /* <DEDUP_REMOVED lines=30> */
[----:B------:R-:W-:Y:S05]  /*02e0*/  CALL.REL.NOINC `($__internal_3_$__cuda_sm20_div_rn_f64_full) ;  /* 0x0000006000f07944 */ /* 0x000fea0003c00000 */
.L_x_442:
[----:B------:R-:W-:Y:S05]  /*02f0*/  BSYNC.RECONVERGENT B3 ;  /* 0x0000000000037941 */ /* 0x000fea0003800200 */
.L_x_441:
[----:B------:R-:W-:Y:S02]  /*0300*/  IMAD.MOV.U32 R8, RZ, RZ, R18 ;  /* 0x000000ffff087224 */ /* 0x000fe400078e0012 */
[----:B------:R-:W-:Y:S02]  /*0310*/  IMAD.MOV.U32 R9, RZ, RZ, R19 ;  /* 0x000000ffff097224 */ /* 0x000fe400078e0013 */
[----:B------:R-:W-:-:S07]  /*0320*/  VIADD R2, R0, 0x280 ;  /* 0x0000028000027836 */ /* 0x000fce0000000000 */
.L_x_440:
[----:B------:R-:W-:Y:S05]  /*0330*/  BSYNC.RECONVERGENT B2 ;  /* 0x0000000000027941 */ /* 0x000fea0003800200 */
.L_x_439:
[----:B------:R-:W0:Y:S01]  /*0340*/  LDCU UR5, c[0x0][0x390] ;  /* 0x00007200ff0577ac */ /* 0x000e220008000800 */
[----:B------:R-:W-:Y:S01]  /*0350*/  BSSY.RECONVERGENT B2, `(.L_x_443) ;  /* 0x000019f000027945 */ /* 0x000fe20003800200 */
[----:B------:R-:W1:Y:S01]  /*0360*/  LDCU.64 UR10, c[0x0][0x3a0] ;  /* 0x00007400ff0a77ac */ /* 0x000e620008000a00 */
[----:B0-----:R-:W-:-:S13]  /*0370*/  ISETP.GE.U32.AND P0, PT, R2, UR5, PT ;  /* 0x0000000502007c0c */ /* 0x001fda000bf06070 */
[----:B-1----:R-:W-:Y:S05]  /*0380*/  @P0 BRA `(.L_x_444) ;  /* 0x00000018006c0947 */ /* 0x002fea0003800000 */
[----:B------:R-:W-:Y:S01]  /*0390*/  LOP3.LUT R3, RZ, R2, RZ, 0x33, !PT ;  /* 0x00000002ff037212 */ /* 0x000fe200078e33ff */
[----:B------:R-:W-:Y:S04]  /*03a0*/  BSSY.RECONVERGENT B3, `(.L_x_445) ;  /* 0x00000d4000037945 */ /* 0x000fe80003800200 */
[----:B------:R-:W-:-:S04]  /*03b0*/  VIADD R4, R3, UR5 ;  /* 0x0000000503047c36 */ /* 0x000fc80008000000 */
[C---:B------:R-:W-:Y:S01]  /*03c0*/  IMAD.HI.U32 R3, R4.reuse, -0x33333333, RZ ;  /* 0xcccccccd04037827 */ /* 0x040fe200078e00ff */
[----:B------:R-:W-:-:S04]  /*03d0*/  ISETP.GE.U32.AND P0, PT, R4, 0x1180, PT ;  /* 0x000011800400780c */ /* 0x000fc80003f06070 */
[----:B------:R-:W-:-:S05]  /*03e0*/  SHF.R.U32.HI R3, RZ, 0x9, R3 ;  /* 0x00000009ff037819 */ /* 0x000fca0000011603 */
[----:B------:R-:W-:-:S05]  /*03f0*/  VIADD R4, R3, 0x1 ;  /* 0x0000000103047836 */ /* 0x000fca0000000000 */
[----:B------:R-:W-:Y:S01]  /*0400*/  LOP3.LUT R5, R4, 0x7, RZ, 0xc0, !PT ;  /* 0x0000000704057812 */ /* 0x000fe200078ec0ff */
[----:B------:R-:W-:Y:S06]  /*0410*/  @!P0 BRA `(.L_x_446) ;  /* 0x0000000c00308947 */ /* 0x000fec0003800000 */
[----:B------:R-:W0:Y:S02]  /*0420*/  LDC.64 R6, c[0x0][0x380] ;  /* 0x0000e000ff067b82 */ /* 0x000e240000000a00 */
[----:B0-----:R-:W-:-:S03]  /*0430*/  IMAD.WIDE.U32 R6, R2, 0x4, R6 ;  /* 0x0000000402067825 */ /* 0x001fc600078e0006 */
[----:B------:R-:W-:Y:S02]  /*0440*/  IADD3 R10, P0, PT, R6, 0x2800, RZ ;  /* 0x00002800060a7810 */ /* 0x000fe40007f1e0ff */
[----:B------:R-:W-:-:S03]  /*0450*/  LOP3.LUT R6, R4, 0xfffff8, RZ, 0xc0, !PT ;  /* 0x00fffff804067812 */ /* 0x000fc600078ec0ff */
[----:B------:R-:W-:Y:S02]  /*0460*/  IMAD.X R11, RZ, RZ, R7, P0 ;  /* 0x000000ffff0b7224 */ /* 0x000fe400000e0607 */
[----:B------:R-:W-:-:S07]  /*0470*/  IMAD.MOV R6, RZ, RZ, -R6 ;  /* 0x000000ffff067224 */ /* 0x000fce00078e0a06 */
.L_x_463:
        /* <DEDUP_REMOVED lines=23> */
[----:B------:R-:W-:Y:S02]  /*05f0*/  IMAD.MOV.U32 R12, RZ, RZ, R18 ;  /* 0x000000ffff0c7224 */ /* 0x000fe400078e0012 */
[----:B------:R-:W-:-:S07]  /*0600*/  IMAD.MOV.U32 R13, RZ, RZ, R19 ;  /* 0x000000ffff0d7224 */ /* 0x000fce00078e0013 */
.L_x_448:
[----:B------:R-:W-:Y:S05]  /*0610*/  BSYNC.RECONVERGENT B4 ;  /* 0x0000000000047941 */ /* 0x000fea0003800200 */
.L_x_447:
        /* <DEDUP_REMOVED lines=22> */
.L_x_450:
[----:B------:R-:W-:Y:S05]  /*0780*/  BSYNC.RECONVERGENT B4 ;  /* 0x0000000000047941 */ /* 0x000fea0003800200 */
.L_x_449:
        /* <DEDUP_REMOVED lines=24> */
.L_x_452:
[----:B------:R-:W-:Y:S05]  /*0910*/  BSYNC.RECONVERGENT B4 ;  /* 0x0000000000047941 */ /* 0x000fea0003800200 */
.L_x_451:
        /* <DEDUP_REMOVED lines=22> */
.L_x_454:
[----:B------:R-:W-:Y:S05]  /*0a80*/  BSYNC.RECONVERGENT B4 ;  /* 0x0000000000047941 */ /* 0x000fea0003800200 */
.L_x_453:
        /* <DEDUP_REMOVED lines=24> */
.L_x_456:
[----:B------:R-:W-:Y:S05]  /*0c10*/  BSYNC.RECONVERGENT B4 ;  /* 0x0000000000047941 */ /* 0x000fea0003800200 */
.L_x_455:
        /* <DEDUP_REMOVED lines=22> */
.L_x_458:
[----:B------:R-:W-:Y:S05]  /*0d80*/  BSYNC.RECONVERGENT B4 ;  /* 0x0000000000047941 */ /* 0x000fea0003800200 */
.L_x_457:
        /* <DEDUP_REMOVED lines=24> */
.L_x_460:
[----:B------:R-:W-:Y:S05]  /*0f10*/  BSYNC.RECONVERGENT B4 ;  /* 0x0000000000047941 */ /* 0x000fea0003800200 */
.L_x_459:
        /* <DEDUP_REMOVED lines=22> */
.L_x_462:
[----:B------:R-:W-:Y:S05]  /*1080*/  BSYNC.RECONVERGENT B4 ;  /* 0x0000000000047941 */ /* 0x000fea0003800200 */
.L_x_461:
[----:B------:R-:W-:Y:S01]  /*1090*/  IADD3 R10, P0, PT, R10, 0x5000, RZ ;  /* 0x000050000a0a7810 */ /* 0x000fe20007f1e0ff */
[----:B------:R-:W-:Y:S01]  /*10a0*/  DADD R8, R8, R18 ;  /* 0x0000000008087229 */ /* 0x000fe20000000012 */
[----:B------:R-:W-:-:S03]  /*10b0*/  VIADD R2, R2, 0x1400 ;  /* 0x0000140002027836 */ /* 0x000fc60000000000 */
[----:B------:R-:W-:Y:S01]  /*10c0*/  IMAD.X R11, RZ, RZ, R11, P0 ;  /* 0x000000ffff0b7224 */ /* 0x000fe200000e060b */
[----:B------:R-:W-:Y:S07]  /*10d0*/  @P1 BRA `(.L_x_463) ;  /* 0xfffffff000e81947 */ /* 0x000fee000383ffff */
.L_x_446:
[----:B------:R-:W-:Y:S05]  /*10e0*/  BSYNC.RECONVERGENT B3 ;  /* 0x0000000000037941 */ /* 0x000fea0003800200 */
.L_x_445:
[----:B------:R-:W-:-:S13]  /*10f0*/  ISETP.NE.AND P0, PT, R5, RZ, PT ;  /* 0x000000ff0500720c */ /* 0x000fda0003f05270 */
[----:B------:R-:W-:Y:S05]  /*1100*/  @!P0 BRA `(.L_x_444) ;  /* 0x0000000c000c8947 */ /* 0x000fea0003800000 */
[----:B------:R-:W-:Y:S01]  /*1110*/  ISETP.GE.U32.AND P0, PT, R5, 0x4, PT ;  /* 0x000000040500780c */ /* 0x000fe20003f06070 */
[----:B------:R-:W-:-:S12]  /*1120*/  BSSY.RECONVERGENT B3, `(.L_x_464) ;  /* 0x0000069000037945 */ /* 0x000fd80003800200 */
[----:B------:R-:W-:Y:S05]  /*1130*/  @!P0 BRA `(.L_x_465) ;  /* 0x00000004009c8947 */ /* 0x000fea0003800000 */
        /* <DEDUP_REMOVED lines=26> */
.L_x_467:
[----:B------:R-:W-:Y:S05]  /*12e0*/  BSYNC.RECONVERGENT B4 ;  /* 0x0000000000047941 */ /* 0x000fea0003800200 */
.L_x_466:
        /* <DEDUP_REMOVED lines=23> */
.L_x_469:
[----:B------:R-:W-:Y:S05]  /*1460*/  BSYNC.RECONVERGENT B4 ;  /* 0x0000000000047941 */ /* 0x000fea0003800200 */
.L_x_468:
        /* <DEDUP_REMOVED lines=25> */
.L_x_471:
[----:B------:R-:W-:Y:S05]  /*1600*/  BSYNC.RECONVERGENT B4 ;  /* 0x0000000000047941 */ /* 0x000fea0003800200 */
.L_x_470:
        /* <DEDUP_REMOVED lines=23> */
.L_x_473:
[----:B------:R-:W-:Y:S05]  /*1780*/  BSYNC.RECONVERGENT B4 ;  /* 0x0000000000047941 */ /* 0x000fea0003800200 */
.L_x_472:
[----:B------:R-:W-:Y:S01]  /*1790*/  DADD R8, R8, R18 ;  /* 0x0000000008087229 */ /* 0x000fe20000000012 */
[----:B------:R-:W-:-:S10]  /*17a0*/  VIADD R2, R2, 0xa00 ;  /* 0x00000a0002027836 */ /* 0x000fd40000000000 */
.L_x_465:
[----:B------:R-:W-:Y:S05]  /*17b0*/  BSYNC.RECONVERGENT B3 ;  /* 0x0000000000037941 */ /* 0x000fea0003800200 */
.L_x_464:
[----:B------:R-:W-:-:S13]  /*17c0*/  LOP3.LUT P0, R4, R4, 0x3, RZ, 0xc0, !PT ;  /* 0x0000000304047812 */ /* 0x000fda000780c0ff */
[----:B------:R-:W-:Y:S05]  /*17d0*/  @!P0 BRA `(.L_x_444) ;  /* 0x0000000400588947 */ /* 0x000fea0003800000 */
[----:B------:R-:W-:Y:S01]  /*17e0*/  ISETP.NE.AND P0, PT, R4, 0x1, PT ;  /* 0x000000010400780c */ /* 0x000fe20003f05270 */
        /* <DEDUP_REMOVED lines=26> */
.L_x_477:
[----:B------:R-:W-:Y:S05]  /*1990*/  BSYNC.RECONVERGENT B4 ;  /* 0x0000000000047941 */ /* 0x000fea0003800200 */
.L_x_476:
        /* <DEDUP_REMOVED lines=25> */
.L_x_479:
[----:B------:R-:W-:Y:S05]  /*1b30*/  BSYNC.RECONVERGENT B4 ;  /* 0x0000000000047941 */ /* 0x000fea0003800200 */
.L_x_478:
[----:B------:R-:W-:Y:S01]  /*1b40*/  DADD R8, R8, R4 ;  /* 0x0000000008087229 */ /* 0x000fe20000000004 */
[----:B------:R-:W-:-:S10]  /*1b50*/  VIADD R2, R2, 0x500 ;  /* 0x0000050002027836 */ /* 0x000fd40000000000 */
.L_x_475:
[----:B------:R-:W-:Y:S05]  /*1b60*/  BSYNC.RECONVERGENT B3 ;  /* 0x0000000000037941 */ /* 0x000fea0003800200 */
.L_x_474:
[----:B------:R-:W-:-:S04]  /*1b70*/  LOP3.LUT R3, R3, 0x1, RZ, 0xc0, !PT ;  /* 0x0000000103037812 */ /* 0x000fc800078ec0ff */
[----:B------:R-:W-:-:S13]  /*1b80*/  ISETP.NE.U32.AND P0, PT, R3, 0x1, PT ;  /* 0x000000010300780c */ /* 0x000fda0003f05070 */
        /* <DEDUP_REMOVED lines=25> */
.L_x_481:
[----:B------:R-:W-:Y:S05]  /*1d20*/  BSYNC.RECONVERGENT B3 ;  /* 0x0000000000037941 */ /* 0x000fea0003800200 */
.L_x_480:
[----:B------:R-:W-:-:S11]  /*1d30*/  DADD R8, R8, R18 ;  /* 0x0000000008087229 */ /* 0x000fd60000000012 */
.L_x_444:
[----:B------:R-:W-:Y:S05]  /*1d40*/  BSYNC.RECONVERGENT B2 ;  /* 0x0000000000027941 */ /* 0x000fea0003800200 */
.L_x_443:
[----:B------:R-:W0:Y:S02]  /*1d50*/  LDC R2, c[0x0][0x390] ;  /* 0x0000e400ff027b82 */ /* 0x000e240000000800 */
[----:B0-----:R-:W-:-:S13]  /*1d60*/  ISETP.GE.U32.AND P0, PT, R2, 0x280, PT ;  /* 0x000002800200780c */ /* 0x001fda0003f06070 */
        /* <DEDUP_REMOVED lines=67> */
[----:B0-----:R-:W-:Y:S01]  /*21a0*/  DADD R2, R2, R8 ;  /* 0x0000000002027229 */ /* 0x001fe20000000008 */
[----:B------:R-:W0:Y:S07]  /*21b0*/  LDS.64 R8, [UR4+0xb0] ;  /* 0x0000b004ff087984 */ /* 0x000e2e0008000a00 */
[----:B------:R-:W-:-:S08]  /*21c0*/  DADD R2, R2, R10 ;  /* 0x0000000002027229 */ /* 0x000fd0000000000a */
[----:B-1----:R-:W-:-:S08]  /*21d0*/  DADD R2, R2, R12 ;  /* 0x0000000002027229 */ /* 0x002fd0000000000c */
[----:B------:R-:W-:-:S08]  /*21e0*/  DADD R2, R2, R14 ;  /* 0x0000000002027229 */ /* 0x000fd0000000000e */
[----:B--2---:R-:W-:-:S08]  /*21f0*/  DADD R2, R2, R4 ;  /* 0x0000000002027229 */ /* 0x004fd00000000004 */
[----:B------:R-:W-:-:S08]  /*2200*/  DADD R2, R2, R6 ;  /* 0x0000000002027229 */ /* 0x000fd00000000006 */
[----:B0-----:R-:W-:Y:S01]  /*2210*/  DADD R8, R2, R8 ;  /* 0x0000000002087229 */ /* 0x001fe20000000008 */
[----:B------:R-:W-:Y:S10]  /*2220*/  BRA `(.L_x_483) ;  /* 0x0000004400047947 */ /* 0x000ff40003800000 */
.L_x_482:
[----:B------:R-:W-:Y:S01]  /*2230*/  LOP3.LUT R3, R0, 0x3e0, RZ, 0xc0, !PT ;  /* 0x000003e000037812 */ /* 0x000fe200078ec0ff */
[----:B------:R-:W0:Y:S04]  /*2240*/  S2R R12, SR_LANEID ;  /* 0x00000000000c7919 */ /* 0x000e280000000000 */
[----:B------:R-:W-:Y:S01]  /*2250*/  VIADD R5, R3, 0x20 ;  /* 0x0000002003057836 */ /* 0x000fe20000000000 */
[----:B------:R-:W-:-:S04]  /*2260*/  LOP3.LUT R3, RZ, R3, RZ, 0x33, !PT ;  /* 0x00000003ff037212 */ /* 0x000fc800078e33ff */
[----:B------:R-:W-:Y:S01]  /*2270*/  ISETP.GT.U32.AND P0, PT, R5, R2, PT ;  /* 0x000000020500720c */ /* 0x000fe20003f04070 */
[----:B------:R-:W-:-:S05]  /*2280*/  IMAD.IADD R3, R3, 0x1, R2 ;  /* 0x0000000103037824 */ /* 0x000fca00078e0202 */
[----:B------:R-:W-:-:S05]  /*2290*/  SEL R3, R3, 0x1f, P0 ;  /* 0x0000001f03037807 */ /* 0x000fca0000000000 */
[----:B------:R-:W-:Y:S04]  /*22a0*/  SHFL.DOWN PT, R4, R8, 0x1, R3 ;  /* 0x0820000008047989 */ /* 0x000fe800000e0003 */
[----:B------:R-:W1:Y:S01]  /*22b0*/  SHFL.DOWN PT, R5, R9, 0x1, R3 ;  /* 0x0820000009057989 */ /* 0x000e6200000e0003 */
[C---:B0-----:R-:W-:Y:S01]  /*22c0*/  ISETP.GE.AND P0, PT, R12.reuse, R3, PT ;  /* 0x000000030c00720c */ /* 0x041fe20003f06270 */
[C---:B------:R-:W-:Y:S01]  /*22d0*/  VIADD R10, R12.reuse, 0x2 ;  /* 0x000000020c0a7836 */ /* 0x040fe20000000000 */
[----:B------:R-:W-:Y:S01]  /*22e0*/  ISETP.NE.AND P1, PT, R12, RZ, PT ;  /* 0x000000ff0c00720c */ /* 0x000fe20003f25270 */
[----:B-1----:R-:W-:-:S10]  /*22f0*/  DADD R4, R4, R8 ;  /* 0x0000000004047229 */ /* 0x002fd40000000008 */
[----:B------:R-:W-:Y:S01]  /*2300*/  FSEL R6, R4, R8, !P0 ;  /* 0x0000000804067208 */ /* 0x000fe20004000000 */
[----:B------:R-:W-:Y:S01]  /*2310*/  VIADD R8, R12, 0x4 ;  /* 0x000000040c087836 */ /* 0x000fe20000000000 */
[----:B------:R-:W-:Y:S02]  /*2320*/  FSEL R7, R5, R9, !P0 ;  /* 0x0000000905077208 */ /* 0x000fe40004000000 */
[----:B------:R-:W-:Y:S01]  /*2330*/  ISETP.GT.AND P0, PT, R10, R3, PT ;  /* 0x000000030a00720c */ /* 0x000fe20003f04270 */
[----:B------:R-:W-:Y:S04]  /*2340*/  SHFL.DOWN PT, R4, R6, 0x2, R3 ;  /* 0x0840000006047989 */ /* 0x000fe800000e0003 */
[----:B------:R-:W0:Y:S01]  /*2350*/  SHFL.DOWN PT, R5, R7, 0x2, R3 ;  /* 0x0840000007057989 */ /* 0x000e2200000e0003 */
[----:B------:R-:W1:Y:S01]  /*2360*/  @!P1 S2R R9, SR_CgaCtaId ;  /* 0x0000000000099919 */ /* 0x000e620000008800 */
        /* <DEDUP_REMOVED lines=12> */
[----:B------:R-:W-:-:S03]  /*2430*/  @!P1 MOV R8, 0x400 ;  /* 0x0000040000089802 */ /* 0x000fc60000000f00 */
[----:B------:R-:W0:Y:S02]  /*2440*/  SHFL.DOWN PT, R5, R7, 0x8, R3 ;  /* 0x0900000007057989 */ /* 0x000e2400000e0003 */
[----:B0-----:R-:W-:-:S10]  /*2450*/  DADD R4, R4, R6 ;  /* 0x0000000004047229 */ /* 0x001fd40000000006 */
[----:B------:R-:W-:Y:S01]  /*2460*/  FSEL R10, R6, R4, P0 ;  /* 0x00000004060a7208 */ /* 0x000fe20000000000 */
[----:B------:R-:W-:Y:S01]  /*2470*/  VIADD R6, R12, 0x10 ;  /* 0x000000100c067836 */ /* 0x000fe20000000000 */
[----:B------:R-:W-:Y:S02]  /*2480*/  FSEL R11, R7, R5, P0 ;  /* 0x00000005070b7208 */ /* 0x000fe40000000000 */
[----:B------:R-:W-:Y:S01]  /*2490*/  @!P1 SHF.R.U32.HI R7, RZ, 0x2, R0 ;  /* 0x00000002ff079819 */ /* 0x000fe20000011600 */
[----:B------:R-:W-:Y:S01]  /*24a0*/  SHFL.DOWN PT, R4, R10, 0x10, R3 ;  /* 0x0a0000000a047989 */ /* 0x000fe200000e0003 */
[----:B------:R-:W-:Y:S02]  /*24b0*/  ISETP.GT.AND P0, PT, R6, R3, PT ;  /* 0x000000030600720c */ /* 0x000fe40003f04270 */
[----:B-1----:R-:W-:Y:S01]  /*24c0*/  @!P1 LEA R6, R9, R8, 0x18 ;  /* 0x0000000809069211 */ /* 0x002fe200078ec0ff */
[----:B------:R-:W0:Y:S01]  /*24d0*/  SHFL.DOWN PT, R5, R11, 0x10, R3 ;  /* 0x0a0000000b057989 */ /* 0x000e2200000e0003 */
[----:B------:R-:W-:-:S05]  /*24e0*/  @!P1 LOP3.LUT R7, R7, 0xf8, RZ, 0xc0, !PT ;  /* 0x000000f807079812 */ /* 0x000fca00078ec0ff */
        /* <DEDUP_REMOVED lines=98> */
.L_x_438:
        /* <DEDUP_REMOVED lines=27> */
.L_x_485:
[----:B------:R-:W-:Y:S05]  /*2cc0*/  BSYNC.RECONVERGENT B2 ;  /* 0x0000000000027941 */ /* 0x000fea0003800200 */
.L_x_484:
        /* <DEDUP_REMOVED lines=24> */
.L_x_487:
[----:B------:R-:W-:Y:S05]  /*2e50*/  BSYNC.RECONVERGENT B2 ;  /* 0x0000000000027941 */ /* 0x000fea0003800200 */
.L_x_486:
        /* <DEDUP_REMOVED lines=24> */
.L_x_489:
[----:B------:R-:W-:Y:S05]  /*2fe0*/  BSYNC.RECONVERGENT B2 ;  /* 0x0000000000027941 */ /* 0x000fea0003800200 */
.L_x_488:
        /* <DEDUP_REMOVED lines=24> */
.L_x_491:
[----:B------:R-:W-:Y:S05]  /*3170*/  BSYNC.RECONVERGENT B2 ;  /* 0x0000000000027941 */ /* 0x000fea0003800200 */
.L_x_490:
        /* <DEDUP_REMOVED lines=24> */
.L_x_493:
[----:B------:R-:W-:Y:S05]  /*3300*/  BSYNC.RECONVERGENT B2 ;  /* 0x0000000000027941 */ /* 0x000fea0003800200 */
.L_x_492:
        /* <DEDUP_REMOVED lines=24> */
.L_x_495:
[----:B------:R-:W-:Y:S05]  /*3490*/  BSYNC.RECONVERGENT B2 ;  /* 0x0000000000027941 */ /* 0x000fea0003800200 */
.L_x_494:
        /* <DEDUP_REMOVED lines=24> */
.L_x_497:
[----:B------:R-:W-:Y:S05]  /*3620*/  BSYNC.RECONVERGENT B2 ;  /* 0x0000000000027941 */ /* 0x000fea0003800200 */
.L_x_496:
        /* <DEDUP_REMOVED lines=22> */
.L_x_499:
[----:B------:R-:W-:Y:S05]  /*3790*/  BSYNC.RECONVERGENT B2 ;  /* 0x0000000000027941 */ /* 0x000fea0003800200 */
.L_x_498:
[----:B------:R-:W-:Y:S01]  /*37a0*/  DADD R14, R14, R24 ;  /* 0x000000000e0e7229 */ /* 0x000fe20000000018 */
[----:B------:R-:W0:Y:S01]  /*37b0*/  LDCU UR5, c[0x0][0x390] ;  /* 0x00007200ff0577ac */ /* 0x000e220008000800 */
[----:B------:R-:W-:-:S06]  /*37c0*/  IMAD.MOV.U32 R0, RZ, RZ, 0x1400 ;  /* 0x00001400ff007424 */ /* 0x000fcc00078e00ff */
[----:B------:R-:W-:-:S08]  /*37d0*/  DADD R14, R14, R12 ;  /* 0x000000000e0e7229 */ /* 0x000fd0000000000c */
[----:B------:R-:W-:Y:S01]  /*37e0*/  DADD R14, R14, R10 ;  /* 0x000000000e0e7229 */ /* 0x000fe2000000000a */
[----:B0-----:R-:W-:-:S04]  /*37f0*/  UIADD3 UR8, UPT, UPT, UR5, -0x1400, URZ ;  /* 0xffffec0005087890 */ /* 0x001fc8000fffe0ff */
[----:B------:R-:W-:-:S03]  /*3800*/  UISETP.GE.U32.AND UP0, UPT, UR8, 0x1400, UPT ;  /* 0x000014000800788c */ /* 0x000fc6000bf06070 */
[----:B------:R-:W-:-:S08]  /*3810*/  DADD R14, R14, R8 ;  /* 0x000000000e0e7229 */ /* 0x000fd00000000008 */
[----:B------:R-:W-:-:S08]  /*3820*/  DADD R14, R14, R6 ;  /* 0x000000000e0e7229 */ /* 0x000fd00000000006 */
[----:B------:R-:W-:-:S08]  /*3830*/  DADD R14, R14, R4 ;  /* 0x000000000e0e7229 */ /* 0x000fd00000000004 */
[----:B------:R-:W-:Y:S01]  /*3840*/  DADD R24, R14, R18 ;  /* 0x000000000e187229 */ /* 0x000fe20000000012 */
[----:B------:R-:W-:Y:S10]  /*3850*/  BRA.U !UP0, `(.L_x_500) ;  /* 0x0000000d08487547 */ /* 0x000ff4000b800000 */
[----:B------:R-:W0:Y:S01]  /*3860*/  LDC.64 R26, c[0x0][0x380] ;  /* 0x0000e000ff1a7b82 */ /* 0x000e220000000a00 */
[----:B------:R-:W-:Y:S01]  /*3870*/  IMAD.MOV.U32 R0, RZ, RZ, 0x1400 ;  /* 0x00001400ff007424 */ /* 0x000fe200078e00ff */
[----:B------:R-:W1:Y:S01]  /*3880*/  LDCU.64 UR10, c[0x0][0x3a0] ;  /* 0x00007400ff0a77ac */ /* 0x000e620008000a00 */
[----:B------:R-:W2:Y:S05]  /*3890*/  LDCU UR5, c[0x0][0x390] ;  /* 0x00007200ff0577ac */ /* 0x000eaa0008000800 */
.L_x_518:
[----:B------:R-:W-:-:S04]  /*38a0*/  IMAD.IADD R29, R17, 0x1, R0 ;  /* 0x00000001111d7824 */ /* 0x000fc800078e0200 */
[----:B0-----:R-:W-:-:S05]  /*38b0*/  IMAD.WIDE.U32 R28, R29, 0x4, R26 ;  /* 0x000000041d1c7825 */ /* 0x001fca00078e001a */
[----:B------:R-:W3:Y:S01]  /*38c0*/  LDG.E R6, desc[UR6][R28.64] ;  /* 0x000000061c067981 */ /* 0x000ee2000c1e1900 */
[----:B------:R-:W-:Y:S01]  /*38d0*/  BSSY.RECONVERGENT B2, `(.L_x_501) ;  /* 0x0000016000027945 */ /* 0x000fe20003800200 */
[----:B---3--:R-:W0:Y:S02]  /*38e0*/  I2F.F64 R2, R6 ;  /* 0x0000000600027312 */ /* 0x008e240000201c00 */
        /* <DEDUP_REMOVED lines=17> */
[----:B--2---:R-:W-:Y:S05]  /*3a00*/  CALL.REL.NOINC `($__internal_3_$__cuda_sm20_div_rn_f64_full) ;  /* 0x0000002c00287944 */ /* 0x004fea0003c00000 */
[----:B------:R-:W-:Y:S02]  /*3a10*/  IMAD.MOV.U32 R2, RZ, RZ, R18 ;  /* 0x000000ffff027224 */ /* 0x000fe400078e0012 */
[----:B------:R-:W-:-:S07]  /*3a20*/  IMAD.MOV.U32 R3, RZ, RZ, R19 ;  /* 0x000000ffff037224 */ /* 0x000fce00078e0013 */
.L_x_502:
[----:B--2---:R-:W-:Y:S05]  /*3a30*/  BSYNC.RECONVERGENT B2 ;  /* 0x0000000000027941 */ /* 0x004fea0003800200 */
.L_x_501:
        /* <DEDUP_REMOVED lines=23> */
.L_x_504:
[----:B------:R-:W-:Y:S05]  /*3bb0*/  BSYNC.RECONVERGENT B2 ;  /* 0x0000000000027941 */ /* 0x000fea0003800200 */
.L_x_503:
        /* <DEDUP_REMOVED lines=23> */
.L_x_506:
[----:B------:R-:W-:Y:S05]  /*3d30*/  BSYNC.RECONVERGENT B2 ;  /* 0x0000000000027941 */ /* 0x000fea0003800200 */
.L_x_505:
        /* <DEDUP_REMOVED lines=23> */
.L_x_508:
[----:B------:R-:W-:Y:S05]  /*3eb0*/  BSYNC.RECONVERGENT B2 ;  /* 0x0000000000027941 */ /* 0x000fea0003800200 */
.L_x_507:
        /* <DEDUP_REMOVED lines=23> */
.L_x_510:
[----:B------:R-:W-:Y:S05]  /*4030*/  BSYNC.RECONVERGENT B2 ;  /* 0x0000000000027941 */ /* 0x000fea0003800200 */
.L_x_509:
        /* <DEDUP_REMOVED lines=23> */
.L_x_512:
[----:B------:R-:W-:Y:S05]  /*41b0*/  BSYNC.RECONVERGENT B2 ;  /* 0x0000000000027941 */ /* 0x000fea0003800200 */
.L_x_511:
        /* <DEDUP_REMOVED lines=23> */
.L_x_514:
[----:B------:R-:W-:Y:S05]  /*4330*/  BSYNC.RECONVERGENT B2 ;  /* 0x0000000000027941 */ /* 0x000fea0003800200 */
.L_x_513:
        /* <DEDUP_REMOVED lines=21> */
.L_x_516:
[----:B------:R-:W-:Y:S05]  /*4490*/  BSYNC.RECONVERGENT B2 ;  /* 0x0000000000027941 */ /* 0x000fea0003800200 */
.L_x_515:
[----:B------:R-:W-:-:S08]  /*44a0*/  DADD R2, R2, R24 ;  /* 0x0000000002027229 */ /* 0x000fd00000000018 */
[----:B------:R-:W-:Y:S01]  /*44b0*/  DADD R2, R2, R4 ;  /* 0x0000000002027229 */ /* 0x000fe20000000004 */
[----:B------:R-:W-:-:S04]  /*44c0*/  IADD3 R4, PT, PT, -R0, UR5, RZ ;  /* 0x0000000500047c10 */ /* 0x000fc8000fffe1ff */
[----:B------:R-:W-:-:S03]  /*44d0*/  ISETP.GE.U32.AND P0, PT, R4, 0x1400, PT ;  /* 0x000014000400780c */ /* 0x000fc60003f06070 */
[----:B------:R-:W-:-:S08]  /*44e0*/  DADD R2, R2, R6 ;  /* 0x0000000002027229 */ /* 0x000fd00000000006 */
[----:B------:R-:W-:-:S08]  /*44f0*/  DADD R2, R2, R8 ;  /* 0x0000000002027229 */ /* 0x000fd00000000008 */
[----:B------:R-:W-:-:S08]  /*4500*/  DADD R2, R2, R10 ;  /* 0x0000000002027229 */ /* 0x000fd0000000000a */
[----:B------:R-:W-:-:S08]  /*4510*/  DADD R2, R2, R12 ;  /* 0x0000000002027229 */ /* 0x000fd0000000000c */
[----:B------:R-:W-:-:S08]  /*4520*/  DADD R2, R2, R14 ;  /* 0x0000000002027229 */ /* 0x000fd0000000000e */
[----:B------:R-:W-:Y:S01]  /*4530*/  DADD R24, R2, R18 ;  /* 0x0000000002187229 */ /* 0x000fe20000000012 */
[----:B------:R-:W-:Y:S10]  /*4540*/  @!P0 BRA `(.L_x_517) ;  /* 0x0000001c00148947 */ /* 0x000ff40003800000 */
[----:B------:R-:W-:-:S05]  /*4550*/  VIADD R0, R0, 0x1400 ;  /* 0x0000140000007836 */ /* 0x000fca0000000000 */
[----:B------:R-:W-:-:S13]  /*4560*/  ISETP.GT.U32.AND P0, PT, R0, UR8, PT ;  /* 0x0000000800007c0c */ /* 0x000fda000bf04070 */
[----:B------:R-:W-:Y:S05]  /*4570*/  @!P0 BRA `(.L_x_518) ;  /* 0xfffffff000c88947 */ /* 0x000fea000383ffff */
.L_x_500:
[----:B------:R-:W-:Y:S01]  /*4580*/  IADD3 R2, PT, PT, -R0, UR5, RZ ;  /* 0x0000000500027c10 */ /* 0x000fe2000fffe1ff */
[----:B------:R-:W0:Y:S01]  /*4590*/  LDCU.64 UR10, c[0x0][0x3a0] ;  /* 0x00007400ff0a77ac */ /* 0x000e220008000a00 */
[----:B------:R-:W-:Y:S02]  /*45a0*/  BSSY.RECONVERGENT B4, `(.L_x_517) ;  /* 0x00001bf000047945 */ /* 0x000fe40003800200 */
[----:B------:R-:W-:-:S04]  /*45b0*/  ISETP.GE.AND P0, PT, R17, R2, PT ;  /* 0x000000021100720c */ /* 0x000fc80003f06270 */
[----:B------:R-:W-:-:S13]  /*45c0*/  ISETP.GE.U32.OR P0, PT, R0, UR5, P0 ;  /* 0x0000000500007c0c */ /* 0x000fda0008706470 */
[----:B0-----:R-:W-:Y:S05]  /*45d0*/  @P0 BRA `(.L_x_519) ;  /* 0x0000001800ec0947 */ /* 0x001fea0003800000 */
[----:B------:R-:W-:Y:S01]  /*45e0*/  LOP3.LUT R3, RZ, R17, RZ, 0x33, !PT ;  /* 0x00000011ff037212 */ /* 0x000fe200078e33ff */
[----:B------:R-:W-:Y:S03]  /*45f0*/  BSSY.RECONVERGENT B3, `(.L_x_520) ;  /* 0x00000e5000037945 */ /* 0x000fe60003800200 */
[----:B------:R-:W-:-:S04]  /*4600*/  IADD3 R3, PT, PT, -R0, UR5, R3 ;  /* 0x0000000500037c10 */ /* 0x000fc8000fffe103 */
[C---:B------:R-:W-:Y:S01]  /*4610*/  ISETP.GE.U32.AND P0, PT, R3.reuse, 0x1180, PT ;  /* 0x000011800300780c */ /* 0x040fe20003f06070 */
[----:B------:R-:W-:-:S04]  /*4620*/  IMAD.HI.U32 R11, R3, -0x33333333, RZ ;  /* 0xcccccccd030b7827 */ /* 0x000fc800078e00ff */
[----:B------:R-:W-:Y:S01]  /*4630*/  IMAD.MOV.U32 R3, RZ, RZ, R17 ;  /* 0x000000ffff037224 */ /* 0x000fe200078e0011 */
[----:B------:R-:W-:-:S05]  /*4640*/  SHF.R.U32.HI R11, RZ, 0x9, R11 ;  /* 0x00000009ff0b7819 */ /* 0x000fca000001160b */
[----:B------:R-:W-:-:S05]  /*4650*/  VIADD R10, R11, 0x1 ;  /* 0x000000010b0a7836 */ /* 0x000fca0000000000 */
[----:B------:R-:W-:Y:S01]  /*4660*/  LOP3.LUT R9, R10, 0x7, RZ, 0xc0, !PT ;  /* 0x000000070a097812 */ /* 0x000fe200078ec0ff */
[----:B------:R-:W-:Y:S06]  /*4670*/  @!P0 BRA `(.L_x_521) ;  /* 0x0000000c00708947 */ /* 0x000fec0003800000 */
[----:B------:R-:W0:Y:S01]  /*4680*/  LDC.64 R2, c[0x0][0x380] ;  /* 0x0000e000ff027b82 */ /* 0x000e220000000a00 */
[----:B------:R-:W-:Y:S01]  /*4690*/  LOP3.LUT R6, R10, 0xfffff8, RZ, 0xc0, !PT ;  /* 0x00fffff80a067812 */ /* 0x000fe200078ec0ff */
[----:B------:R-:W-:Y:S01]  /*46a0*/  BSSY.RECONVERGENT B2, `(.L_x_522) ;  /* 0x00000d8000027945 */ /* 0x000fe20003800200 */
[C---:B------:R-:W-:Y:S02]  /*46b0*/  VIADD R8, R17.reuse, 0xa00 ;  /* 0x00000a0011087836 */ /* 0x040fe40000000000 */
[----:B------:R-:W-:Y:S02]  /*46c0*/  IMAD.IADD R7, R17, 0x1, R0 ;  /* 0x0000000111077824 */ /* 0x000fe400078e0200 */
[----:B------:R-:W-:-:S07]  /*46d0*/  IMAD.MOV R6, RZ, RZ, -R6 ;  /* 0x000000ffff067224 */ /* 0x000fce00078e0a06 */
.L_x_539:
        /* <DEDUP_REMOVED lines=24> */
.L_x_524:
[----:B------:R-:W-:Y:S05]  /*4860*/  BSYNC.RECONVERGENT B5 ;  /* 0x0000000000057941 */ /* 0x000fea0003800200 */
.L_x_523:
        /* <DEDUP_REMOVED lines=23> */
[----:B------:R-:W-:Y:S05]  /*49e0*/  CALL.REL.NOINC `($__internal_3_$__cuda_sm20_div_rn_f64_full) ;  /* 0x0000001c00307944 */ /* 0x000fea0003c00000 */
[----:B------:R-:W-:Y:S02]  /*49f0*/  IMAD.MOV.U32 R12, RZ, RZ, R18 ;  /* 0x000000ffff0c7224 */ /* 0x000fe400078e0012 */
[----:B------:R-:W-:-:S07]  /*4a00*/  IMAD.MOV.U32 R13, RZ, RZ, R19 ;  /* 0x000000ffff0d7224 */ /* 0x000fce00078e0013 */
.L_x_526:
[----:B------:R-:W-:Y:S05]  /*4a10*/  BSYNC.RECONVERGENT B5 ;  /* 0x0000000000057941 */ /* 0x000fea0003800200 */
.L_x_525:
        /* <DEDUP_REMOVED lines=24> */
.L_x_528:
[----:B------:R-:W-:Y:S05]  /*4ba0*/  BSYNC.RECONVERGENT B5 ;  /* 0x0000000000057941 */ /* 0x000fea0003800200 */
.L_x_527:
        /* <DEDUP_REMOVED lines=26> */
.L_x_530:
[----:B------:R-:W-:Y:S05]  /*4d50*/  BSYNC.RECONVERGENT B5 ;  /* 0x0000000000057941 */ /* 0x000fea0003800200 */
.L_x_529:
        /* <DEDUP_REMOVED lines=24> */
.L_x_532:
[----:B------:R-:W-:Y:S05]  /*4ee0*/  BSYNC.RECONVERGENT B5 ;  /* 0x0000000000057941 */ /* 0x000fea0003800200 */
.L_x_531:
        /* <DEDUP_REMOVED lines=26> */
.L_x_534:
[----:B------:R-:W-:Y:S05]  /*5090*/  BSYNC.RECONVERGENT B5 ;  /* 0x0000000000057941 */ /* 0x000fea0003800200 */
.L_x_533:
        /* <DEDUP_REMOVED lines=24> */
.L_x_536:
[----:B------:R-:W-:Y:S05]  /*5220*/  BSYNC.RECONVERGENT B5 ;  /* 0x0000000000057941 */ /* 0x000fea0003800200 */
.L_x_535:
        /* <DEDUP_REMOVED lines=26> */
.L_x_538:
[----:B------:R-:W-:Y:S05]  /*53d0*/  BSYNC.RECONVERGENT B5 ;  /* 0x0000000000057941 */ /* 0x000fea0003800200 */
.L_x_537:
[----:B------:R-:W-:Y:S01]  /*53e0*/  DADD R24, R4, R24 ;  /* 0x0000000004187229 */ /* 0x000fe20000000018 */
[----:B------:R-:W-:Y:S02]  /*53f0*/  VIADD R8, R8, 0x1400 ;  /* 0x0000140008087836 */ /* 0x000fe40000000000 */
[----:B------:R-:W-:Y:S01]  /*5400*/  VIADD R7, R7, 0x1400 ;  /* 0x0000140007077836 */ /* 0x000fe20000000000 */
[----:B------:R-:W-:Y:S07]  /*5410*/  @P1 BRA `(.L_x_539) ;  /* 0xfffffff000b01947 */ /* 0x000fee000383ffff */
[----:B------:R-:W-:Y:S05]  /*5420*/  BSYNC.RECONVERGENT B2 ;  /* 0x0000000000027941 */ /* 0x000fea0003800200 */
.L_x_522:
[----:B------:R-:W-:-:S07]  /*5430*/  VIADD R3, R8, 0xfffff600 ;  /* 0xfffff60008037836 */ /* 0x000fce0000000000 */
.L_x_521:
[----:B------:R-:W-:Y:S05]  /*5440*/  BSYNC.RECONVERGENT B3 ;  /* 0x0000000000037941 */ /* 0x000fea0003800200 */
.L_x_520:
        /* <DEDUP_REMOVED lines=32> */
.L_x_543:
[----:B------:R-:W-:Y:S05]  /*5650*/  BSYNC.RECONVERGENT B3 ;  /* 0x0000000000037941 */ /* 0x000fea0003800200 */
.L_x_542:
        /* <DEDUP_REMOVED lines=26> */
.L_x_545:
[----:B------:R-:W-:Y:S05]  /*5800*/  BSYNC.RECONVERGENT B3 ;  /* 0x0000000000037941 */ /* 0x000fea0003800200 */
.L_x_544:
        /* <DEDUP_REMOVED lines=28> */
.L_x_547:
[----:B------:R-:W-:Y:S05]  /*59d0*/  BSYNC.RECONVERGENT B3 ;  /* 0x0000000000037941 */ /* 0x000fea0003800200 */
.L_x_546:
        /* <DEDUP_REMOVED lines=26> */
.L_x_549:
[----:B------:R-:W-:Y:S05]  /*5b80*/  BSYNC.RECONVERGENT B3 ;  /* 0x0000000000037941 */ /* 0x000fea0003800200 */
.L_x_548:
[----:B------:R-:W-:Y:S01]  /*5b90*/  DADD R24, R4, R18 ;  /* 0x0000000004187229 */ /* 0x000fe20000000012 */
[----:B------:R-:W-:-:S10]  /*5ba0*/  VIADD R3, R3, 0xa00 ;  /* 0x00000a0003037836 */ /* 0x000fd40000000000 */
.L_x_541:
[----:B------:R-:W-:Y:S05]  /*5bb0*/  BSYNC.RECONVERGENT B2 ;  /* 0x0000000000027941 */ /* 0x000fea0003800200 */
.L_x_540:
        /* <DEDUP_REMOVED lines=30> */
.L_x_553:
[----:B------:R-:W-:Y:S05]  /*5da0*/  BSYNC.RECONVERGENT B3 ;  /* 0x0000000000037941 */ /* 0x000fea0003800200 */
.L_x_552:
        /* <DEDUP_REMOVED lines=28> */
.L_x_555:
[----:B------:R-:W-:Y:S05]  /*5f70*/  BSYNC.RECONVERGENT B3 ;  /* 0x0000000000037941 */ /* 0x000fea0003800200 */
.L_x_554:
[----:B------:R-:W-:Y:S01]  /*5f80*/  DADD R24, R24, R4 ;  /* 0x0000000018187229 */ /* 0x000fe20000000004 */
[----:B------:R-:W-:-:S10]  /*5f90*/  VIADD R3, R3, 0x500 ;  /* 0x0000050003037836 */ /* 0x000fd40000000000 */
.L_x_551:
[----:B------:R-:W-:Y:S05]  /*5fa0*/  BSYNC.RECONVERGENT B2 ;  /* 0x0000000000027941 */ /* 0x000fea0003800200 */
.L_x_550:
        /* <DEDUP_REMOVED lines=28> */
.L_x_557:
[----:B------:R-:W-:Y:S05]  /*6170*/  BSYNC.RECONVERGENT B2 ;  /* 0x0000000000027941 */ /* 0x000fea0003800200 */
.L_x_556:
[----:B------:R-:W-:-:S11]  /*6180*/  DADD R24, R24, R18 ;  /* 0x0000000018187229 */ /* 0x000fd60000000012 */
.L_x_519:
[----:B------:R-:W-:Y:S05]  /*6190*/  BSYNC.RECONVERGENT B4 ;  /* 0x0000000000047941 */ /* 0x000fea0003800200 */
.L_x_517:
        /* <DEDUP_REMOVED lines=74> */
.L_x_483:
[----:B------:R-:W-:Y:S05]  /*6640*/  BSYNC.RECONVERGENT B0 ;  /* 0x0000000000007941 */ /* 0x000fea0003800200 */
.L_x_437:
[----:B------:R-:W-:Y:S05]  /*6650*/  @P0 EXIT ;  /* 0x000000000000094d */ /* 0x000fea0003800000 */
[----:B------:R-:W1:Y:S01]  /*6660*/  LDCU.64 UR4, c[0x0][0x398] ;  /* 0x00007300ff0477ac */ /* 0x000e620008000a00 */
[----:B0-2---:R-:W0:Y:S01]  /*6670*/  LDC.64 R2, c[0x0][0x388] ;  /* 0x0000e200ff027b82 */ /* 0x005e220000000a00 */
[----:B-1----:R-:W-:-:S07]  /*6680*/  DADD R8, R8, UR4 ;  /* 0x0000000408087e29 */ /* 0x002fce0008000000 */
[----:B0-----:R-:W-:Y:S01]  /*6690*/  STG.E.64 desc[UR6][R2.64], R8 ;  /* 0x0000000802007986 */ /* 0x001fe2000c101b06 */
[----:B------:R-:W-:Y:S05]  /*66a0*/  EXIT ;  /* 0x000000000000794d */ /* 0x000fea0003800000 */
        .weak           $__internal_3_$__cuda_sm20_div_rn_f64_full
        .type           $__internal_3_$__cuda_sm20_div_rn_f64_full,@function
        .size           $__internal_3_$__cuda_sm20_div_rn_f64_full,(.L_x_575 - $__internal_3_$__cuda_sm20_div_rn_f64_full)
$__internal_3_$__cuda_sm20_div_rn_f64_full:
[C---:B------:R-:W-:Y:S01]  /*66b0*/  FSETP.GEU.AND P0, PT, |R33|.reuse, 1.469367938527859385e-39, PT ;  /* 0x001000002100780b */ /* 0x040fe20003f0e200 */
[----:B------:R-:W-:Y:S01]  /*66c0*/  IMAD.MOV.U32 R18, RZ, RZ, 0x1 ;  /* 0x00000001ff127424 */ /* 0x000fe200078e00ff */
[C---:B------:R-:W-:Y:S01]  /*66d0*/  LOP3.LUT R30, R33.reuse, 0x800fffff, RZ, 0xc0, !PT ;  /* 0x800fffff211e7812 */ /* 0x040fe200078ec0ff */
[----:B------:R-:W-:Y:S01]  /*66e0*/  IMAD.U32 R35, RZ, RZ, UR9 ;  /* 0x00000009ff237e24 */ /* 0x000fe2000f8e00ff */
[----:B------:R-:W-:Y:S01]  /*66f0*/  LOP3.LUT R21, R33, 0x7ff00000, RZ, 0xc0, !PT ;  /* 0x7ff0000021157812 */ /* 0x000fe200078ec0ff */
[----:B------:R-:W-:Y:S01]  /*6700*/  IMAD.U32 R34, RZ, RZ, UR4 ;  /* 0x00000004ff227e24 */ /* 0x000fe2000f8e00ff */
[----:B------:R-:W-:Y:S01]  /*6710*/  LOP3.LUT R31, R30, 0x3ff00000, RZ, 0xfc, !PT ;  /* 0x3ff000001e1f7812 */ /* 0x000fe200078efcff */
[----:B------:R-:W-:Y:S02]  /*6720*/  IMAD.MOV.U32 R30, RZ, RZ, R32 ;  /* 0x000000ffff1e7224 */ /* 0x000fe400078e0020 */
[----:B------:R-:W-:-:S04]  /*6730*/  IMAD.MOV.U32 R36, RZ, RZ, R34 ;  /* 0x000000ffff247224 */ /* 0x000fc800078e0022 */
[----:B------:R-:W-:-:S06]  /*6740*/  @!P0 DMUL R30, R32, 8.98846567431157953865e+307 ;  /* 0x7fe00000201e8828 */ /* 0x000fcc0000000000 */
[----:B------:R-:W0:Y:S02]  /*6750*/  MUFU.RCP64H R19, R31 ;  /* 0x0000001f00137308 */ /* 0x000e240000001800 */
[----:B0-----:R-:W-:-:S08]  /*6760*/  DFMA R38, R18, -R30, 1 ;  /* 0x3ff000001226742b */ /* 0x001fd0000000081e */
[----:B------:R-:W-:-:S08]  /*6770*/  DFMA R38, R38, R38, R38 ;  /* 0x000000262626722b */ /* 0x000fd00000000026 */
[----:B------:R-:W-:Y:S01]  /*6780*/  DFMA R38, R18, R38, R18 ;  /* 0x000000261226722b */ /* 0x000fe20000000012 */
[----:B------:R-:W-:Y:S01]  /*6790*/  LOP3.LUT R18, R35, 0x7ff00000, RZ, 0xc0, !PT ;  /* 0x7ff0000023127812 */ /* 0x000fe200078ec0ff */
[----:B------:R-:W-:-:S03]  /*67a0*/  IMAD.MOV.U32 R19, RZ, RZ, 0x1ca00000 ;  /* 0x1ca00000ff137424 */ /* 0x000fc600078e00ff */
[----:B------:R-:W-:Y:S01]  /*67b0*/  ISETP.GE.U32.AND P2, PT, R18, R21, PT ;  /* 0x000000151200720c */ /* 0x000fe20003f46070 */
[----:B------:R-:W-:Y:S02]  /*67c0*/  IMAD.MOV.U32 R20, RZ, RZ, R18 ;  /* 0x000000ffff147224 */ /* 0x000fe400078e0012 */
[----:B------:R-:W-:Y:S01]  /*67d0*/  DFMA R22, R38, -R30, 1 ;  /* 0x3ff000002616742b */ /* 0x000fe2000000081e */
[----:B------:R-:W-:Y:S02]  /*67e0*/  SEL R37, R19, 0x63400000, !P2 ;  /* 0x6340000013257807 */ /* 0x000fe40005000000 */
[----:B------:R-:W-:Y:S02]  /*67f0*/  FSETP.GEU.AND P2, PT, |R35|, 1.469367938527859385e-39, PT ;  /* 0x001000002300780b */ /* 0x000fe40003f4e200 */
[----:B------:R-:W-:-:S03]  /*6800*/  LOP3.LUT R37, R37, 0x800fffff, R35, 0xf8, !PT ;  /* 0x800fffff25257812 */ /* 0x000fc600078ef823 */
[----:B------:R-:W-:-:S08]  /*6810*/  DFMA R38, R38, R22, R38 ;  /* 0x000000162626722b */ /* 0x000fd00000000026 */
[----:B------:R-:W-:Y:S05]  /*6820*/  @P2 BRA `(.L_x_558) ;  /* 0x0000000000202947 */ /* 0x000fea0003800000 */
[----:B------:R-:W-:Y:S01]  /*6830*/  LOP3.LUT R23, R33, 0x7ff00000, RZ, 0xc0, !PT ;  /* 0x7ff0000021177812 */ /* 0x000fe200078ec0ff */
[----:B------:R-:W-:-:S03]  /*6840*/  IMAD.MOV.U32 R22, RZ, RZ, RZ ;  /* 0x000000ffff167224 */ /* 0x000fc600078e00ff */
[----:B------:R-:W-:-:S04]  /*6850*/  ISETP.GE.U32.AND P2, PT, R18, R23, PT ;  /* 0x000000171200720c */ /* 0x000fc80003f46070 */
[----:B------:R-:W-:-:S04]  /*6860*/  SEL R23, R19, 0x63400000, !P2 ;  /* 0x6340000013177807 */ /* 0x000fc80005000000 */
[----:B------:R-:W-:-:S04]  /*6870*/  LOP3.LUT R23, R23, 0x80000000, R35, 0xf8, !PT ;  /* 0x8000000017177812 */ /* 0x000fc800078ef823 */
[----:B------:R-:W-:-:S06]  /*6880*/  LOP3.LUT R23, R23, 0x100000, RZ, 0xfc, !PT ;  /* 0x0010000017177812 */ /* 0x000fcc00078efcff */
[----:B------:R-:W-:-:S10]  /*6890*/  DFMA R36, R36, 2, -R22 ;  /* 0x400000002424782b */ /* 0x000fd40000000816 */
[----:B------:R-:W-:-:S07]  /*68a0*/  LOP3.LUT R20, R37, 0x7ff00000, RZ, 0xc0, !PT ;  /* 0x7ff0000025147812 */ /* 0x000fce00078ec0ff */
.L_x_558:
        /* <DEDUP_REMOVED lines=39> */
.L_x_560:
        /* <DEDUP_REMOVED lines=17> */
.L_x_563:
[----:B------:R-:W-:Y:S01]  /*6c30*/  LOP3.LUT R19, R33, 0x80000, RZ, 0xfc, !PT ;  /* 0x0008000021137812 */ /* 0x000fe200078efcff */
[----:B------:R-:W-:-:S04]  /*6c40*/  IMAD.MOV.U32 R38, RZ, RZ, R32 ;  /* 0x000000ffff267224 */ /* 0x000fc800078e0020 */
[----:B------:R-:W-:Y:S01]  /*6c50*/  IMAD.MOV.U32 R39, RZ, RZ, R19 ;  /* 0x000000ffff277224 */ /* 0x000fe200078e0013 */
[----:B------:R-:W-:Y:S06]  /*6c60*/  BRA `(.L_x_561) ;  /* 0x00000000000c7947 */ /* 0x000fec0003800000 */
.L_x_562:
[----:B------:R-:W-:Y:S01]  /*6c70*/  LOP3.LUT R19, R35, 0x80000, RZ, 0xfc, !PT ;  /* 0x0008000023137812 */ /* 0x000fe200078efcff */
[----:B------:R-:W-:-:S04]  /*6c80*/  IMAD.MOV.U32 R38, RZ, RZ, R34 ;  /* 0x000000ffff267224 */ /* 0x000fc800078e0022 */
[----:B------:R-:W-:-:S07]  /*6c90*/  IMAD.MOV.U32 R39, RZ, RZ, R19 ;  /* 0x000000ffff277224 */ /* 0x000fce00078e0013 */
.L_x_561:
[----:B------:R-:W-:Y:S05]  /*6ca0*/  BSYNC.RECONVERGENT B1 ;  /* 0x0000000000017941 */ /* 0x000fea0003800200 */
.L_x_559:
[----:B------:R-:W-:Y:S02]  /*6cb0*/  IMAD.MOV.U32 R20, RZ, RZ, R16 ;  /* 0x000000ffff147224 */ /* 0x000fe400078e0010 */
[----:B------:R-:W-:Y:S02]  /*6cc0*/  IMAD.MOV.U32 R21, RZ, RZ, 0x0 ;  /* 0x00000000ff157424 */ /* 0x000fe400078e00ff */
[----:B------:R-:W-:Y:S02]  /*6cd0*/  IMAD.MOV.U32 R18, RZ, RZ, R38 ;  /* 0x000000ffff127224 */ /* 0x000fe400078e0026 */
[----:B------:R-:W-:Y:S01]  /*6ce0*/  IMAD.MOV.U32 R19, RZ, RZ, R39 ;  /* 0x000000ffff137224 */ /* 0x000fe200078e0027 */
[----:B------:R-:W-:Y:S06]  /*6cf0*/  RET.REL.NODEC R20 `(_ZN3cub18CUB_300001_SM_10006detail6reduce28DeviceReduceSingleTileKernelINS2_10policy_hubIdjN4cuda3std3__44plusIdEEE10Policy1000EN6thrust24THRUST_300001_SM_1000_NS6detail15normal_iteratorINSD_10device_ptrIiEEEEPdjS9_dd10pi_functorEEvT0_T1_T2_T3_T4_T6_) ;  /* 0xffffff9014c07950 */ /* 0x000fec0003c3ffff */
.L_x_564:
        /* <DEDUP_REMOVED lines=16> */
.L_x_575:


//--------------------- .text._ZN3cub18CUB_300001_SM_10006detail8for_each13static_kernelINS2_12policy_hub_t12policy_500_tElN6thrust24THRUST_300001_SM_1000_NS8cuda_cub10__tabulate7functorINS7_6detail15normal_iteratorINS7_10device_ptrIiEEEENS7_6system6detail7generic6detail22compute_sequence_valueIivEElEEEEvT0_T1_ --------------------------
	.section	.text._ZN3cub18CUB_300001_SM_10006detail8for_each13static_kernelINS2_12policy_hub_t12policy_500_tElN6thrust24THRUST_300001_SM_1000_NS8cuda_cub10__tabulate7functorINS7_6detail15normal_iteratorINS7_10device_ptrIiEEEENS7_6system6detail7generic6detail22compute_sequence_valueIivEElEEEEvT0_T1_,"ax",@progbits
	.align	128
        .global         _ZN3cub18CUB_300001_SM_10006detail8for_each13static_kernelINS2_12policy_hub_t12policy_500_tElN6thrust24THRUST_300001_SM_1000_NS8cuda_cub10__tabulate7functorINS7_6detail15normal_iteratorINS7_10device_ptrIiEEEENS7_6system6detail7generic6detail22compute_sequence_valueIivEElEEEEvT0_T1_
        .type           _ZN3cub18CUB_300001_SM_10006detail8for_each13static_kernelINS2_12policy_hub_t12policy_500_tElN6thrust24THRUST_300001_SM_1000_NS8cuda_cub10__tabulate7functorINS7_6detail15normal_iteratorINS7_10device_ptrIiEEEENS7_6system6detail7generic6detail22compute_sequence_valueIivEElEEEEvT0_T1_,@function
        .size           _ZN3cub18CUB_300001_SM_10006detail8for_each13static_kernelINS2_12policy_hub_t12policy_500_tElN6thrust24THRUST_300001_SM_1000_NS8cuda_cub10__tabulate7functorINS7_6detail15normal_iteratorINS7_10device_ptrIiEEEENS7_6system6detail7generic6detail22compute_sequence_valueIivEElEEEEvT0_T1_,(.L_x_582 - _ZN3cub18CUB_300001_SM_10006detail8for_each13static_kernelINS2_12policy_hub_t12policy_500_tElN6thrust24THRUST_300001_SM_1000_NS8cuda_cub10__tabulate7functorINS7_6detail15normal_iteratorINS7_10device_ptrIiEEEENS7_6system6detail7generic6detail22compute_sequence_valueIivEElEEEEvT0_T1_)
        .other          _ZN3cub18CUB_300001_SM_10006detail8for_each13static_kernelINS2_12policy_hub_t12policy_500_tElN6thrust24THRUST_300001_SM_1000_NS8cuda_cub10__tabulate7functorINS7_6detail15normal_iteratorINS7_10device_ptrIiEEEENS7_6system6detail7generic6detail22compute_sequence_valueIivEElEEEEvT0_T1_,@"STO_CUDA_ENTRY STV_DEFAULT"
_ZN3cub18CUB_300001_SM_10006detail8for_each13static_kernelINS2_12policy_hub_t12policy_500_tElN6thrust24THRUST_300001_SM_1000_NS8cuda_cub10__tabulate7functorINS7_6detail15normal_iteratorINS7_10device_ptrIiEEEENS7_6system6detail7generic6detail22compute_sequence_valueIivEElEEEEvT0_T1_:
.text._ZN3cub18CUB_300001_SM_10006detail8for_each13static_kernelINS2_12policy_hub_t12policy_500_tElN6thrust24THRUST_300001_SM_1000_NS8cuda_cub10__tabulate7functorINS7_6detail15normal_iteratorINS7_10device_ptrIiEEEENS7_6system6detail7generic6detail22compute_sequence_valueIivEElEEEEvT0_T1_:
[----:B------:R-:W-:Y:S08]  /*0000*/  LDC R1, c[0x0][0x37c] ;  /* 0x0000df00ff017b82 */ /* 0x000ff00000000800 */
[----:B------:R-:W0:Y:S01]  /*0010*/  S2UR UR4, SR_CTAID.X ;  /* 0x00000000000479c3 */ /* 0x000e220000002500 */
[----:B------:R-:W1:Y:S01]  /*0020*/  LDCU.64 UR6, c[0x0][0x380] ;  /* 0x00007000ff0677ac */ /* 0x000e620008000a00 */
[----:B------:R-:W2:Y:S01]  /*0030*/  LDCU.64 UR8, c[0x0][0x358] ;  /* 0x00006b00ff0877ac */ /* 0x000ea20008000a00 */
[----:B0-----:R-:W-:-:S04]  /*0040*/  UIMAD.WIDE.U32 UR4, UR4, 0x200, URZ ;  /* 0x00000200040478a5 */ /* 0x001fc8000f8e00ff */
[----:B-1----:R-:W-:-:S04]  /*0050*/  UIADD3 UR6, UP0, UPT, -UR4, UR6, URZ ;  /* 0x0000000604067290 */ /* 0x002fc8000ff1e1ff */
[----:B------:R-:W-:Y:S02]  /*0060*/  UIADD3.X UR7, UPT, UPT, ~UR5, UR7, URZ, UP0, !UPT ;  /* 0x0000000705077290 */ /* 0x000fe400087fe5ff */
[----:B------:R-:W-:-:S04]  /*0070*/  UISETP.GE.U32.AND UP0, UPT, UR6, 0x200, UPT ;  /* 0x000002000600788c */ /* 0x000fc8000bf06070 */
[----:B------:R-:W-:-:S09]  /*0080*/  UISETP.GE.AND.EX UP0, UPT, UR7, URZ, UPT, UP0 ;  /* 0x000000ff0700728c */ /* 0x000fd2000bf06300 */
[----:B--2---:R-:W-:Y:S05]  /*0090*/  BRA.U !UP0, `(.L_x_565) ;  /* 0x0000000108347547 */ /* 0x004fea000b800000 */
[----:B------:R-:W0:Y:S01]  /*00a0*/  S2R R0, SR_TID.X ;  /* 0x0000000000007919 */ /* 0x000e220000002100 */
[----:B------:R-:W1:Y:S01]  /*00b0*/  LDC.64 R6, c[0x0][0x390] ;  /* 0x0000e400ff067b82 */ /* 0x000e620000000a00 */
[----:B------:R-:W2:Y:S01]  /*00c0*/  LDCU.64 UR10, c[0x0][0x388] ;  /* 0x00007100ff0a77ac */ /* 0x000ea20008000a00 */
[----:B0-----:R-:W-:-:S05]  /*00d0*/  IADD3 R5, P0, PT, R0, UR4, RZ ;  /* 0x0000000400057c10 */ /* 0x001fca000ff1e0ff */
[----:B------:R-:W-:Y:S01]  /*00e0*/  IMAD.X R4, RZ, RZ, UR5, P0 ;  /* 0x00000005ff047e24 */ /* 0x000fe200080e06ff */
[C---:B--2---:R-:W-:Y:S01]  /*00f0*/  LEA R2, P0, R5.reuse, UR10, 0x2 ;  /* 0x0000000a05027c11 */ /* 0x044fe2000f8010ff */
[----:B------:R-:W-:-:S03]  /*0100*/  VIADD R0, R5, 0x100 ;  /* 0x0000010005007836 */ /* 0x000fc60000000000 */
[C---:B------:R-:W-:Y:S01]  /*0110*/  LEA.HI.X R3, R5.reuse, UR11, R4, 0x2, P0 ;  /* 0x0000000b05037c11 */ /* 0x040fe200080f1404 */
[-CC-:B-1----:R-:W-:Y:S02]  /*0120*/  IMAD R5, R5, R7.reuse, R6.reuse ;  /* 0x0000000705057224 */ /* 0x182fe400078e0206 */
[----:B------:R-:W-:-:S03]  /*0130*/  IMAD R7, R0, R7, R6 ;  /* 0x0000000700077224 */ /* 0x000fc600078e0206 */
[----:B------:R-:W-:Y:S04]  /*0140*/  STG.E desc[UR8][R2.64], R5 ;  /* 0x0000000502007986 */ /* 0x000fe8000c101908 */
[----:B------:R-:W-:Y:S01]  /*0150*/  STG.E desc[UR8][R2.64+0x400], R7 ;  /* 0x0004000702007986 */ /* 0x000fe2000c101908 */
[----:B------:R-:W-:Y:S05]  /*0160*/  EXIT ;  /* 0x000000000000794d */ /* 0x000fea0003800000 */
.L_x_565:
[----:B------:R-:W0:Y:S01]  /*0170*/  S2R R2, SR_TID.X ;  /* 0x0000000000027919 */ /* 0x000e220000002100 */
[----:B------:R-:W-:Y:S01]  /*0180*/  USHF.R.S32.HI UR7, URZ, 0x1f, UR6 ;  /* 0x0000001fff077899 */ /* 0x000fe20008011406 */
[----:B------:R-:W-:Y:S05]  /*0190*/  BSSY.RECONVERGENT B0, `(.L_x_566) ;  /* 0x0000011000007945 */ /* 0x000fea0003800200 */
[----:B------:R-:W-:Y:S02]  /*01a0*/  IMAD.U32 R3, RZ, RZ, UR7 ;  /* 0x00000007ff037e24 */ /* 0x000fe4000f8e00ff */
[----:B------:R-:W-:Y:S01]  /*01b0*/  IMAD.U32 R4, RZ, RZ, UR7 ;  /* 0x00000007ff047e24 */ /* 0x000fe2000f8e00ff */
[C---:B0-----:R-:W-:Y:S01]  /*01c0*/  ISETP.LT.U32.AND P0, PT, R2.reuse, UR6, PT ;  /* 0x0000000602007c0c */ /* 0x041fe2000bf01070 */
[----:B------:R-:W-:-:S03]  /*01d0*/  VIADD R0, R2, 0x100 ;  /* 0x0000010002007836 */ /* 0x000fc60000000000 */
[----:B------:R-:W-:Y:S02]  /*01e0*/  ISETP.GT.AND.EX P0, PT, R3, RZ, PT, P0 ;  /* 0x000000ff0300720c */ /* 0x000fe40003f04300 */
[----:B------:R-:W-:-:S04]  /*01f0*/  ISETP.LT.U32.AND P1, PT, R0, UR6, PT ;  /* 0x0000000600007c0c */ /* 0x000fc8000bf21070 */
[----:B------:R-:W-:-:S07]  /*0200*/  ISETP.GT.AND.EX P1, PT, R4, RZ, PT, P1 ;  /* 0x000000ff0400720c */ /* 0x000fce0003f24310 */
[----:B------:R-:W-:Y:S06]  /*0210*/  @!P0 BRA `(.L_x_567) ;  /* 0x0000000000208947 */ /* 0x000fec0003800000 */
[----:B------:R-:W0:Y:S01]  /*0220*/  LDC.64 R6, c[0x0][0x390] ;  /* 0x0000e400ff067b82 */ /* 0x000e220000000a00 */
[----:B------:R-:W1:Y:S01]  /*0230*/  LDCU.64 UR10, c[0x0][0x388] ;  /* 0x00007100ff0a77ac */ /* 0x000e620008000a00 */
[----:B------:R-:W-:-:S05]  /*0240*/  IADD3 R4, P0, PT, R2, UR4, RZ ;  /* 0x0000000402047c10 */ /* 0x000fca000ff1e0ff */
[----:B------:R-:W-:Y:S01]  /*0250*/  IMAD.X R3, RZ, RZ, UR5, P0 ;  /* 0x00000005ff037e24 */ /* 0x000fe200080e06ff */
[----:B-1----:R-:W-:-:S04]  /*0260*/  LEA R2, P0, R4, UR10, 0x2 ;  /* 0x0000000a04027c11 */ /* 0x002fc8000f8010ff */
[C---:B------:R-:W-:Y:S01]  /*0270*/  LEA.HI.X R3, R4.reuse, UR11, R3, 0x2, P0 ;  /* 0x0000000b04037c11 */ /* 0x040fe200080f1403 */
[----:B0-----:R-:W-:-:S05]  /*0280*/  IMAD R7, R4, R7, R6 ;  /* 0x0000000704077224 */ /* 0x001fca00078e0206 */
[----:B------:R0:W-:Y:S03]  /*0290*/  STG.E desc[UR8][R2.64], R7 ;  /* 0x0000000702007986 */ /* 0x0001e6000c101908 */
.L_x_567:
[----:B------:R-:W-:Y:S05]  /*02a0*/  BSYNC.RECONVERGENT B0 ;  /* 0x0000000000007941 */ /* 0x000fea0003800200 */
.L_x_566:
[----:B------:R-:W-:Y:S05]  /*02b0*/  @!P1 EXIT ;  /* 0x000000000000994d */ /* 0x000fea0003800000 */
[----:B------:R-:W1:Y:S01]  /*02c0*/  LDC.64 R4, c[0x0][0x390] ;  /* 0x0000e400ff047b82 */ /* 0x000e620000000a00 */
[----:B------:R-:W2:Y:S01]  /*02d0*/  LDCU.64 UR6, c[0x0][0x388] ;  /* 0x00007100ff0677ac */ /* 0x000ea20008000a00 */
[----:B------:R-:W-:-:S05]  /*02e0*/  IADD3 R0, P0, PT, R0, UR4, RZ ;  /* 0x0000000400007c10 */ /* 0x000fca000ff1e0ff */
[----:B0-----:R-:W-:Y:S01]  /*02f0*/  IMAD.X R3, RZ, RZ, UR5, P0 ;  /* 0x00000005ff037e24 */ /* 0x001fe200080e06ff */
[----:B--2---:R-:W-:-:S04]  /*0300*/  LEA R2, P0, R0, UR6, 0x2 ;  /* 0x0000000600027c11 */ /* 0x004fc8000f8010ff */
[C---:B------:R-:W-:Y:S01]  /*0310*/  LEA.HI.X R3, R0.reuse, UR7, R3, 0x2, P0 ;  /* 0x0000000700037c11 */ /* 0x040fe200080f1403 */
[----:B-1----:R-:W-:-:S05]  /*0320*/  IMAD R5, R0, R5, R4 ;  /* 0x0000000500057224 */ /* 0x002fca00078e0204 */
[----:B------:R-:W-:Y:S01]  /*0330*/  STG.E desc[UR8][R2.64], R5 ;  /* 0x0000000502007986 */ /* 0x000fe2000c101908 */
[----:B------:R-:W-:Y:S05]  /*0340*/  EXIT ;  /* 0x000000000000794d */ /* 0x000fea0003800000 */
.L_x_568:
        /* <DEDUP_REMOVED lines=11> */
.L_x_582:


//--------------------- .text._ZN3cub18CUB_300001_SM_10006detail8for_each13static_kernelINS2_12policy_hub_t12policy_500_tEmN6thrust24THRUST_300001_SM_1000_NS8cuda_cub20__uninitialized_fill7functorINS7_10device_ptrIiEEiEEEEvT0_T1_ --------------------------
	.section	.text._ZN3cub18CUB_300001_SM_10006detail8for_each13static_kernelINS2_12policy_hub_t12policy_500_tEmN6thrust24THRUST_300001_SM_1000_NS8cuda_cub20__uninitialized_fill7functorINS7_10device_ptrIiEEiEEEEvT0_T1_,"ax",@progbits
	.align	128
        .global         _ZN3cub18CUB_300001_SM_10006detail8for_each13static_kernelINS2_12policy_hub_t12policy_500_tEmN6thrust24THRUST_300001_SM_1000_NS8cuda_cub20__uninitialized_fill7functorINS7_10device_ptrIiEEiEEEEvT0_T1_
        .type           _ZN3cub18CUB_300001_SM_10006detail8for_each13static_kernelINS2_12policy_hub_t12policy_500_tEmN6thrust24THRUST_300001_SM_1000_NS8cuda_cub20__uninitialized_fill7functorINS7_10device_ptrIiEEiEEEEvT0_T1_,@function
        .size           _ZN3cub18CUB_300001_SM_10006detail8for_each13static_kernelINS2_12policy_hub_t12policy_500_tEmN6thrust24THRUST_300001_SM_1000_NS8cuda_cub20__uninitialized_fill7functorINS7_10device_ptrIiEEiEEEEvT0_T1_,(.L_x_583 - _ZN3cub18CUB_300001_SM_10006detail8for_each13static_kernelINS2_12policy_hub_t12policy_500_tEmN6thrust24THRUST_300001_SM_1000_NS8cuda_cub20__uninitialized_fill7functorINS7_10device_ptrIiEEiEEEEvT0_T1_)
        .other          _ZN3cub18CUB_300001_SM_10006detail8for_each13static_kernelINS2_12policy_hub_t12policy_500_tEmN6thrust24THRUST_300001_SM_1000_NS8cuda_cub20__uninitialized_fill7functorINS7_10device_ptrIiEEiEEEEvT0_T1_,@"STO_CUDA_ENTRY STV_DEFAULT"
_ZN3cub18CUB_300001_SM_10006detail8for_each13static_kernelINS2_12policy_hub_t12policy_500_tEmN6thrust24THRUST_300001_SM_1000_NS8cuda_cub20__uninitialized_fill7functorINS7_10device_ptrIiEEiEEEEvT0_T1_:
.text._ZN3cub18CUB_300001_SM_10006detail8for_each13static_kernelINS2_12policy_hub_t12policy_500_tEmN6thrust24THRUST_300001_SM_1000_NS8cuda_cub20__uninitialized_fill7functorINS7_10device_ptrIiEEiEEEEvT0_T1_:
        /* <DEDUP_REMOVED lines=8> */
[----:B------:R-:W-:-:S09]  /*0080*/  UISETP.GE.U32.AND.EX UP0, UPT, UR7, URZ, UPT, UP0 ;  /* 0x000000ff0700728c */ /* 0x000fd2000bf06100 */
[----:B--2---:R-:W-:Y:S05]  /*0090*/  BRA.U !UP0, `(.L_x_569) ;  /* 0x0000000108287547 */ /* 0x004fea000b800000 */
[----:B------:R-:W0:Y:S01]  /*00a0*/  S2R R0, SR_TID.X ;  /* 0x0000000000007919 */ /* 0x000e220000002100 */
[----:B------:R-:W1:Y:S01]  /*00b0*/  LDCU.64 UR6, c[0x0][0x388] ;  /* 0x00007100ff0677ac */ /* 0x000e620008000a00 */
[----:B------:R-:W2:Y:S01]  /*00c0*/  LDC R5, c[0x0][0x390] ;  /* 0x0000e400ff057b82 */ /* 0x000ea20000000800 */
[----:B0-----:R-:W-:-:S05]  /*00d0*/  IADD3 R0, P0, PT, R0, UR4, RZ ;  /* 0x0000000400007c10 */ /* 0x001fca000ff1e0ff */
[----:B------:R-:W-:Y:S01]  /*00e0*/  IMAD.X R3, RZ, RZ, UR5, P0 ;  /* 0x00000005ff037e24 */ /* 0x000fe200080e06ff */
[----:B-1----:R-:W-:-:S04]  /*00f0*/  LEA R2, P0, R0, UR6, 0x2 ;  /* 0x0000000600027c11 */ /* 0x002fc8000f8010ff */
[----:B------:R-:W-:-:S05]  /*0100*/  LEA.HI.X R3, R0, UR7, R3, 0x2, P0 ;  /* 0x0000000700037c11 */ /* 0x000fca00080f1403 */
[----:B--2---:R-:W-:Y:S04]  /*0110*/  STG.E desc[UR8][R2.64], R5 ;  /* 0x0000000502007986 */ /* 0x004fe8000c101908 */
[----:B------:R-:W-:Y:S01]  /*0120*/  STG.E desc[UR8][R2.64+0x400], R5 ;  /* 0x0004000502007986 */ /* 0x000fe2000c101908 */
[----:B------:R-:W-:Y:S05]  /*0130*/  EXIT ;  /* 0x000000000000794d */ /* 0x000fea0003800000 */
.L_x_569:
[----:B------:R-:W0:Y:S01]  /*0140*/  S2R R0, SR_TID.X ;  /* 0x0000000000007919 */ /* 0x000e220000002100 */
[----:B------:R-:W-:Y:S01]  /*0150*/  IMAD.U32 R2, RZ, RZ, UR7 ;  /* 0x00000007ff027e24 */ /* 0x000fe2000f8e00ff */
[----:B------:R-:W1:Y:S01]  /*0160*/  LDCU.64 UR10, c[0x0][0x388] ;  /* 0x00007100ff0a77ac */ /* 0x000e620008000a00 */
[----:B------:R-:W-:Y:S01]  /*0170*/  IMAD.U32 R4, RZ, RZ, UR7 ;  /* 0x00000007ff047e24 */ /* 0x000fe2000f8e00ff */
[----:B0-----:R-:W-:-:S04]  /*0180*/  ISETP.LT.U32.AND P0, PT, R0, UR6, PT ;  /* 0x0000000600007c0c */ /* 0x001fc8000bf01070 */
[----:B------:R-:W-:Y:S01]  /*0190*/  ISETP.GT.U32.AND.EX P0, PT, R2, RZ, PT, P0 ;  /* 0x000000ff0200720c */ /* 0x000fe20003f04100 */
[C---:B------:R-:W-:Y:S01]  /*01a0*/  VIADD R2, R0.reuse, 0x100 ;  /* 0x0000010000027836 */ /* 0x040fe20000000000 */
[----:B------:R-:W-:-:S04]  /*01b0*/  IADD3 R0, P2, PT, R0, UR4, RZ ;  /* 0x0000000400007c10 */ /* 0x000fc8000ff5e0ff */
[----:B------:R-:W-:Y:S01]  /*01c0*/  ISETP.LT.U32.AND P1, PT, R2, UR6, PT ;  /* 0x0000000602007c0c */ /* 0x000fe2000bf21070 */
[----:B------:R-:W-:Y:S01]  /*01d0*/  IMAD.X R3, RZ, RZ, UR5, P2 ;  /* 0x00000005ff037e24 */ /* 0x000fe200090e06ff */
[----:B-1----:R-:W-:Y:S02]  /*01e0*/  LEA R2, P2, R0, UR10, 0x2 ;  /* 0x0000000a00027c11 */ /* 0x002fe4000f8410ff */
[----:B------:R-:W-:Y:S02]  /*01f0*/  ISETP.GT.U32.AND.EX P1, PT, R4, RZ, PT, P1 ;  /* 0x000000ff0400720c */ /* 0x000fe40003f24110 */
[----:B------:R-:W-:Y:S01]  /*0200*/  LEA.HI.X R3, R0, UR11, R3, 0x2, P2 ;  /* 0x0000000b00037c11 */ /* 0x000fe200090f1403 */
[----:B------:R-:W0:Y:S04]  /*0210*/  @P0 LDC R5, c[0x0][0x390] ;  /* 0x0000e400ff050b82 */ /* 0x000e280000000800 */
[----:B0-----:R0:W-:Y:S06]  /*0220*/  @P0 STG.E desc[UR8][R2.64], R5 ;  /* 0x0000000502000986 */ /* 0x0011ec000c101908 */
[----:B------:R-:W-:Y:S05]  /*0230*/  @!P1 EXIT ;  /* 0x000000000000994d */ /* 0x000fea0003800000 */
[----:B0-----:R-:W0:Y:S02]  /*0240*/  LDC R5, c[0x0][0x390] ;  /* 0x0000e400ff057b82 */ /* 0x001e240000000800 */
[----:B0-----:R-:W-:Y:S01]  /*0250*/  STG.E desc[UR8][R2.64+0x400], R5 ;  /* 0x0004000502007986 */ /* 0x001fe2000c101908 */
[----:B------:R-:W-:Y:S05]  /*0260*/  EXIT ;  /* 0x000000000000794d */ /* 0x000fea0003800000 */
.L_x_570:
        /* <DEDUP_REMOVED lines=9> */
.L_x_583:


//--------------------- .text._ZN3cub18CUB_300001_SM_10006detail11EmptyKernelIvEEvv --------------------------
	.section	.text._ZN3cub18CUB_300001_SM_10006detail11EmptyKernelIvEEvv,"ax",@progbits
	.align	128
        .global         _ZN3cub18CUB_300001_SM_10006detail11EmptyKernelIvEEvv
        .type           _ZN3cub18CUB_300001_SM_10006detail11EmptyKernelIvEEvv,@function
        .size           _ZN3cub18CUB_300001_SM_10006detail11EmptyKernelIvEEvv,(.L_x_584 - _ZN3cub18CUB_300001_SM_10006detail11EmptyKernelIvEEvv)
        .other          _ZN3cub18CUB_300001_SM_10006detail11EmptyKernelIvEEvv,@"STO_CUDA_ENTRY STV_DEFAULT"
_ZN3cub18CUB_300001_SM_10006detail11EmptyKernelIvEEvv:
.text._ZN3cub18CUB_300001_SM_10006detail11EmptyKernelIvEEvv:
[----:B------:R-:W-:Y:S01]  /*0000*/  LDC R1, c[0x0][0x37c] ;  /* 0x0000df00ff017b82 */ /* 0x000fe20000000800 */
[----:B------:R-:W-:Y:S05]  /*0010*/  EXIT ;  /* 0x000000000000794d */ /* 0x000fea0003800000 */
.L_x_571:
        /* <DEDUP_REMOVED lines=14> */
.L_x_584:


//--------------------- .nv.shared._ZN3cub18CUB_300001_SM_10006detail6reduce28DeviceReduceSingleTileKernelINS2_10policy_hubIdyN4cuda3std3__44plusIdEEE10Policy1000EPdSC_iS9_ddNS7_10__identityEEEvT0_T1_T2_T3_T4_T6_ --------------------------
	.section	.nv.shared._ZN3cub18CUB_300001_SM_10006detail6reduce28DeviceReduceSingleTileKernelINS2_10policy_hubIdyN4cuda3std3__44plusIdEEE10Policy1000EPdSC_iS9_ddNS7_10__identityEEEvT0_T1_T2_T3_T4_T6_,"aw",@nobits
	.sectionflags	@""
	.align	8
.nv.shared._ZN3cub18CUB_300001_SM_10006detail6reduce28DeviceReduceSingleTileKernelINS2_10policy_hubIdyN4cuda3std3__44plusIdEEE10Policy1000EPdSC_iS9_ddNS7_10__identityEEEvT0_T1_T2_T3_T4_T6_:
	.zero		1176


//--------------------- .nv.shared.reserved.0     --------------------------
	.section	.nv.shared.reserved.0,"aw",@nobits
	.weak		__nv_reservedSMEM_offset_0_alias
	.size		__nv_reservedSMEM_offset_0_alias, 0, 64
	.other		__nv_reservedSMEM_offset_0_alias,@"STO_CUDA_RESERVED_SHARED STV_DEFAULT"
__nv_reservedSMEM_offset_0_alias:
	.zero		0
	.zero		64


//--------------------- .nv.global                --------------------------
	.section	.nv.global,"aw",@nobits
.nv.global:
	.type		_ZN34_INTERNAL_54ca28ca_4_k_cu_73a1bb046thrust24THRUST_300001_SM_1000_NS3seqE,@object
	.size		_ZN34_INTERNAL_54ca28ca_4_k_cu_73a1bb046thrust24THRUST_300001_SM_1000_NS3seqE,(_ZN34_INTERNAL_54ca28ca_4_k_cu_73a1bb044cuda3std3__48in_placeE - _ZN34_INTERNAL_54ca28ca_4_k_cu_73a1bb046thrust24THRUST_300001_SM_1000_NS3seqE)
_ZN34_INTERNAL_54ca28ca_4_k_cu_73a1bb046thrust24THRUST_300001_SM_1000_NS3seqE:
	.zero		1
	.type		_ZN34_INTERNAL_54ca28ca_4_k_cu_73a1bb044cuda3std3__48in_placeE,@object
	.size		_ZN34_INTERNAL_54ca28ca_4_k_cu_73a1bb044cuda3std3__48in_placeE,(_ZN34_INTERNAL_54ca28ca_4_k_cu_73a1bb044cuda3std6ranges3__45__cpo4sizeE - _ZN34_INTERNAL_54ca28ca_4_k_cu_73a1bb044cuda3std3__48in_placeE)
_ZN34_INTERNAL_54ca28ca_4_k_cu_73a1bb044cuda3std3__48in_placeE:
	.zero		1
	.type		_ZN34_INTERNAL_54ca28ca_4_k_cu_73a1bb044cuda3std6ranges3__45__cpo4sizeE,@object
	.size		_ZN34_INTERNAL_54ca28ca_4_k_cu_73a1bb044cuda3std6ranges3__45__cpo4sizeE,(_ZN34_INTERNAL_54ca28ca_4_k_cu_73a1bb046thrust24THRUST_300001_SM_1000_NS12placeholders2_3E - _ZN34_INTERNAL_54ca28ca_4_k_cu_73a1bb044cuda3std6ranges3__45__cpo4sizeE)
_ZN34_INTERNAL_54ca28ca_4_k_cu_73a1bb044cuda3std6ranges3__45__cpo4sizeE:
	.zero		1
	.type		_ZN34_INTERNAL_54ca28ca_4_k_cu_73a1bb046thrust24THRUST_300001_SM_1000_NS12placeholders2_3E,@object
	.size		_ZN34_INTERNAL_54ca28ca_4_k_cu_73a1bb046thrust24THRUST_300001_SM_1000_NS12placeholders2_3E,(_ZN34_INTERNAL_54ca28ca_4_k_cu_73a1bb044cuda3std3__45__cpo6cbeginE - _ZN34_INTERNAL_54ca28ca_4_k_cu_73a1bb046thrust24THRUST_300001_SM_1000_NS12placeholders2_3E)
_ZN34_INTERNAL_54ca28ca_4_k_cu_73a1bb046thrust24THRUST_300001_SM_1000_NS12placeholders2_3E:
	.zero		1
	.type		_ZN34_INTERNAL_54ca28ca_4_k_cu_73a1bb044cuda3std3__45__cpo6cbeginE,@object
	.size		_ZN34_INTERNAL_54ca28ca_4_k_cu_73a1bb044cuda3std3__45__cpo6cbeginE,(_ZN34_INTERNAL_54ca28ca_4_k_cu_73a1bb044cuda3std6ranges3__45__cpo6cbeginE - _ZN34_INTERNAL_54ca28ca_4_k_cu_73a1bb044cuda3std3__45__cpo6cbeginE)
_ZN34_INTERNAL_54ca28ca_4_k_cu_73a1bb044cuda3std3__45__cpo6cbeginE:
	.zero		1
	.type		_ZN34_INTERNAL_54ca28ca_4_k_cu_73a1bb044cuda3std6ranges3__45__cpo6cbeginE,@object
	.size		_ZN34_INTERNAL_54ca28ca_4_k_cu_73a1bb044cuda3std6ranges3__45__cpo6cbeginE,(_ZN34_INTERNAL_54ca28ca_4_k_cu_73a1bb046thrust24THRUST_300001_SM_1000_NS12placeholders2_7E - _ZN34_INTERNAL_54ca28ca_4_k_cu_73a1bb044cuda3std6ranges3__45__cpo6cbeginE)
_ZN34_INTERNAL_54ca28ca_4_k_cu_73a1bb044cuda3std6ranges3__45__cpo6cbeginE:
	.zero		1
	.type		_ZN34_INTERNAL_54ca28ca_4_k_cu_73a1bb046thrust24THRUST_300001_SM_1000_NS12placeholders2_7E,@object
	.size		_ZN34_INTERNAL_54ca28ca_4_k_cu_73a1bb046thrust24THRUST_300001_SM_1000_NS12placeholders2_7E,(_ZN34_INTERNAL_54ca28ca_4_k_cu_73a1bb044cuda3std3__45__cpo7crbeginE - _ZN34_INTERNAL_54ca28ca_4_k_cu_73a1bb046thrust24THRUST_300001_SM_1000_NS12placeholders2_7E)
_ZN34_INTERNAL_54ca28ca_4_k_cu_73a1bb046thrust24THRUST_300001_SM_1000_NS12placeholders2_7E:
	.zero		1
	.type		_ZN34_INTERNAL_54ca28ca_4_k_cu_73a1bb044cuda3std3__45__cpo7crbeginE,@object
	.size		_ZN34_INTERNAL_54ca28ca_4_k_cu_73a1bb044cuda3std3__45__cpo7crbeginE,(_ZN34_INTERNAL_54ca28ca_4_k_cu_73a1bb044cuda3std6ranges3__45__cpo4nextE - _ZN34_INTERNAL_54ca28ca_4_k_cu_73a1bb044cuda3std3__45__cpo7crbeginE)
_ZN34_INTERNAL_54ca28ca_4_k_cu_73a1bb044cuda3std3__45__cpo7crbeginE:
	.zero		1
	.type		_ZN34_INTERNAL_54ca28ca_4_k_cu_73a1bb044cuda3std6ranges3__45__cpo4nextE,@object
	.size		_ZN34_INTERNAL_54ca28ca_4_k_cu_73a1bb044cuda3std6ranges3__45__cpo4nextE,(_ZN34_INTERNAL_54ca28ca_4_k_cu_73a1bb044cuda3std6ranges3__45__cpo4swapE - _ZN34_INTERNAL_54ca28ca_4_k_cu_73a1bb044cuda3std6ranges3__45__cpo4nextE)
_ZN34_INTERNAL_54ca28ca_4_k_cu_73a1bb044cuda3std6ranges3__45__cpo4nextE:
	.zero		1
	.type		_ZN34_INTERNAL_54ca28ca_4_k_cu_73a1bb044cuda3std6ranges3__45__cpo4swapE,@object
	.size		_ZN34_INTERNAL_54ca28ca_4_k_cu_73a1bb044cuda3std6ranges3__45__cpo4swapE,(_ZN34_INTERNAL_54ca28ca_4_k_cu_73a1bb046thrust24THRUST_300001_SM_1000_NS8cuda_cub10par_nosyncE - _ZN34_INTERNAL_54ca28ca_4_k_cu_73a1bb044cuda3std6ranges3__45__cpo4swapE)
_ZN34_INTERNAL_54ca28ca_4_k_cu_73a1bb044cuda3std6ranges3__45__cpo4swapE:
	.zero		1
	.type		_ZN34_INTERNAL_54ca28ca_4_k_cu_73a1bb046thrust24THRUST_300001_SM_1000_NS8cuda_cub10par_nosyncE,@object
	.size		_ZN34_INTERNAL_54ca28ca_4_k_cu_73a1bb046thrust24THRUST_300001_SM_1000_NS8cuda_cub10par_nosyncE,(_ZN34_INTERNAL_54ca28ca_4_k_cu_73a1bb046thrust24THRUST_300001_SM_1000_NS12placeholders2_9E - _ZN34_INTERNAL_54ca28ca_4_k_cu_73a1bb046thrust24THRUST_300001_SM_1000_NS8cuda_cub10par_nosyncE)
_ZN34_INTERNAL_54ca28ca_4_k_cu_73a1bb046thrust24THRUST_300001_SM_1000_NS8cuda_cub10par_nosyncE:
	.zero		1
	.type		_ZN34_INTERNAL_54ca28ca_4_k_cu_73a1bb046thrust24THRUST_300001_SM_1000_NS12placeholders2_9E,@object
	.size		_ZN34_INTERNAL_54ca28ca_4_k_cu_73a1bb046thrust24THRUST_300001_SM_1000_NS12placeholders2_9E,(_ZN34_INTERNAL_54ca28ca_4_k_cu_73a1bb044cuda3std3__436_GLOBAL__N__54ca28ca_4_k_cu_73a1bb046ignoreE - _ZN34_INTERNAL_54ca28ca_4_k_cu_73a1bb046thrust24THRUST_300001_SM_1000_NS12placeholders2_9E)
_ZN34_INTERNAL_54ca28ca_4_k_cu_73a1bb046thrust24THRUST_300001_SM_1000_NS12placeholders2_9E:
	.zero		1
	.type		_ZN34_INTERNAL_54ca28ca_4_k_cu_73a1bb044cuda3std3__436_GLOBAL__N__54ca28ca_4_k_cu_73a1bb046ignoreE,@object
	.size		_ZN34_INTERNAL_54ca28ca_4_k_cu_73a1bb044cuda3std3__436_GLOBAL__N__54ca28ca_4_k_cu_73a1bb046ignoreE,(_ZN34_INTERNAL_54ca28ca_4_k_cu_73a1bb044cuda3std6ranges3__45__cpo4dataE - _ZN34_INTERNAL_54ca28ca_4_k_cu_73a1bb044cuda3std3__436_GLOBAL__N__54ca28ca_4_k_cu_73a1bb046ignoreE)
_ZN34_INTERNAL_54ca28ca_4_k_cu_73a1bb044cuda3std3__436_GLOBAL__N__54ca28ca_4_k_cu_73a1bb046ignoreE:
	.zero		1
	.type		_ZN34_INTERNAL_54ca28ca_4_k_cu_73a1bb044cuda3std6ranges3__45__cpo4dataE,@object
	.size		_ZN34_INTERNAL_54ca28ca_4_k_cu_73a1bb044cuda3std6ranges3__45__cpo4dataE,(_ZN34_INTERNAL_54ca28ca_4_k_cu_73a1bb046thrust24THRUST_300001_SM_1000_NS12placeholders2_1E - _ZN34_INTERNAL_54ca28ca_4_k_cu_73a1bb044cuda3std6ranges3__45__cpo4dataE)
_ZN34_INTERNAL_54ca28ca_4_k_cu_73a1bb044cuda3std6ranges3__45__cpo4dataE:
	.zero		1
	.type		_ZN34_INTERNAL_54ca28ca_4_k_cu_73a1bb046thrust24THRUST_300001_SM_1000_NS12placeholders2_1E,@object
	.size		_ZN34_INTERNAL_54ca28ca_4_k_cu_73a1bb046thrust24THRUST_300001_SM_1000_NS12placeholders2_1E,(_ZN34_INTERNAL_54ca28ca_4_k_cu_73a1bb044cuda3std3__45__cpo5beginE - _ZN34_INTERNAL_54ca28ca_4_k_cu_73a1bb046thrust24THRUST_300001_SM_1000_NS12placeholders2_1E)
_ZN34_INTERNAL_54ca28ca_4_k_cu_73a1bb046thrust24THRUST_300001_SM_1000_NS12placeholders2_1E:
	.zero		1
	.type		_ZN34_INTERNAL_54ca28ca_4_k_cu_73a1bb044cuda3std3__45__cpo5beginE,@object
	.size		_ZN34_INTERNAL_54ca28ca_4_k_cu_73a1bb044cuda3std3__45__cpo5beginE,(_ZN34_INTERNAL_54ca28ca_4_k_cu_73a1bb044cuda3std6ranges3__45__cpo5beginE - _ZN34_INTERNAL_54ca28ca_4_k_cu_73a1bb044cuda3std3__45__cpo5beginE)
_ZN34_INTERNAL_54ca28ca_4_k_cu_73a1bb044cuda3std3__45__cpo5beginE:
	.zero		1
	.type		_ZN34_INTERNAL_54ca28ca_4_k_cu_73a1bb044cuda3std6ranges3__45__cpo5beginE,@object
	.size		_ZN34_INTERNAL_54ca28ca_4_k_cu_73a1bb044cuda3std6ranges3__45__cpo5beginE,(_ZN34_INTERNAL_54ca28ca_4_k_cu_73a1bb046thrust24THRUST_300001_SM_1000_NS12placeholders2_5E - _ZN34_INTERNAL_54ca28ca_4_k_cu_73a1bb044cuda3std6ranges3__45__cpo5beginE)
_ZN34_INTERNAL_54ca28ca_4_k_cu_73a1bb044cuda3std6ranges3__45__cpo5beginE:
	.zero		1
	.type		_ZN34_INTERNAL_54ca28ca_4_k_cu_73a1bb046thrust24THRUST_300001_SM_1000_NS12placeholders2_5E,@object
	.size		_ZN34_INTERNAL_54ca28ca_4_k_cu_73a1bb046thrust24THRUST_300001_SM_1000_NS12placeholders2_5E,(_ZN34_INTERNAL_54ca28ca_4_k_cu_73a1bb044cuda3std3__45__cpo6rbeginE - _ZN34_INTERNAL_54ca28ca_4_k_cu_73a1bb046thrust24THRUST_300001_SM_1000_NS12placeholders2_5E)
_ZN34_INTERNAL_54ca28ca_4_k_cu_73a1bb046thrust24THRUST_300001_SM_1000_NS12placeholders2_5E:
	.zero		1
	.type		_ZN34_INTERNAL_54ca28ca_4_k_cu_73a1bb044cuda3std3__45__cpo6rbeginE,@object
	.size		_ZN34_INTERNAL_54ca28ca_4_k_cu_73a1bb044cuda3std3__45__cpo6rbeginE,(_ZN34_INTERNAL_54ca28ca_4_k_cu_73a1bb044cuda3std6ranges3__45__cpo7advanceE - _ZN34_INTERNAL_54ca28ca_4_k_cu_73a1bb044cuda3std3__45__cpo6rbeginE)
_ZN34_INTERNAL_54ca28ca_4_k_cu_73a1bb044cuda3std3__45__cpo6rbeginE:
	.zero		1
	.type		_ZN34_INTERNAL_54ca28ca_4_k_cu_73a1bb044cuda3std6ranges3__45__cpo7advanceE,@object
	.size		_ZN34_INTERNAL_54ca28ca_4_k_cu_73a1bb044cuda3std6ranges3__45__cpo7advanceE,(_ZN34_INTERNAL_54ca28ca_4_k_cu_73a1bb044cuda3std3__47nulloptE - _ZN34_INTERNAL_54ca28ca_4_k_cu_73a1bb044cuda3std6ranges3__45__cpo7advanceE)
_ZN34_INTERNAL_54ca28ca_4_k_cu_73a1bb044cuda3std6ranges3__45__cpo7advanceE:
	.zero		1
	.type		_ZN34_INTERNAL_54ca28ca_4_k_cu_73a1bb044cuda3std3__47nulloptE,@object
	.size		_ZN34_INTERNAL_54ca28ca_4_k_cu_73a1bb044cuda3std3__47nulloptE,(_ZN34_INTERNAL_54ca28ca_4_k_cu_73a1bb044cuda3std6ranges3__45__cpo8distanceE - _ZN34_INTERNAL_54ca28ca_4_k_cu_73a1bb044cuda3std3__47nulloptE)
_ZN34_INTERNAL_54ca28ca_4_k_cu_73a1bb044cuda3std3__47nulloptE:
	.zero		1
	.type		_ZN34_INTERNAL_54ca28ca_4_k_cu_73a1bb044cuda3std6ranges3__45__cpo8distanceE,@object
	.size		_ZN34_INTERNAL_54ca28ca_4_k_cu_73a1bb044cuda3std6ranges3__45__cpo8distanceE,(_ZN34_INTERNAL_54ca28ca_4_k_cu_73a1bb046thrust24THRUST_300001_SM_1000_NS12placeholders3_10E - _ZN34_INTERNAL_54ca28ca_4_k_cu_73a1bb044cuda3std6ranges3__45__cpo8distanceE)
_ZN34_INTERNAL_54ca28ca_4_k_cu_73a1bb044cuda3std6ranges3__45__cpo8distanceE:
	.zero		1
	.type		_ZN34_INTERNAL_54ca28ca_4_k_cu_73a1bb046thrust24THRUST_300001_SM_1000_NS12placeholders3_10E,@object
	.size		_ZN34_INTERNAL_54ca28ca_4_k_cu_73a1bb046thrust24THRUST_300001_SM_1000_NS12placeholders3_10E,(_ZN34_INTERNAL_54ca28ca_4_k_cu_73a1bb044cuda3std3__419piecewise_constructE - _ZN34_INTERNAL_54ca28ca_4_k_cu_73a1bb046thrust24THRUST_300001_SM_1000_NS12placeholders3_10E)
_ZN34_INTERNAL_54ca28ca_4_k_cu_73a1bb046thrust24THRUST_300001_SM_1000_NS12placeholders3_10E:
	.zero		1
	.type		_ZN34_INTERNAL_54ca28ca_4_k_cu_73a1bb044cuda3std3__419piecewise_constructE,@object
	.size		_ZN34_INTERNAL_54ca28ca_4_k_cu_73a1bb044cuda3std3__419piecewise_constructE,(_ZN34_INTERNAL_54ca28ca_4_k_cu_73a1bb044cuda3std6ranges3__45__cpo5cdataE - _ZN34_INTERNAL_54ca28ca_4_k_cu_73a1bb044cuda3std3__419piecewise_constructE)
_ZN34_INTERNAL_54ca28ca_4_k_cu_73a1bb044cuda3std3__419piecewise_constructE:
	.zero		1
	.type		_ZN34_INTERNAL_54ca28ca_4_k_cu_73a1bb044cuda3std6ranges3__45__cpo5cdataE,@object
	.size		_ZN34_INTERNAL_54ca28ca_4_k_cu_73a1bb044cuda3std6ranges3__45__cpo5cdataE,(_ZN34_INTERNAL_54ca28ca_4_k_cu_73a1bb046thrust24THRUST_300001_SM_1000_NS12placeholders2_2E - _ZN34_INTERNAL_54ca28ca_4_k_cu_73a1bb044cuda3std6ranges3__45__cpo5cdataE)
_ZN34_INTERNAL_54ca28ca_4_k_cu_73a1bb044cuda3std6ranges3__45__cpo5cdataE:
	.zero		1
	.type		_ZN34_INTERNAL_54ca28ca_4_k_cu_73a1bb046thrust24THRUST_300001_SM_1000_NS12placeholders2_2E,@object
	.size		_ZN34_INTERNAL_54ca28ca_4_k_cu_73a1bb046thrust24THRUST_300001_SM_1000_NS12placeholders2_2E,(_ZN34_INTERNAL_54ca28ca_4_k_cu_73a1bb044cuda3std3__45__cpo3endE - _ZN34_INTERNAL_54ca28ca_4_k_cu_73a1bb046thrust24THRUST_300001_SM_1000_NS12placeholders2_2E)
_ZN34_INTERNAL_54ca28ca_4_k_cu_73a1bb046thrust24THRUST_300001_SM_1000_NS12placeholders2_2E:
	.zero		1
	.type		_ZN34_INTERNAL_54ca28ca_4_k_cu_73a1bb044cuda3std3__45__cpo3endE,@object
	.size		_ZN34_INTERNAL_54ca28ca_4_k_cu_73a1bb044cuda3std3__45__cpo3endE,(_ZN34_INTERNAL_54ca28ca_4_k_cu_73a1bb044cuda3std6ranges3__45__cpo3endE - _ZN34_INTERNAL_54ca28ca_4_k_cu_73a1bb044cuda3std3__45__cpo3endE)
_ZN34_INTERNAL_54ca28ca_4_k_cu_73a1bb044cuda3std3__45__cpo3endE:
	.zero		1
	.type		_ZN34_INTERNAL_54ca28ca_4_k_cu_73a1bb044cuda3std6ranges3__45__cpo3endE,@object
	.size		_ZN34_INTERNAL_54ca28ca_4_k_cu_73a1bb044cuda3std6ranges3__45__cpo3endE,(_ZN34_INTERNAL_54ca28ca_4_k_cu_73a1bb046thrust24THRUST_300001_SM_1000_NS12placeholders2_6E - _ZN34_INTERNAL_54ca28ca_4_k_cu_73a1bb044cuda3std6ranges3__45__cpo3endE)
_ZN34_INTERNAL_54ca28ca_4_k_cu_73a1bb044cuda3std6ranges3__45__cpo3endE:
	.zero		1
	.type		_ZN34_INTERNAL_54ca28ca_4_k_cu_73a1bb046thrust24THRUST_300001_SM_1000_NS12placeholders2_6E,@object
	.size		_ZN34_INTERNAL_54ca28ca_4_k_cu_73a1bb046thrust24THRUST_300001_SM_1000_NS12placeholders2_6E,(_ZN34_INTERNAL_54ca28ca_4_k_cu_73a1bb044cuda3std3__45__cpo4rendE - _ZN34_INTERNAL_54ca28ca_4_k_cu_73a1bb046thrust24THRUST_300001_SM_1000_NS12placeholders2_6E)
_ZN34_INTERNAL_54ca28ca_4_k_cu_73a1bb046thrust24THRUST_300001_SM_1000_NS12placeholders2_6E:
	.zero		1
	.type		_ZN34_INTERNAL_54ca28ca_4_k_cu_73a1bb044cuda3std3__45__cpo4rendE,@object
	.size		_ZN34_INTERNAL_54ca28ca_4_k_cu_73a1bb044cuda3std3__45__cpo4rendE,(_ZN34_INTERNAL_54ca28ca_4_k_cu_73a1bb044cuda3std6ranges3__45__cpo9iter_swapE - _ZN34_INTERNAL_54ca28ca_4_k_cu_73a1bb044cuda3std3__45__cpo4rendE)
_ZN34_INTERNAL_54ca28ca_4_k_cu_73a1bb044cuda3std3__45__cpo4rendE:
	.zero		1
	.type		_ZN34_INTERNAL_54ca28ca_4_k_cu_73a1bb044cuda3std6ranges3__45__cpo9iter_swapE,@object
	.size		_ZN34_INTERNAL_54ca28ca_4_k_cu_73a1bb044cuda3std6ranges3__45__cpo9iter_swapE,(_ZN34_INTERNAL_54ca28ca_4_k_cu_73a1bb044cuda3std3__48unexpectE - _ZN34_INTERNAL_54ca28ca_4_k_cu_73a1bb044cuda3std6ranges3__45__cpo9iter_swapE)
_ZN34_INTERNAL_54ca28ca_4_k_cu_73a1bb044cuda3std6ranges3__45__cpo9iter_swapE:
	.zero		1
	.type		_ZN34_INTERNAL_54ca28ca_4_k_cu_73a1bb044cuda3std3__48unexpectE,@object
	.size		_ZN34_INTERNAL_54ca28ca_4_k_cu_73a1bb044cuda3std3__48unexpectE,(_ZN34_INTERNAL_54ca28ca_4_k_cu_73a1bb046thrust24THRUST_300001_SM_1000_NS8cuda_cub3parE - _ZN34_INTERNAL_54ca28ca_4_k_cu_73a1bb044cuda3std3__48unexpectE)
_ZN34_INTERNAL_54ca28ca_4_k_cu_73a1bb044cuda3std3__48unexpectE:
	.zero		1
	.type		_ZN34_INTERNAL_54ca28ca_4_k_cu_73a1bb046thrust24THRUST_300001_SM_1000_NS8cuda_cub3parE,@object
	.size		_ZN34_INTERNAL_54ca28ca_4_k_cu_73a1bb046thrust24THRUST_300001_SM_1000_NS8cuda_cub3parE,(_ZN34_INTERNAL_54ca28ca_4_k_cu_73a1bb046thrust24THRUST_300001_SM_1000_NS12placeholders2_4E - _ZN34_INTERNAL_54ca28ca_4_k_cu_73a1bb046thrust24THRUST_300001_SM_1000_NS8cuda_cub3parE)
_ZN34_INTERNAL_54ca28ca_4_k_cu_73a1bb046thrust24THRUST_300001_SM_1000_NS8cuda_cub3parE:
	.zero		1
	.type		_ZN34_INTERNAL_54ca28ca_4_k_cu_73a1bb046thrust24THRUST_300001_SM_1000_NS12placeholders2_4E,@object
	.size		_ZN34_INTERNAL_54ca28ca_4_k_cu_73a1bb046thrust24THRUST_300001_SM_1000_NS12placeholders2_4E,(_ZN34_INTERNAL_54ca28ca_4_k_cu_73a1bb044cuda3std3__45__cpo4cendE - _ZN34_INTERNAL_54ca28ca_4_k_cu_73a1bb046thrust24THRUST_300001_SM_1000_NS12placeholders2_4E)
_ZN34_INTERNAL_54ca28ca_4_k_cu_73a1bb046thrust24THRUST_300001_SM_1000_NS12placeholders2_4E:
	.zero		1
	.type		_ZN34_INTERNAL_54ca28ca_4_k_cu_73a1bb044cuda3std3__45__cpo4cendE,@object
	.size		_ZN34_INTERNAL_54ca28ca_4_k_cu_73a1bb044cuda3std3__45__cpo4cendE,(_ZN34_INTERNAL_54ca28ca_4_k_cu_73a1bb044cuda3std6ranges3__45__cpo4cendE - _ZN34_INTERNAL_54ca28ca_4_k_cu_73a1bb044cuda3std3__45__cpo4cendE)
_ZN34_INTERNAL_54ca28ca_4_k_cu_73a1bb044cuda3std3__45__cpo4cendE:
	.zero		1
	.type		_ZN34_INTERNAL_54ca28ca_4_k_cu_73a1bb044cuda3std6ranges3__45__cpo4cendE,@object
	.size		_ZN34_INTERNAL_54ca28ca_4_k_cu_73a1bb044cuda3std6ranges3__45__cpo4cendE,(_ZN34_INTERNAL_54ca28ca_4_k_cu_73a1bb044cuda3std3__420unreachable_sentinelE - _ZN34_INTERNAL_54ca28ca_4_k_cu_73a1bb044cuda3std6ranges3__45__cpo4cendE)
_ZN34_INTERNAL_54ca28ca_4_k_cu_73a1bb044cuda3std6ranges3__45__cpo4cendE:
	.zero		1
	.type		_ZN34_INTERNAL_54ca28ca_4_k_cu_73a1bb044cuda3std3__420unreachable_sentinelE,@object
	.size		_ZN34_INTERNAL_54ca28ca_4_k_cu_73a1bb044cuda3std3__420unreachable_sentinelE,(_ZN34_INTERNAL_54ca28ca_4_k_cu_73a1bb044cuda3std6ranges3__45__cpo5ssizeE - _ZN34_INTERNAL_54ca28ca_4_k_cu_73a1bb044cuda3std3__420unreachable_sentinelE)
_ZN34_INTERNAL_54ca28ca_4_k_cu_73a1bb044cuda3std3__420unreachable_sentinelE:
	.zero		1
	.type		_ZN34_INTERNAL_54ca28ca_4_k_cu_73a1bb044cuda3std6ranges3__45__cpo5ssizeE,@object
	.size		_ZN34_INTERNAL_54ca28ca_4_k_cu_73a1bb044cuda3std6ranges3__45__cpo5ssizeE,(_ZN34_INTERNAL_54ca28ca_4_k_cu_73a1bb046thrust24THRUST_300001_SM_1000_NS12placeholders2_8E - _ZN34_INTERNAL_54ca28ca_4_k_cu_73a1bb044cuda3std6ranges3__45__cpo5ssizeE)
_ZN34_INTERNAL_54ca28ca_4_k_cu_73a1bb044cuda3std6ranges3__45__cpo5ssizeE:
	.zero		1
	.type		_ZN34_INTERNAL_54ca28ca_4_k_cu_73a1bb046thrust24THRUST_300001_SM_1000_NS12placeholders2_8E,@object
	.size		_ZN34_INTERNAL_54ca28ca_4_k_cu_73a1bb046thrust24THRUST_300001_SM_1000_NS12placeholders2_8E,(_ZN34_INTERNAL_54ca28ca_4_k_cu_73a1bb044cuda3std3__45__cpo5crendE - _ZN34_INTERNAL_54ca28ca_4_k_cu_73a1bb046thrust24THRUST_300001_SM_1000_NS12placeholders2_8E)
_ZN34_INTERNAL_54ca28ca_4_k_cu_73a1bb046thrust24THRUST_300001_SM_1000_NS12placeholders2_8E:
	.zero		1
	.type		_ZN34_INTERNAL_54ca28ca_4_k_cu_73a1bb044cuda3std3__45__cpo5crendE,@object
	.size		_ZN34_INTERNAL_54ca28ca_4_k_cu_73a1bb044cuda3std3__45__cpo5crendE,(_ZN34_INTERNAL_54ca28ca_4_k_cu_73a1bb044cuda3std6ranges3__45__cpo4prevE - _ZN34_INTERNAL_54ca28ca_4_k_cu_73a1bb044cuda3std3__45__cpo5crendE)
_ZN34_INTERNAL_54ca28ca_4_k_cu_73a1bb044cuda3std3__45__cpo5crendE:
	.zero		1
	.type		_ZN34_INTERNAL_54ca28ca_4_k_cu_73a1bb044cuda3std6ranges3__45__cpo4prevE,@object
	.size		_ZN34_INTERNAL_54ca28ca_4_k_cu_73a1bb044cuda3std6ranges3__45__cpo4prevE,(_ZN34_INTERNAL_54ca28ca_4_k_cu_73a1bb044cuda3std6ranges3__45__cpo9iter_moveE - _ZN34_INTERNAL_54ca28ca_4_k_cu_73a1bb044cuda3std6ranges3__45__cpo4prevE)
_ZN34_INTERNAL_54ca28ca_4_k_cu_73a1bb044cuda3std6ranges3__45__cpo4prevE:
	.zero		1
	.type		_ZN34_INTERNAL_54ca28ca_4_k_cu_73a1bb044cuda3std6ranges3__45__cpo9iter_moveE,@object
	.size		_ZN34_INTERNAL_54ca28ca_4_k_cu_73a1bb044cuda3std6ranges3__45__cpo9iter_moveE,(_ZN34_INTERNAL_54ca28ca_4_k_cu_73a1bb046thrust24THRUST_300001_SM_1000_NS6system6detail10sequential3seqE - _ZN34_INTERNAL_54ca28ca_4_k_cu_73a1bb044cuda3std6ranges3__45__cpo9iter_moveE)
_ZN34_INTERNAL_54ca28ca_4_k_cu_73a1bb044cuda3std6ranges3__45__cpo9iter_moveE:
	.zero		1
	.type		_ZN34_INTERNAL_54ca28ca_4_k_cu_73a1bb046thrust24THRUST_300001_SM_1000_NS6system6detail10sequential3seqE,@object
	.size		_ZN34_INTERNAL_54ca28ca_4_k_cu_73a1bb046thrust24THRUST_300001_SM_1000_NS6system6detail10sequential3seqE,(.L_31 - _ZN34_INTERNAL_54ca28ca_4_k_cu_73a1bb046thrust24THRUST_300001_SM_1000_NS6system6detail10sequential3seqE)
_ZN34_INTERNAL_54ca28ca_4_k_cu_73a1bb046thrust24THRUST_300001_SM_1000_NS6system6detail10sequential3seqE:
	.zero		1
.L_31:


//--------------------- .nv.shared._ZN3cub18CUB_300001_SM_10006detail6reduce18DeviceReduceKernelINS2_10policy_hubIdyN4cuda3std3__44plusIdEEE10Policy1000EN6thrust24THRUST_300001_SM_1000_NS6detail15normal_iteratorINSD_10device_ptrIiEEEEyS9_d10pi_functorEEvT0_PT3_T1_NS0_13GridEvenShareISN_EET2_T4_ --------------------------
	.section	.nv.shared._ZN3cub18CUB_300001_SM_10006detail6reduce18DeviceReduceKernelINS2_10policy_hubIdyN4cuda3std3__44plusIdEEE10Policy1000EN6thrust24THRUST_300001_SM_1000_NS6detail15normal_iteratorINSD_10device_ptrIiEEEEyS9_d10pi_functorEEvT0_PT3_T1_NS0_13GridEvenShareISN_EET2_T4_,"aw",@nobits
	.sectionflags	@""
	.align	8
.nv.shared._ZN3cub18CUB_300001_SM_10006detail6reduce18DeviceReduceKernelINS2_10policy_hubIdyN4cuda3std3__44plusIdEEE10Policy1000EN6thrust24THRUST_300001_SM_1000_NS6detail15normal_iteratorINSD_10device_ptrIiEEEEyS9_d10pi_functorEEvT0_PT3_T1_NS0_13GridEvenShareISN_EET2_T4_:
	.zero		1176


//--------------------- .nv.shared._ZN3cub18CUB_300001_SM_10006detail6reduce28DeviceReduceSingleTileKernelINS2_10policy_hubIdyN4cuda3std3__44plusIdEEE10Policy1000EN6thrust24THRUST_300001_SM_1000_NS6detail15normal_iteratorINSD_10device_ptrIiEEEEPdyS9_dd10pi_functorEEvT0_T1_T2_T3_T4_T6_ --------------------------
	.section	.nv.shared._ZN3cub18CUB_300001_SM_10006detail6reduce28DeviceReduceSingleTileKernelINS2_10policy_hubIdyN4cuda3std3__44plusIdEEE10Policy1000EN6thrust24THRUST_300001_SM_1000_NS6detail15normal_iteratorINSD_10device_ptrIiEEEEPdyS9_dd10pi_functorEEvT0_T1_T2_T3_T4_T6_,"aw",@nobits
	.sectionflags	@""
	.align	8
.nv.shared._ZN3cub18CUB_300001_SM_10006detail6reduce28DeviceReduceSingleTileKernelINS2_10policy_hubIdyN4cuda3std3__44plusIdEEE10Policy1000EN6thrust24THRUST_300001_SM_1000_NS6detail15normal_iteratorINSD_10device_ptrIiEEEEPdyS9_dd10pi_functorEEvT0_T1_T2_T3_T4_T6_:
	.zero		1176


//--------------------- .nv.shared._ZN3cub18CUB_300001_SM_10006detail6reduce28DeviceReduceSingleTileKernelINS2_10policy_hubIdjN4cuda3std3__44plusIdEEE10Policy1000EPdSC_iS9_ddNS7_10__identityEEEvT0_T1_T2_T3_T4_T6_ --------------------------
	.section	.nv.shared._ZN3cub18CUB_300001_SM_10006detail6reduce28DeviceReduceSingleTileKernelINS2_10policy_hubIdjN4cuda3std3__44plusIdEEE10Policy1000EPdSC_iS9_ddNS7_10__identityEEEvT0_T1_T2_T3_T4_T6_,"aw",@nobits
	.sectionflags	@""
	.align	8
.nv.shared._ZN3cub18CUB_300001_SM_10006detail6reduce28DeviceReduceSingleTileKernelINS2_10policy_hubIdjN4cuda3std3__44plusIdEEE10Policy1000EPdSC_iS9_ddNS7_10__identityEEEvT0_T1_T2_T3_T4_T6_:
	.zero		1216


//--------------------- .nv.shared._ZN3cub18CUB_300001_SM_10006detail6reduce18DeviceReduceKernelINS2_10policy_hubIdjN4cuda3std3__44plusIdEEE10Policy1000EN6thrust24THRUST_300001_SM_1000_NS6detail15normal_iteratorINSD_10device_ptrIiEEEEjS9_d10pi_functorEEvT0_PT3_T1_NS0_13GridEvenShareISN_EET2_T4_ --------------------------
	.section	.nv.shared._ZN3cub18CUB_300001_SM_10006detail6reduce18DeviceReduceKernelINS2_10policy_hubIdjN4cuda3std3__44plusIdEEE10Policy1000EN6thrust24THRUST_300001_SM_1000_NS6detail15normal_iteratorINSD_10device_ptrIiEEEEjS9_d10pi_functorEEvT0_PT3_T1_NS0_13GridEvenShareISN_EET2_T4_,"aw",@nobits
	.sectionflags	@""
	.align	8
.nv.shared._ZN3cub18CUB_300001_SM_10006detail6reduce18DeviceReduceKernelINS2_10policy_hubIdjN4cuda3std3__44plusIdEEE10Policy1000EN6thrust24THRUST_300001_SM_1000_NS6detail15normal_iteratorINSD_10device_ptrIiEEEEjS9_d10pi_functorEEvT0_PT3_T1_NS0_13GridEvenShareISN_EET2_T4_:
	.zero		1216


//--------------------- .nv.shared._ZN3cub18CUB_300001_SM_10006detail6reduce28DeviceReduceSingleTileKernelINS2_10policy_hubIdjN4cuda3std3__44plusIdEEE10Policy1000EN6thrust24THRUST_300001_SM_1000_NS6detail15normal_iteratorINSD_10device_ptrIiEEEEPdjS9_dd10pi_functorEEvT0_T1_T2_T3_T4_T6_ --------------------------
	.section	.nv.shared._ZN3cub18CUB_300001_SM_10006detail6reduce28DeviceReduceSingleTileKernelINS2_10policy_hubIdjN4cuda3std3__44plusIdEEE10Policy1000EN6thrust24THRUST_300001_SM_1000_NS6detail15normal_iteratorINSD_10device_ptrIiEEEEPdjS9_dd10pi_functorEEvT0_T1_T2_T3_T4_T6_,"aw",@nobits
	.sectionflags	@""
	.align	8
.nv.shared._ZN3cub18CUB_300001_SM_10006detail6reduce28DeviceReduceSingleTileKernelINS2_10policy_hubIdjN4cuda3std3__44plusIdEEE10Policy1000EN6thrust24THRUST_300001_SM_1000_NS6detail15normal_iteratorINSD_10device_ptrIiEEEEPdjS9_dd10pi_functorEEvT0_T1_T2_T3_T4_T6_:
	.zero		1216


//--------------------- .nv.constant0._ZN3cub18CUB_300001_SM_10006detail6reduce28DeviceReduceSingleTileKernelINS2_10policy_hubIdyN4cuda3std3__44plusIdEEE10Policy1000EPdSC_iS9_ddNS7_10__identityEEEvT0_T1_T2_T3_T4_T6_ --------------------------
	.section	.nv.constant0._ZN3cub18CUB_300001_SM_10006detail6reduce28DeviceReduceSingleTileKernelINS2_10policy_hubIdyN4cuda3std3__44plusIdEEE10Policy1000EPdSC_iS9_ddNS7_10__identityEEEvT0_T1_T2_T3_T4_T6_,"a",@progbits
	.sectionflags	@""
	.align	4
.nv.constant0._ZN3cub18CUB_300001_SM_10006detail6reduce28DeviceReduceSingleTileKernelINS2_10policy_hubIdyN4cuda3std3__44plusIdEEE10Policy1000EPdSC_iS9_ddNS7_10__identityEEEvT0_T1_T2_T3_T4_T6_:
	.zero		929


//--------------------- .nv.constant0._ZN3cub18CUB_300001_SM_10006detail6reduce18DeviceReduceKernelINS2_10policy_hubIdyN4cuda3std3__44plusIdEEE10Policy1000EN6thrust24THRUST_300001_SM_1000_NS6detail15normal_iteratorINSD_10device_ptrIiEEEEyS9_d10pi_functorEEvT0_PT3_T1_NS0_13GridEvenShareISN_EET2_T4_ --------------------------
	.section	.nv.constant0._ZN3cub18CUB_300001_SM_10006detail6reduce18DeviceReduceKernelINS2_10policy_hubIdyN4cuda3std3__44plusIdEEE10Policy1000EN6thrust24THRUST_300001_SM_1000_NS6detail15normal_iteratorINSD_10device_ptrIiEEEEyS9_d10pi_functorEEvT0_PT3_T1_NS0_13GridEvenShareISN_EET2_T4_,"a",@progbits
	.sectionflags	@""
	.align	4
.nv.constant0._ZN3cub18CUB_300001_SM_10006detail6reduce18DeviceReduceKernelINS2_10policy_hubIdyN4cuda3std3__44plusIdEEE10Policy1000EN6thrust24THRUST_300001_SM_1000_NS6detail15normal_iteratorINSD_10device_ptrIiEEEEyS9_d10pi_functorEEvT0_PT3_T1_NS0_13GridEvenShareISN_EET2_T4_:
	.zero		1008


//--------------------- .nv.constant0._ZN3cub18CUB_300001_SM_10006detail6reduce28DeviceReduceSingleTileKernelINS2_10policy_hubIdyN4cuda3std3__44plusIdEEE10Policy1000EN6thrust24THRUST_300001_SM_1000_NS6detail15normal_iteratorINSD_10device_ptrIiEEEEPdyS9_dd10pi_functorEEvT0_T1_T2_T3_T4_T6_ --------------------------
	.section	.nv.constant0._ZN3cub18CUB_300001_SM_10006detail6reduce28DeviceReduceSingleTileKernelINS2_10policy_hubIdyN4cuda3std3__44plusIdEEE10Policy1000EN6thrust24THRUST_300001_SM_1000_NS6detail15normal_iteratorINSD_10device_ptrIiEEEEPdyS9_dd10pi_functorEEvT0_T1_T2_T3_T4_T6_,"a",@progbits
	.sectionflags	@""
	.align	4
.nv.constant0._ZN3cub18CUB_300001_SM_10006detail6reduce28DeviceReduceSingleTileKernelINS2_10policy_hubIdyN4cuda3std3__44plusIdEEE10Policy1000EN6thrust24THRUST_300001_SM_1000_NS6detail15normal_iteratorINSD_10device_ptrIiEEEEPdyS9_dd10pi_functorEEvT0_T1_T2_T3_T4_T6_:
	.zero		944


//--------------------- .nv.constant0._ZN3cub18CUB_300001_SM_10006detail6reduce28DeviceReduceSingleTileKernelINS2_10policy_hubIdjN4cuda3std3__44plusIdEEE10Policy1000EPdSC_iS9_ddNS7_10__identityEEEvT0_T1_T2_T3_T4_T6_ --------------------------
	.section	.nv.constant0._ZN3cub18CUB_300001_SM_10006detail6reduce28DeviceReduceSingleTileKernelINS2_10policy_hubIdjN4cuda3std3__44plusIdEEE10Policy1000EPdSC_iS9_ddNS7_10__identityEEEvT0_T1_T2_T3_T4_T6_,"a",@progbits
	.sectionflags	@""
	.align	4
.nv.constant0._ZN3cub18CUB_300001_SM_10006detail6reduce28DeviceReduceSingleTileKernelINS2_10policy_hubIdjN4cuda3std3__44plusIdEEE10Policy1000EPdSC_iS9_ddNS7_10__identityEEEvT0_T1_T2_T3_T4_T6_:
	.zero		929


//--------------------- .nv.constant0._ZN3cub18CUB_300001_SM_10006detail6reduce18DeviceReduceKernelINS2_10policy_hubIdjN4cuda3std3__44plusIdEEE10Policy1000EN6thrust24THRUST_300001_SM_1000_NS6detail15normal_iteratorINSD_10device_ptrIiEEEEjS9_d10pi_functorEEvT0_PT3_T1_NS0_13GridEvenShareISN_EET2_T4_ --------------------------
	.section	.nv.constant0._ZN3cub18CUB_300001_SM_10006detail6reduce18DeviceReduceKernelINS2_10policy_hubIdjN4cuda3std3__44plusIdEEE10Policy1000EN6thrust24THRUST_300001_SM_1000_NS6detail15normal_iteratorINSD_10device_ptrIiEEEEjS9_d10pi_functorEEvT0_PT3_T1_NS0_13GridEvenShareISN_EET2_T4_,"a",@progbits
	.sectionflags	@""
	.align	4
.nv.constant0._ZN3cub18CUB_300001_SM_10006detail6reduce18DeviceReduceKernelINS2_10policy_hubIdjN4cuda3std3__44plusIdEEE10Policy1000EN6thrust24THRUST_300001_SM_1000_NS6detail15normal_iteratorINSD_10device_ptrIiEEEEjS9_d10pi_functorEEvT0_PT3_T1_NS0_13GridEvenShareISN_EET2_T4_:
	.zero		968


//--------------------- .nv.constant0._ZN3cub18CUB_300001_SM_10006detail6reduce28DeviceReduceSingleTileKernelINS2_10policy_hubIdjN4cuda3std3__44plusIdEEE10Policy1000EN6thrust24THRUST_300001_SM_1000_NS6detail15normal_iteratorINSD_10device_ptrIiEEEEPdjS9_dd10pi_functorEEvT0_T1_T2_T3_T4_T6_ --------------------------
	.section	.nv.constant0._ZN3cub18CUB_300001_SM_10006detail6reduce28DeviceReduceSingleTileKernelINS2_10policy_hubIdjN4cuda3std3__44plusIdEEE10Policy1000EN6thrust24THRUST_300001_SM_1000_NS6detail15normal_iteratorINSD_10device_ptrIiEEEEPdjS9_dd10pi_functorEEvT0_T1_T2_T3_T4_T6_,"a",@progbits
	.sectionflags	@""
	.align	4
.nv.constant0._ZN3cub18CUB_300001_SM_10006detail6reduce28DeviceReduceSingleTileKernelINS2_10policy_hubIdjN4cuda3std3__44plusIdEEE10Policy1000EN6thrust24THRUST_300001_SM_1000_NS6detail15normal_iteratorINSD_10device_ptrIiEEEEPdjS9_dd10pi_functorEEvT0_T1_T2_T3_T4_T6_:
	.zero		936


//--------------------- .nv.constant0._ZN3cub18CUB_300001_SM_10006detail8for_each13static_kernelINS2_12policy_hub_t12policy_500_tElN6thrust24THRUST_300001_SM_1000_NS8cuda_cub10__tabulate7functorINS7_6detail15normal_iteratorINS7_10device_ptrIiEEEENS7_6system6detail7generic6detail22compute_sequence_valueIivEElEEEEvT0_T1_ --------------------------
	.section	.nv.constant0._ZN3cub18CUB_300001_SM_10006detail8for_each13static_kernelINS2_12policy_hub_t12policy_500_tElN6thrust24THRUST_300001_SM_1000_NS8cuda_cub10__tabulate7functorINS7_6detail15normal_iteratorINS7_10device_ptrIiEEEENS7_6system6detail7generic6detail22compute_sequence_valueIivEElEEEEvT0_T1_,"a",@progbits
	.sectionflags	@""
	.align	4
.nv.constant0._ZN3cub18CUB_300001_SM_10006detail8for_each13static_kernelINS2_12policy_hub_t12policy_500_tElN6thrust24THRUST_300001_SM_1000_NS8cuda_cub10__tabulate7functorINS7_6detail15normal_iteratorINS7_10device_ptrIiEEEENS7_6system6detail7generic6detail22compute_sequence_valueIivEElEEEEvT0_T1_:
	.zero		920


//--------------------- .nv.constant0._ZN3cub18CUB_300001_SM_10006detail8for_each13static_kernelINS2_12policy_hub_t12policy_500_tEmN6thrust24THRUST_300001_SM_1000_NS8cuda_cub20__uninitialized_fill7functorINS7_10device_ptrIiEEiEEEEvT0_T1_ --------------------------
	.section	.nv.constant0._ZN3cub18CUB_300001_SM_10006detail8for_each13static_kernelINS2_12policy_hub_t12policy_500_tEmN6thrust24THRUST_300001_SM_1000_NS8cuda_cub20__uninitialized_fill7functorINS7_10device_ptrIiEEiEEEEvT0_T1_,"a",@progbits
	.sectionflags	@""
	.align	4
.nv.constant0._ZN3cub18CUB_300001_SM_10006detail8for_each13static_kernelINS2_12policy_hub_t12policy_500_tEmN6thrust24THRUST_300001_SM_1000_NS8cuda_cub20__uninitialized_fill7functorINS7_10device_ptrIiEEiEEEEvT0_T1_:
	.zero		920


//--------------------- .nv.constant0._ZN3cub18CUB_300001_SM_10006detail11EmptyKernelIvEEvv --------------------------
	.section	.nv.constant0._ZN3cub18CUB_300001_SM_10006detail11EmptyKernelIvEEvv,"a",@progbits
	.sectionflags	@""
	.align	4
.nv.constant0._ZN3cub18CUB_300001_SM_10006detail11EmptyKernelIvEEvv:
	.zero		896


//--------------------- SYMBOLS --------------------------

	.type		.nv.reservedSmem.offset0,@object
	.size		.nv.reservedSmem.offset0,0x4
	.type		.nv.reservedSmem.cap,@object
	.size		.nv.reservedSmem.cap,0x4
